// auto-generated by cutlass_sweep.gemm — config: {"arch": "sm_90", "cluster_m": 2, "cluster_n": 1, "dtype": "fp16", "dtype_b": "fp16", "layout": "nt", "stages": 0, "tile_k": 64, "tile_m": 192, "tile_n": 240}
#include "cutlass/cutlass.h"
#include "cutlass/gemm/collective/collective_builder.hpp"
#include "cutlass/gemm/device/gemm_universal_adapter.h"
#include "cutlass/gemm/kernel/gemm_universal.hpp"
#include "cutlass/epilogue/collective/collective_builder.hpp"

using ElemA = cutlass::half_t;
using ElemB = cutlass::half_t;
using ElemCD = cutlass::half_t;
using Acc  = float;
using TileShape    = cute::Shape<cute::_192, cute::_240, cute::_64>;
using ClusterShape = cute::Shape<cute::_2, cute::_1, cute::_1>;

using CollectiveEpilogue = typename cutlass::epilogue::collective::CollectiveBuilder<
    cutlass::arch::Sm90, cutlass::arch::OpClassTensorOp,
    TileShape, ClusterShape,
    cutlass::epilogue::collective::EpilogueTileAuto,
    Acc, Acc,
    ElemCD, cutlass::layout::RowMajor, 128 / cutlass::sizeof_bits<ElemCD>::value,
    ElemCD, cutlass::layout::RowMajor, 128 / cutlass::sizeof_bits<ElemCD>::value,
    cutlass::epilogue::collective::EpilogueScheduleAuto
  >::CollectiveOp;

using CollectiveMainloop = typename cutlass::gemm::collective::CollectiveBuilder<
    cutlass::arch::Sm90, cutlass::arch::OpClassTensorOp,
    ElemA, cutlass::layout::RowMajor, 128 / cutlass::sizeof_bits<ElemA>::value,
    ElemB, cutlass::layout::ColumnMajor, 128 / cutlass::sizeof_bits<ElemB>::value,
    Acc,
    TileShape, ClusterShape,
    cutlass::gemm::collective::StageCountAutoCarveout<static_cast<int>(sizeof(typename CollectiveEpilogue::SharedStorage))>,
    cutlass::gemm::collective::KernelScheduleAuto
  >::CollectiveOp;

using GemmKernel = cutlass::gemm::kernel::GemmUniversal<
    cute::Shape<int,int,int,int>,
    CollectiveMainloop,
    CollectiveEpilogue
>;
using Gemm = cutlass::gemm::device::GemmUniversalAdapter<GemmKernel>;

// Force the device kernel symbol into the cubin without needing a host main.
auto* _anchor = &cutlass::device_kernel<GemmKernel>;


// ===== COMPILED SASS (sm_90a) =====

	.target	sm_90a

	.elftype	@"ET_EXEC"


//--------------------- .note.nv.tkinfo           --------------------------
	.section	.note.nv.tkinfo,"",@"SHT_NOTE"
	.sectionflags	@"SHF_NOTE_NV_TKINFO"
	.tkinfo
        /*0018*/ 	.word	0x00000002
        /*0030*/ 	.string	""
        /*0030*/ 	.string	"ptxas"
        /*0030*/ 	.string	"Cuda compilation tools, release 13.0, V13.0.88"
        /*0030*/ 	.string	"Build cuda_13.0.r13.0/compiler.36424714_0"
        /*0030*/ 	.string	"-arch sm_90a -m 64 "



//--------------------- .note.nv.cuinfo           --------------------------
	.section	.note.nv.cuinfo,"",@"SHT_NOTE"
	.sectionflags	@"SHF_NOTE_NV_CUINFO"
        /*0018*/ 	.short	0x0002
        /*001a*/ 	.short	0x005a
        /*001c*/ 	.short	0x0082
	.zero		2


//--------------------- .nv.info                  --------------------------
	.section	.nv.info,"",@"SHT_CUDA_INFO"
	.align	4


	//----- nvinfo : EIATTR_REGCOUNT
	.align		4
        /*0000*/ 	.byte	0x04, 0x2f
        /*0002*/ 	.short	(.L_15 - .L_14)
	.align		4
.L_14:
        /*0004*/ 	.word	index@(_ZN7cutlass13device_kernelINS_4gemm6kernel13GemmUniversalIN4cute5tupleIJiiiiEEENS1_10collective13CollectiveMmaINS1_34MainloopSm90TmaGmmaWarpSpecializedILi4ENS5_IJNS4_1CILi2EEENSA_ILi1EEESC_EEENS1_35KernelTmaWarpSpecializedCooperativeEEENS5_IJNSA_ILi192EEENSA_ILi240EEENSA_ILi64EEEEEENS_6half_tENS5_IJlSC_lEEESK_SL_NS4_8TiledMMAINS4_8MMA_AtomIJNS4_4SM904GMMA25MMA_64x16x16_F32F16F16_SSILNSP_5MajorE0ELSR_0ELNSP_7ScaleInE1ELSS_1EEEEEENS4_6LayoutISD_NS5_IJSC_NSA_ILi0EEESW_EEEEENS5_IJNS4_10UnderscoreESZ_SZ_EEEEENS4_13SM90_TMA_LOADENS4_14ComposedLayoutINS4_7SwizzleILi3ELi4ELi3EEENS4_18smem_ptr_flag_bitsILi16EEENSV_INS5_IJNSA_ILi8EEESI_EEENS5_IJSI_SC_EEEEEEEvNS4_8identityENS4_23SM90_TMA_LOAD_MULTICASTES1C_vS1D_EENS_8epilogue10collective6detail29Sm90TmaWarpSpecializedAdapterINS1H_15DefaultEpilogueISK_SL_SL_NS1G_6thread17LinearCombinationISK_Li1EffLNS1L_9ScaleType4KindE0ELNS_15FloatRoundStyleE2ESK_EENS1_15EpilogueDefaultEEEEEvvEEEEvNT_6ParamsE)
        /*0008*/ 	.word	0x000000a8


	//----- nvinfo : EIATTR_FRAME_SIZE
	.align		4
.L_15:
        /*000c*/ 	.byte	0x04, 0x11
        /*000e*/ 	.short	(.L_17 - .L_16)
	.align		4
.L_16:
        /*0010*/ 	.word	index@(_ZN7cutlass13device_kernelINS_4gemm6kernel13GemmUniversalIN4cute5tupleIJiiiiEEENS1_10collective13CollectiveMmaINS1_34MainloopSm90TmaGmmaWarpSpecializedILi4ENS5_IJNS4_1CILi2EEENSA_ILi1EEESC_EEENS1_35KernelTmaWarpSpecializedCooperativeEEENS5_IJNSA_ILi192EEENSA_ILi240EEENSA_ILi64EEEEEENS_6half_tENS5_IJlSC_lEEESK_SL_NS4_8TiledMMAINS4_8MMA_AtomIJNS4_4SM904GMMA25MMA_64x16x16_F32F16F16_SSILNSP_5MajorE0ELSR_0ELNSP_7ScaleInE1ELSS_1EEEEEENS4_6LayoutISD_NS5_IJSC_NSA_ILi0EEESW_EEEEENS5_IJNS4_10UnderscoreESZ_SZ_EEEEENS4_13SM90_TMA_LOADENS4_14ComposedLayoutINS4_7SwizzleILi3ELi4ELi3EEENS4_18smem_ptr_flag_bitsILi16EEENSV_INS5_IJNSA_ILi8EEESI_EEENS5_IJSI_SC_EEEEEEEvNS4_8identityENS4_23SM90_TMA_LOAD_MULTICASTES1C_vS1D_EENS_8epilogue10collective6detail29Sm90TmaWarpSpecializedAdapterINS1H_15DefaultEpilogueISK_SL_SL_NS1G_6thread17LinearCombinationISK_Li1EffLNS1L_9ScaleType4KindE0ELNS_15FloatRoundStyleE2ESK_EENS1_15EpilogueDefaultEEEEEvvEEEEvNT_6ParamsE)
        /*0014*/ 	.word	0x00000340


	//----- nvinfo : EIATTR_MIN_STACK_SIZE
	.align		4
.L_17:
        /*0018*/ 	.byte	0x04, 0x12
        /*001a*/ 	.short	(.L_19 - .L_18)
	.align		4
.L_18:
        /*001c*/ 	.word	index@(_ZN7cutlass13device_kernelINS_4gemm6kernel13GemmUniversalIN4cute5tupleIJiiiiEEENS1_10collective13CollectiveMmaINS1_34MainloopSm90TmaGmmaWarpSpecializedILi4ENS5_IJNS4_1CILi2EEENSA_ILi1EEESC_EEENS1_35KernelTmaWarpSpecializedCooperativeEEENS5_IJNSA_ILi192EEENSA_ILi240EEENSA_ILi64EEEEEENS_6half_tENS5_IJlSC_lEEESK_SL_NS4_8TiledMMAINS4_8MMA_AtomIJNS4_4SM904GMMA25MMA_64x16x16_F32F16F16_SSILNSP_5MajorE0ELSR_0ELNSP_7ScaleInE1ELSS_1EEEEEENS4_6LayoutISD_NS5_IJSC_NSA_ILi0EEESW_EEEEENS5_IJNS4_10UnderscoreESZ_SZ_EEEEENS4_13SM90_TMA_LOADENS4_14ComposedLayoutINS4_7SwizzleILi3ELi4ELi3EEENS4_18smem_ptr_flag_bitsILi16EEENSV_INS5_IJNSA_ILi8EEESI_EEENS5_IJSI_SC_EEEEEEEvNS4_8identityENS4_23SM90_TMA_LOAD_MULTICASTES1C_vS1D_EENS_8epilogue10collective6detail29Sm90TmaWarpSpecializedAdapterINS1H_15DefaultEpilogueISK_SL_SL_NS1G_6thread17LinearCombinationISK_Li1EffLNS1L_9ScaleType4KindE0ELNS_15FloatRoundStyleE2ESK_EENS1_15EpilogueDefaultEEEEEvvEEEEvNT_6ParamsE)
        /*0020*/ 	.word	0x00000340
.L_19:


//--------------------- .nv.compat                --------------------------
	.section	.nv.compat,"",@"SHT_CUDA_COMPAT_INFO"
	.align	4
        /*0000*/ 	.byte	0x02, 0x09, 0x01, 0x00, 0x02, 0x02, 0x04, 0x00, 0x02, 0x05, 0x05, 0x00, 0x03, 0x07, 0x01, 0x01
        /*0010*/ 	.byte	0x02, 0x03, 0x01, 0x00, 0x02, 0x06, 0x01, 0x00, 0x04, 0x0b, 0x08, 0x00, 0x00, 0x00, 0x00, 0x00
        /*0020*/ 	.byte	0x00, 0x00, 0x00, 0x00


//--------------------- .nv.info._ZN7cutlass13device_kernelINS_4gemm6kernel13GemmUniversalIN4cute5tupleIJiiiiEEENS1_10collective13CollectiveMmaINS1_34MainloopSm90TmaGmmaWarpSpecializedILi4ENS5_IJNS4_1CILi2EEENSA_ILi1EEESC_EEENS1_35KernelTmaWarpSpecializedCooperativeEEENS5_IJNSA_ILi192EEENSA_ILi240EEENSA_ILi64EEEEEENS_6half_tENS5_IJlSC_lEEESK_SL_NS4_8TiledMMAINS4_8MMA_AtomIJNS4_4SM904GMMA25MMA_64x16x16_F32F16F16_SSILNSP_5MajorE0ELSR_0ELNSP_7ScaleInE1ELSS_1EEEEEENS4_6LayoutISD_NS5_IJSC_NSA_ILi0EEESW_EEEEENS5_IJNS4_10UnderscoreESZ_SZ_EEEEENS4_13SM90_TMA_LOADENS4_14ComposedLayoutINS4_7SwizzleILi3ELi4ELi3EEENS4_18smem_ptr_flag_bitsILi16EEENSV_INS5_IJNSA_ILi8EEESI_EEENS5_IJSI_SC_EEEEEEEvNS4_8identityENS4_23SM90_TMA_LOAD_MULTICASTES1C_vS1D_EENS_8epilogue10collective6detail29Sm90TmaWarpSpecializedAdapterINS1H_15DefaultEpilogueISK_SL_SL_NS1G_6thread17LinearCombinationISK_Li1EffLNS1L_9ScaleType4KindE0ELNS_15FloatRoundStyleE2ESK_EENS1_15EpilogueDefaultEEEEEvvEEEEvNT_6ParamsE --------------------------
	.section	.nv.info._ZN7cutlass13device_kernelINS_4gemm6kernel13GemmUniversalIN4cute5tupleIJiiiiEEENS1_10collective13CollectiveMmaINS1_34MainloopSm90TmaGmmaWarpSpecializedILi4ENS5_IJNS4_1CILi2EEENSA_ILi1EEESC_EEENS1_35KernelTmaWarpSpecializedCooperativeEEENS5_IJNSA_ILi192EEENSA_ILi240EEENSA_ILi64EEEEEENS_6half_tENS5_IJlSC_lEEESK_SL_NS4_8TiledMMAINS4_8MMA_AtomIJNS4_4SM904GMMA25MMA_64x16x16_F32F16F16_SSILNSP_5MajorE0ELSR_0ELNSP_7ScaleInE1ELSS_1EEEEEENS4_6LayoutISD_NS5_IJSC_NSA_ILi0EEESW_EEEEENS5_IJNS4_10UnderscoreESZ_SZ_EEEEENS4_13SM90_TMA_LOADENS4_14ComposedLayoutINS4_7SwizzleILi3ELi4ELi3EEENS4_18smem_ptr_flag_bitsILi16EEENSV_INS5_IJNSA_ILi8EEESI_EEENS5_IJSI_SC_EEEEEEEvNS4_8identityENS4_23SM90_TMA_LOAD_MULTICASTES1C_vS1D_EENS_8epilogue10collective6detail29Sm90TmaWarpSpecializedAdapterINS1H_15DefaultEpilogueISK_SL_SL_NS1G_6thread17LinearCombinationISK_Li1EffLNS1L_9ScaleType4KindE0ELNS_15FloatRoundStyleE2ESK_EENS1_15EpilogueDefaultEEEEEvvEEEEvNT_6ParamsE,"",@"SHT_CUDA_INFO"
	.sectionflags	@""
	.align	4


	//----- nvinfo : EIATTR_CUDA_API_VERSION
	.align		4
        /*0000*/ 	.byte	0x04, 0x37
        /*0002*/ 	.short	(.L_21 - .L_20)
.L_20:
        /*0004*/ 	.word	0x00000082


	//----- nvinfo : EIATTR_KPARAM_INFO
	.align		4
.L_21:
        /*0008*/ 	.byte	0x04, 0x17
        /*000a*/ 	.short	(.L_23 - .L_22)
.L_22:
        /*000c*/ 	.word	0x00000000
        /*0010*/ 	.short	0x0000
        /*0012*/ 	.short	0x0070
        /*0014*/ 	.byte	0x00, 0xf0, 0x01, 0x10


	//----- nvinfo : EIATTR_SPARSE_MMA_MASK
	.align		4
.L_23:
        /*0018*/ 	.byte	0x03, 0x50
        /*001a*/ 	.short	0x0000


	//----- nvinfo : EIATTR_MAXREG_COUNT
	.align		4
        /*001c*/ 	.byte	0x03, 0x1b
        /*001e*/ 	.short	0x00a8


	//----- nvinfo : EIATTR_NUM_BARRIERS
	.align		4
        /*0020*/ 	.byte	0x02, 0x4c
        /*0022*/ 	.byte	0x01
	.zero		1


	//----- nvinfo : EIATTR_EXTERNS
	.align		4
        /*0024*/ 	.byte	0x04, 0x0f
        /*0026*/ 	.short	(.L_25 - .L_24)


	//   ....[0]....
	.align		4
.L_24:
        /*0028*/ 	.word	index@(__assertfail)


	//----- nvinfo : EIATTR_ANNOTATIONS
	.align		4
.L_25:
        /*002c*/ 	.byte	0x04, 0x55
        /*002e*/ 	.short	(.L_27 - .L_26)


	//   ....[0]....
.L_26:
        /*0030*/ 	.word	0x00000001
        /*0034*/ 	.byte	0xc0, 0x06, 0x00, 0x00, 0x01, 0x00, 0x00, 0x00, 0xe0, 0x07, 0x00, 0x00, 0x01, 0x00, 0x00, 0x00
        /* <DEDUP_REMOVED lines=326> */
        /*14a4*/ 	.byte	0x00, 0xd2, 0x01, 0x00, 0x01, 0x00, 0x00, 0x00, 0x20, 0xd8, 0x01, 0x00


	//----- nvinfo : EIATTR_MERCURY_ISA_VERSION
	.align		4
.L_27:
        /*14b0*/ 	.byte	0x03, 0x5f
        /*14b2*/ 	.short	0x0101


	//----- nvinfo : EIATTR_INT_WARP_WIDE_INSTR_OFFSETS
	.align		4
        /*14b4*/ 	.byte	0x04, 0x31
        /*14b6*/ 	.short	(.L_29 - .L_28)


	//   ....[0]....
.L_28:
        /*14b8*/ 	.word	0x00000480


	//   ....[1]....
        /*14bc*/ 	.word	0x000004a0


	//   ....[2]....
        /*14c0*/ 	.word	0x00000640


	//----- nvinfo : EIATTR_COOP_GROUP_MASK_REGIDS
	.align		4
.L_29:
        /*14c4*/ 	.byte	0x04, 0x29
        /*14c6*/ 	.short	(.L_31 - .L_30)


	//   ....[0]....
.L_30:
        /*14c8*/ 	.word	0xffffffff


	//   ....[1]....
        /*14cc*/ 	.word	0xffffffff


	//   ....[2]....
        /*14d0*/ 	.word	0xffffffff


	//   ....[3]....
        /*14d4*/ 	.word	0xffffffff


	//   ....[4]....
        /*14d8*/ 	.word	0xffffffff


	//   ....[5]....
        /*14dc*/ 	.word	0xffffffff


	//----- nvinfo : EIATTR_COOP_GROUP_INSTR_OFFSETS
	.align		4
.L_31:
        /*14e0*/ 	.byte	0x04, 0x28
        /*14e2*/ 	.short	(.L_33 - .L_32)


	//   ....[0]....
.L_32:
        /*14e4*/ 	.word	0x00000070


	//   ....[1]....
        /*14e8*/ 	.word	0x00000080


	//   ....[2]....
        /*14ec*/ 	.word	0x00000140


	//   ....[3]....
        /*14f0*/ 	.word	0x000002e0


	//   ....[4]....
        /*14f4*/ 	.word	0x00000830


	//   ....[5]....
        /*14f8*/ 	.word	0x000013a0


	//----- nvinfo : EIATTR_REG_RECONFIG
	.align		4
.L_33:
        /*14fc*/ 	.byte	0x01, 0x54
	.zero		2


	//----- nvinfo : EIATTR_SYSCALL_OFFSETS
	.align		4
        /*1500*/ 	.byte	0x04, 0x46
        /*1502*/ 	.short	(.L_35 - .L_34)


	//   ....[0]....
.L_34:
        /*1504*/ 	.word	0x00001550


	//----- nvinfo : EIATTR_MBARRIER_INSTR_OFFSETS
	.align		4
.L_35:
        /*1508*/ 	.byte	0x04, 0x39
        /*150a*/ 	.short	(.L_37 - .L_36)


	//   ....[0]....
.L_36:
        /*150c*/ 	.word	0x00000240
        /*1510*/ 	.word	0x000000ff
        /*1514*/ 	.word	0x00000000
        /*1518*/ 	.short	0x0100
        /*151a*/ 	.byte	0x08
	.zero		1


	//   ....[1]....
        /*151c*/ 	.word	0x00000250
        /*1520*/ 	.word	0x000000ff
        /*1524*/ 	.word	0x00000020
        /*1528*/ 	.short	0x0100
        /*152a*/ 	.byte	0x08
	.zero		1


	//   ....[2]....
        /*152c*/ 	.word	0x00000260
        /*1530*/ 	.word	0x000000ff
        /*1534*/ 	.word	0x00000008
        /*1538*/ 	.short	0x0100
        /*153a*/ 	.byte	0x08
	.zero		1


	//   ....[3]....
        /*153c*/ 	.word	0x00000270
        /*1540*/ 	.word	0x000000ff
        /*1544*/ 	.word	0x00000028
        /*1548*/ 	.short	0x0100
        /*154a*/ 	.byte	0x08
	.zero		1


	//   ....[4]....
        /*154c*/ 	.word	0x00000280
        /*1550*/ 	.word	0x000000ff
        /*1554*/ 	.word	0x00000010
        /*1558*/ 	.short	0x0100
        /*155a*/ 	.byte	0x08
	.zero		1


	//   ....[5]....
        /*155c*/ 	.word	0x00000290
        /*1560*/ 	.word	0x000000ff
        /*1564*/ 	.word	0x00000030
        /*1568*/ 	.short	0x0100
        /*156a*/ 	.byte	0x08
	.zero		1


	//   ....[6]....
        /*156c*/ 	.word	0x000002a0
        /*1570*/ 	.word	0x000000ff
        /*1574*/ 	.word	0x00000018
        /*1578*/ 	.short	0x0100
        /*157a*/ 	.byte	0x08
	.zero		1


	//   ....[7]....
        /*157c*/ 	.word	0x000002b0
        /*1580*/ 	.word	0x000000ff
        /*1584*/ 	.word	0x00000038
        /*1588*/ 	.short	0x0100
        /*158a*/ 	.byte	0x08
	.zero		1


	//   ....[8]....
        /*158c*/ 	.word	0x00000710
        /*1590*/ 	.word	0x000000ff
        /*1594*/ 	.word	0x00000050
        /*1598*/ 	.short	0x0100
        /*159a*/ 	.byte	0x06
	.zero		1


	//   ....[9]....
        /*159c*/ 	.word	0x000007a0
        /*15a0*/ 	.word	0x000000ff
        /*15a4*/ 	.word	0x00000058
        /*15a8*/ 	.short	0x0100
        /*15aa*/ 	.byte	0x06
	.zero		1


	//   ....[10]....
        /*15ac*/ 	.word	0x00001640
        /*15b0*/ 	.word	0x00000003
        /*15b4*/ 	.word	0x00000000
        /*15b8*/ 	.short	0x010a
        /*15ba*/ 	.byte	0x3f
	.zero		1


	//   ....[11]....
        /*15bc*/ 	.word	0x00001680
        /*15c0*/ 	.word	0x00000003
        /*15c4*/ 	.word	0x00000000
        /*15c8*/ 	.short	0x010a
        /*15ca*/ 	.byte	0x3f
	.zero		1


	//   ....[12]....
        /*15cc*/ 	.word	0x000062a0
        /*15d0*/ 	.word	0x000000ff
        /*15d4*/ 	.word	0x00000000
        /*15d8*/ 	.short	0x010a
        /*15da*/ 	.byte	0x04
	.zero		1


	//   ....[13]....
        /*15dc*/ 	.word	0x000062e0
        /*15e0*/ 	.word	0x000000ff
        /*15e4*/ 	.word	0x00000000
        /*15e8*/ 	.short	0x010a
        /*15ea*/ 	.byte	0x04
	.zero		1


	//   ....[14]....
        /*15ec*/ 	.word	0x0000abe0
        /*15f0*/ 	.word	0x00000005
        /*15f4*/ 	.word	0x00000000
        /*15f8*/ 	.short	0x0101
        /*15fa*/ 	.byte	0x3f
	.zero		1


	//   ....[15]....
        /*15fc*/ 	.word	0x0000adf0
        /*1600*/ 	.word	0x00000000
        /*1604*/ 	.word	0x00000000
        /*1608*/ 	.short	0x0101
        /*160a*/ 	.byte	0x3f
	.zero		1


	//   ....[16]....
        /*160c*/ 	.word	0x0001cd80
        /*1610*/ 	.word	0x0000000f
        /*1614*/ 	.word	0x00000020
        /*1618*/ 	.short	0x010a
        /*161a*/ 	.byte	0x3f
	.zero		1


	//   ....[17]....
        /*161c*/ 	.word	0x0001d150
        /*1620*/ 	.word	0x00000003
        /*1624*/ 	.word	0x00000058
        /*1628*/ 	.short	0x0101
        /*162a*/ 	.byte	0x3f
	.zero		1


	//   ....[18]....
        /*162c*/ 	.word	0x0001d8e0
        /*1630*/ 	.word	0x00000007
        /*1634*/ 	.word	0x00000000
        /*1638*/ 	.short	0x010a
        /*163a*/ 	.byte	0x3f
	.zero		1


	//   ....[19]....
        /*163c*/ 	.word	0x0001d960
        /*1640*/ 	.word	0x00000009
        /*1644*/ 	.word	0x00000000
        /*1648*/ 	.short	0x010a
        /*164a*/ 	.byte	0x3f
	.zero		1


	//   ....[20]....
        /*164c*/ 	.word	0x0001d9f0
        /*1650*/ 	.word	0x00000006
        /*1654*/ 	.word	0x00000000
        /*1658*/ 	.short	0x010a
        /*165a*/ 	.byte	0x3f
	.zero		1


	//   ....[21]....
        /*165c*/ 	.word	0x0001da80
        /*1660*/ 	.word	0x00000003
        /*1664*/ 	.word	0x00000000
        /*1668*/ 	.short	0x010a
        /*166a*/ 	.byte	0x3f
	.zero		1


	//   ....[22]....
        /*166c*/ 	.word	0x0001dae0
        /*1670*/ 	.word	0x00000003
        /*1674*/ 	.word	0x00000000
        /*1678*/ 	.short	0x010a
        /*167a*/ 	.byte	0x3f
	.zero		1


	//   ....[23]....
        /*167c*/ 	.word	0x0001db40
        /*1680*/ 	.word	0x00000009
        /*1684*/ 	.word	0x00000000
        /*1688*/ 	.short	0x010a
        /*168a*/ 	.byte	0x3f
	.zero		1


	//   ....[24]....
        /*168c*/ 	.word	0x0001dc10
        /*1690*/ 	.word	0x0000000f
        /*1694*/ 	.word	0x00000020
        /*1698*/ 	.short	0x010a
        /*169a*/ 	.byte	0x3f
	.zero		1


	//   ....[25]....
        /*169c*/ 	.word	0x0001dce0
        /*16a0*/ 	.word	0x00000007
        /*16a4*/ 	.word	0x00000000
        /*16a8*/ 	.short	0x010a
        /*16aa*/ 	.byte	0x3f
	.zero		1


	//   ....[26]....
        /*16ac*/ 	.word	0x0001dd30
        /*16b0*/ 	.word	0x00000009
        /*16b4*/ 	.word	0x00000000
        /*16b8*/ 	.short	0x010a
        /*16ba*/ 	.byte	0x3f
	.zero		1


	//   ....[27]....
        /*16bc*/ 	.word	0x0001dd80
        /*16c0*/ 	.word	0x00000006
        /*16c4*/ 	.word	0x00000000
        /*16c8*/ 	.short	0x010a
        /*16ca*/ 	.byte	0x3f
	.zero		1


	//----- nvinfo : EIATTR_NUM_MBARRIERS
	.align		4
.L_37:
        /*16cc*/ 	.byte	0x03, 0x38
        /*16ce*/ 	.short	0x000a


	//----- nvinfo : EIATTR_EXIT_INSTR_OFFSETS
	.align		4
        /*16d0*/ 	.byte	0x04, 0x1c
        /*16d2*/ 	.short	(.L_39 - .L_38)


	//   ....[0]....
.L_38:
        /*16d4*/ 	.word	0x000009b0


	//   ....[1]....
        /*16d8*/ 	.word	0x00001250


	//   ....[2]....
        /*16dc*/ 	.word	0x0001c450


	//   ....[3]....
        /*16e0*/ 	.word	0x0001ca00


	//   ....[4]....
        /*16e4*/ 	.word	0x0001dad0


	//----- nvinfo : EIATTR_MAX_THREADS
	.align		4
.L_39:
        /*16e8*/ 	.byte	0x04, 0x05
        /*16ea*/ 	.short	(.L_41 - .L_40)
.L_40:
        /*16ec*/ 	.word	0x00000180
        /*16f0*/ 	.word	0x00000001
        /*16f4*/ 	.word	0x00000001


	//----- nvinfo : EIATTR_CRS_STACK_SIZE
	.align		4
.L_41:
        /*16f8*/ 	.byte	0x04, 0x1e
        /*16fa*/ 	.short	(.L_43 - .L_42)
.L_42:
        /*16fc*/ 	.word	0x00000000


	//----- nvinfo : EIATTR_CBANK_PARAM_SIZE
	.align		4
.L_43:
        /*1700*/ 	.byte	0x03, 0x19
        /*1702*/ 	.short	0x0470


	//----- nvinfo : EIATTR_PARAM_CBANK
	.align		4
        /*1704*/ 	.byte	0x04, 0x0a
        /*1706*/ 	.short	(.L_45 - .L_44)
	.align		4
.L_44:
        /*1708*/ 	.word	index@(.nv.constant0._ZN7cutlass13device_kernelINS_4gemm6kernel13GemmUniversalIN4cute5tupleIJiiiiEEENS1_10collective13CollectiveMmaINS1_34MainloopSm90TmaGmmaWarpSpecializedILi4ENS5_IJNS4_1CILi2EEENSA_ILi1EEESC_EEENS1_35KernelTmaWarpSpecializedCooperativeEEENS5_IJNSA_ILi192EEENSA_ILi240EEENSA_ILi64EEEEEENS_6half_tENS5_IJlSC_lEEESK_SL_NS4_8TiledMMAINS4_8MMA_AtomIJNS4_4SM904GMMA25MMA_64x16x16_F32F16F16_SSILNSP_5MajorE0ELSR_0ELNSP_7ScaleInE1ELSS_1EEEEEENS4_6LayoutISD_NS5_IJSC_NSA_ILi0EEESW_EEEEENS5_IJNS4_10UnderscoreESZ_SZ_EEEEENS4_13SM90_TMA_LOADENS4_14ComposedLayoutINS4_7SwizzleILi3ELi4ELi3EEENS4_18smem_ptr_flag_bitsILi16EEENSV_INS5_IJNSA_ILi8EEESI_EEENS5_IJSI_SC_EEEEEEEvNS4_8identityENS4_23SM90_TMA_LOAD_MULTICASTES1C_vS1D_EENS_8epilogue10collective6detail29Sm90TmaWarpSpecializedAdapterINS1H_15DefaultEpilogueISK_SL_SL_NS1G_6thread17LinearCombinationISK_Li1EffLNS1L_9ScaleType4KindE0ELNS_15FloatRoundStyleE2ESK_EENS1_15EpilogueDefaultEEEEEvvEEEEvNT_6ParamsE)
        /*170c*/ 	.short	0x0210
        /*170e*/ 	.short	0x0470


	//----- nvinfo : EIATTR_SW_WAR
	.align		4
.L_45:
        /*1710*/ 	.byte	0x04, 0x36
        /*1712*/ 	.short	(.L_47 - .L_46)
.L_46:
        /*1714*/ 	.word	0x00000008
.L_47:


//--------------------- .nv.callgraph             --------------------------
	.section	.nv.callgraph,"",@"SHT_CUDA_CALLGRAPH"
	.align	4
	.sectionentsize	8
	.align		4
        /*0000*/ 	.word	0x00000000
	.align		4
        /*0004*/ 	.word	0xffffffff
	.align		4
        /*0008*/ 	.word	index@(_ZN7cutlass13device_kernelINS_4gemm6kernel13GemmUniversalIN4cute5tupleIJiiiiEEENS1_10collective13CollectiveMmaINS1_34MainloopSm90TmaGmmaWarpSpecializedILi4ENS5_IJNS4_1CILi2EEENSA_ILi1EEESC_EEENS1_35KernelTmaWarpSpecializedCooperativeEEENS5_IJNSA_ILi192EEENSA_ILi240EEENSA_ILi64EEEEEENS_6half_tENS5_IJlSC_lEEESK_SL_NS4_8TiledMMAINS4_8MMA_AtomIJNS4_4SM904GMMA25MMA_64x16x16_F32F16F16_SSILNSP_5MajorE0ELSR_0ELNSP_7ScaleInE1ELSS_1EEEEEENS4_6LayoutISD_NS5_IJSC_NSA_ILi0EEESW_EEEEENS5_IJNS4_10UnderscoreESZ_SZ_EEEEENS4_13SM90_TMA_LOADENS4_14ComposedLayoutINS4_7SwizzleILi3ELi4ELi3EEENS4_18smem_ptr_flag_bitsILi16EEENSV_INS5_IJNSA_ILi8EEESI_EEENS5_IJSI_SC_EEEEEEEvNS4_8identityENS4_23SM90_TMA_LOAD_MULTICASTES1C_vS1D_EENS_8epilogue10collective6detail29Sm90TmaWarpSpecializedAdapterINS1H_15DefaultEpilogueISK_SL_SL_NS1G_6thread17LinearCombinationISK_Li1EffLNS1L_9ScaleType4KindE0ELNS_15FloatRoundStyleE2ESK_EENS1_15EpilogueDefaultEEEEEvvEEEEvNT_6ParamsE)
	.align		4
        /*000c*/ 	.word	index@(__assertfail)
	.align		4
        /*0010*/ 	.word	0x00000000
	.align		4
        /*0014*/ 	.word	0xfffffffe
	.align		4
        /*0018*/ 	.word	0x00000000
	.align		4
        /*001c*/ 	.word	0xfffffffd
	.align		4
        /*0020*/ 	.word	0x00000000
	.align		4
        /*0024*/ 	.word	0xfffffffc


//--------------------- .nv.constant4             --------------------------
	.section	.nv.constant4,"a",@progbits
	.align	8
	.align		8
.nv.constant4:
        /*0000*/ 	.dword	__assertfail
	.align		8
        /*0008*/ 	.dword	__unnamed_1
	.align		8
        /*0010*/ 	.dword	_ZN40_INTERNAL_9ffdde48_4_k_cu_47e9671f_161414cuda3std3__45__cpo5beginE
	.align		8
        /*0018*/ 	.dword	_ZN40_INTERNAL_9ffdde48_4_k_cu_47e9671f_161414cuda3std3__45__cpo3endE
	.align		8
        /*0020*/ 	.dword	_ZN40_INTERNAL_9ffdde48_4_k_cu_47e9671f_161414cuda3std3__45__cpo6cbeginE
	.align		8
        /*0028*/ 	.dword	_ZN40_INTERNAL_9ffdde48_4_k_cu_47e9671f_161414cuda3std3__45__cpo4cendE
	.align		8
        /*0030*/ 	.dword	_ZN40_INTERNAL_9ffdde48_4_k_cu_47e9671f_161414cuda3std3__442_GLOBAL__N__9ffdde48_4_k_cu_47e9671f_161416ignoreE
	.align		8
        /*0038*/ 	.dword	_ZN40_INTERNAL_9ffdde48_4_k_cu_47e9671f_161414cuda3std3__419piecewise_constructE
	.align		8
        /*0040*/ 	.dword	_ZN40_INTERNAL_9ffdde48_4_k_cu_47e9671f_161414cuda3std3__48in_placeE
	.align		8
        /*0048*/ 	.dword	_ZN40_INTERNAL_9ffdde48_4_k_cu_47e9671f_161414cuda3std6ranges3__45__cpo4swapE
	.align		8
        /*0050*/ 	.dword	_ZN40_INTERNAL_9ffdde48_4_k_cu_47e9671f_161414cuda3std6ranges3__45__cpo9iter_moveE
	.align		8
        /*0058*/ 	.dword	_ZN40_INTERNAL_9ffdde48_4_k_cu_47e9671f_161414cute7productE
	.align		8
        /*0060*/ 	.dword	_ZN40_INTERNAL_9ffdde48_4_k_cu_47e9671f_161414cute1_E
	.align		8
        /*0068*/ 	.dword	$str$22
	.align		8
        /*0070*/ 	.dword	$str$23


//--------------------- .text._ZN7cutlass13device_kernelINS_4gemm6kernel13GemmUniversalIN4cute5tupleIJiiiiEEENS1_10collective13CollectiveMmaINS1_34MainloopSm90TmaGmmaWarpSpecializedILi4ENS5_IJNS4_1CILi2EEENSA_ILi1EEESC_EEENS1_35KernelTmaWarpSpecializedCooperativeEEENS5_IJNSA_ILi192EEENSA_ILi240EEENSA_ILi64EEEEEENS_6half_tENS5_IJlSC_lEEESK_SL_NS4_8TiledMMAINS4_8MMA_AtomIJNS4_4SM904GMMA25MMA_64x16x16_F32F16F16_SSILNSP_5MajorE0ELSR_0ELNSP_7ScaleInE1ELSS_1EEEEEENS4_6LayoutISD_NS5_IJSC_NSA_ILi0EEESW_EEEEENS5_IJNS4_10UnderscoreESZ_SZ_EEEEENS4_13SM90_TMA_LOADENS4_14ComposedLayoutINS4_7SwizzleILi3ELi4ELi3EEENS4_18smem_ptr_flag_bitsILi16EEENSV_INS5_IJNSA_ILi8EEESI_EEENS5_IJSI_SC_EEEEEEEvNS4_8identityENS4_23SM90_TMA_LOAD_MULTICASTES1C_vS1D_EENS_8epilogue10collective6detail29Sm90TmaWarpSpecializedAdapterINS1H_15DefaultEpilogueISK_SL_SL_NS1G_6thread17LinearCombinationISK_Li1EffLNS1L_9ScaleType4KindE0ELNS_15FloatRoundStyleE2ESK_EENS1_15EpilogueDefaultEEEEEvvEEEEvNT_6ParamsE --------------------------
	.section	.text._ZN7cutlass13device_kernelINS_4gemm6kernel13GemmUniversalIN4cute5tupleIJiiiiEEENS1_10collective13CollectiveMmaINS1_34MainloopSm90TmaGmmaWarpSpecializedILi4ENS5_IJNS4_1CILi2EEENSA_ILi1EEESC_EEENS1_35KernelTmaWarpSpecializedCooperativeEEENS5_IJNSA_ILi192EEENSA_ILi240EEENSA_ILi64EEEEEENS_6half_tENS5_IJlSC_lEEESK_SL_NS4_8TiledMMAINS4_8MMA_AtomIJNS4_4SM904GMMA25MMA_64x16x16_F32F16F16_SSILNSP_5MajorE0ELSR_0ELNSP_7ScaleInE1ELSS_1EEEEEENS4_6LayoutISD_NS5_IJSC_NSA_ILi0EEESW_EEEEENS5_IJNS4_10UnderscoreESZ_SZ_EEEEENS4_13SM90_TMA_LOADENS4_14ComposedLayoutINS4_7SwizzleILi3ELi4ELi3EEENS4_18smem_ptr_flag_bitsILi16EEENSV_INS5_IJNSA_ILi8EEESI_EEENS5_IJSI_SC_EEEEEEEvNS4_8identityENS4_23SM90_TMA_LOAD_MULTICASTES1C_vS1D_EENS_8epilogue10collective6detail29Sm90TmaWarpSpecializedAdapterINS1H_15DefaultEpilogueISK_SL_SL_NS1G_6thread17LinearCombinationISK_Li1EffLNS1L_9ScaleType4KindE0ELNS_15FloatRoundStyleE2ESK_EENS1_15EpilogueDefaultEEEEEvvEEEEvNT_6ParamsE,"ax",@progbits
	.align	128
.text._ZN7cutlass13device_kernelINS_4gemm6kernel13GemmUniversalIN4cute5tupleIJiiiiEEENS1_10collective13CollectiveMmaINS1_34MainloopSm90TmaGmmaWarpSpecializedILi4ENS5_IJNS4_1CILi2EEENSA_ILi1EEESC_EEENS1_35KernelTmaWarpSpecializedCooperativeEEENS5_IJNSA_ILi192EEENSA_ILi240EEENSA_ILi64EEEEEENS_6half_tENS5_IJlSC_lEEESK_SL_NS4_8TiledMMAINS4_8MMA_AtomIJNS4_4SM904GMMA25MMA_64x16x16_F32F16F16_SSILNSP_5MajorE0ELSR_0ELNSP_7ScaleInE1ELSS_1EEEEEENS4_6LayoutISD_NS5_IJSC_NSA_ILi0EEESW_EEEEENS5_IJNS4_10UnderscoreESZ_SZ_EEEEENS4_13SM90_TMA_LOADENS4_14ComposedLayoutINS4_7SwizzleILi3ELi4ELi3EEENS4_18smem_ptr_flag_bitsILi16EEENSV_INS5_IJNSA_ILi8EEESI_EEENS5_IJSI_SC_EEEEEEEvNS4_8identityENS4_23SM90_TMA_LOAD_MULTICASTES1C_vS1D_EENS_8epilogue10collective6detail29Sm90TmaWarpSpecializedAdapterINS1H_15DefaultEpilogueISK_SL_SL_NS1G_6thread17LinearCombinationISK_Li1EffLNS1L_9ScaleType4KindE0ELNS_15FloatRoundStyleE2ESK_EENS1_15EpilogueDefaultEEEEEvvEEEEvNT_6ParamsE:
        .type           _ZN7cutlass13device_kernelINS_4gemm6kernel13GemmUniversalIN4cute5tupleIJiiiiEEENS1_10collective13CollectiveMmaINS1_34MainloopSm90TmaGmmaWarpSpecializedILi4ENS5_IJNS4_1CILi2EEENSA_ILi1EEESC_EEENS1_35KernelTmaWarpSpecializedCooperativeEEENS5_IJNSA_ILi192EEENSA_ILi240EEENSA_ILi64EEEEEENS_6half_tENS5_IJlSC_lEEESK_SL_NS4_8TiledMMAINS4_8MMA_AtomIJNS4_4SM904GMMA25MMA_64x16x16_F32F16F16_SSILNSP_5MajorE0ELSR_0ELNSP_7ScaleInE1ELSS_1EEEEEENS4_6LayoutISD_NS5_IJSC_NSA_ILi0EEESW_EEEEENS5_IJNS4_10UnderscoreESZ_SZ_EEEEENS4_13SM90_TMA_LOADENS4_14ComposedLayoutINS4_7SwizzleILi3ELi4ELi3EEENS4_18smem_ptr_flag_bitsILi16EEENSV_INS5_IJNSA_ILi8EEESI_EEENS5_IJSI_SC_EEEEEEEvNS4_8identityENS4_23SM90_TMA_LOAD_MULTICASTES1C_vS1D_EENS_8epilogue10collective6detail29Sm90TmaWarpSpecializedAdapterINS1H_15DefaultEpilogueISK_SL_SL_NS1G_6thread17LinearCombinationISK_Li1EffLNS1L_9ScaleType4KindE0ELNS_15FloatRoundStyleE2ESK_EENS1_15EpilogueDefaultEEEEEvvEEEEvNT_6ParamsE,@function
        .size           _ZN7cutlass13device_kernelINS_4gemm6kernel13GemmUniversalIN4cute5tupleIJiiiiEEENS1_10collective13CollectiveMmaINS1_34MainloopSm90TmaGmmaWarpSpecializedILi4ENS5_IJNS4_1CILi2EEENSA_ILi1EEESC_EEENS1_35KernelTmaWarpSpecializedCooperativeEEENS5_IJNSA_ILi192EEENSA_ILi240EEENSA_ILi64EEEEEENS_6half_tENS5_IJlSC_lEEESK_SL_NS4_8TiledMMAINS4_8MMA_AtomIJNS4_4SM904GMMA25MMA_64x16x16_F32F16F16_SSILNSP_5MajorE0ELSR_0ELNSP_7ScaleInE1ELSS_1EEEEEENS4_6LayoutISD_NS5_IJSC_NSA_ILi0EEESW_EEEEENS5_IJNS4_10UnderscoreESZ_SZ_EEEEENS4_13SM90_TMA_LOADENS4_14ComposedLayoutINS4_7SwizzleILi3ELi4ELi3EEENS4_18smem_ptr_flag_bitsILi16EEENSV_INS5_IJNSA_ILi8EEESI_EEENS5_IJSI_SC_EEEEEEEvNS4_8identityENS4_23SM90_TMA_LOAD_MULTICASTES1C_vS1D_EENS_8epilogue10collective6detail29Sm90TmaWarpSpecializedAdapterINS1H_15DefaultEpilogueISK_SL_SL_NS1G_6thread17LinearCombinationISK_Li1EffLNS1L_9ScaleType4KindE0ELNS_15FloatRoundStyleE2ESK_EENS1_15EpilogueDefaultEEEEEvvEEEEvNT_6ParamsE,(.L_x_547 - _ZN7cutlass13device_kernelINS_4gemm6kernel13GemmUniversalIN4cute5tupleIJiiiiEEENS1_10collective13CollectiveMmaINS1_34MainloopSm90TmaGmmaWarpSpecializedILi4ENS5_IJNS4_1CILi2EEENSA_ILi1EEESC_EEENS1_35KernelTmaWarpSpecializedCooperativeEEENS5_IJNSA_ILi192EEENSA_ILi240EEENSA_ILi64EEEEEENS_6half_tENS5_IJlSC_lEEESK_SL_NS4_8TiledMMAINS4_8MMA_AtomIJNS4_4SM904GMMA25MMA_64x16x16_F32F16F16_SSILNSP_5MajorE0ELSR_0ELNSP_7ScaleInE1ELSS_1EEEEEENS4_6LayoutISD_NS5_IJSC_NSA_ILi0EEESW_EEEEENS5_IJNS4_10UnderscoreESZ_SZ_EEEEENS4_13SM90_TMA_LOADENS4_14ComposedLayoutINS4_7SwizzleILi3ELi4ELi3EEENS4_18smem_ptr_flag_bitsILi16EEENSV_INS5_IJNSA_ILi8EEESI_EEENS5_IJSI_SC_EEEEEEEvNS4_8identityENS4_23SM90_TMA_LOAD_MULTICASTES1C_vS1D_EENS_8epilogue10collective6detail29Sm90TmaWarpSpecializedAdapterINS1H_15DefaultEpilogueISK_SL_SL_NS1G_6thread17LinearCombinationISK_Li1EffLNS1L_9ScaleType4KindE0ELNS_15FloatRoundStyleE2ESK_EENS1_15EpilogueDefaultEEEEEvvEEEEvNT_6ParamsE)
        .other          _ZN7cutlass13device_kernelINS_4gemm6kernel13GemmUniversalIN4cute5tupleIJiiiiEEENS1_10collective13CollectiveMmaINS1_34MainloopSm90TmaGmmaWarpSpecializedILi4ENS5_IJNS4_1CILi2EEENSA_ILi1EEESC_EEENS1_35KernelTmaWarpSpecializedCooperativeEEENS5_IJNSA_ILi192EEENSA_ILi240EEENSA_ILi64EEEEEENS_6half_tENS5_IJlSC_lEEESK_SL_NS4_8TiledMMAINS4_8MMA_AtomIJNS4_4SM904GMMA25MMA_64x16x16_F32F16F16_SSILNSP_5MajorE0ELSR_0ELNSP_7ScaleInE1ELSS_1EEEEEENS4_6LayoutISD_NS5_IJSC_NSA_ILi0EEESW_EEEEENS5_IJNS4_10UnderscoreESZ_SZ_EEEEENS4_13SM90_TMA_LOADENS4_14ComposedLayoutINS4_7SwizzleILi3ELi4ELi3EEENS4_18smem_ptr_flag_bitsILi16EEENSV_INS5_IJNSA_ILi8EEESI_EEENS5_IJSI_SC_EEEEEEEvNS4_8identityENS4_23SM90_TMA_LOAD_MULTICASTES1C_vS1D_EENS_8epilogue10collective6detail29Sm90TmaWarpSpecializedAdapterINS1H_15DefaultEpilogueISK_SL_SL_NS1G_6thread17LinearCombinationISK_Li1EffLNS1L_9ScaleType4KindE0ELNS_15FloatRoundStyleE2ESK_EENS1_15EpilogueDefaultEEEEEvvEEEEvNT_6ParamsE,@"STO_CUDA_ENTRY STV_DEFAULT"
_ZN7cutlass13device_kernelINS_4gemm6kernel13GemmUniversalIN4cute5tupleIJiiiiEEENS1_10collective13CollectiveMmaINS1_34MainloopSm90TmaGmmaWarpSpecializedILi4ENS5_IJNS4_1CILi2EEENSA_ILi1EEESC_EEENS1_35KernelTmaWarpSpecializedCooperativeEEENS5_IJNSA_ILi192EEENSA_ILi240EEENSA_ILi64EEEEEENS_6half_tENS5_IJlSC_lEEESK_SL_NS4_8TiledMMAINS4_8MMA_AtomIJNS4_4SM904GMMA25MMA_64x16x16_F32F16F16_SSILNSP_5MajorE0ELSR_0ELNSP_7ScaleInE1ELSS_1EEEEEENS4_6LayoutISD_NS5_IJSC_NSA_ILi0EEESW_EEEEENS5_IJNS4_10UnderscoreESZ_SZ_EEEEENS4_13SM90_TMA_LOADENS4_14ComposedLayoutINS4_7SwizzleILi3ELi4ELi3EEENS4_18smem_ptr_flag_bitsILi16EEENSV_INS5_IJNSA_ILi8EEESI_EEENS5_IJSI_SC_EEEEEEEvNS4_8identityENS4_23SM90_TMA_LOAD_MULTICASTES1C_vS1D_EENS_8epilogue10collective6detail29Sm90TmaWarpSpecializedAdapterINS1H_15DefaultEpilogueISK_SL_SL_NS1G_6thread17LinearCombinationISK_Li1EffLNS1L_9ScaleType4KindE0ELNS_15FloatRoundStyleE2ESK_EENS1_15EpilogueDefaultEEEEEvvEEEEvNT_6ParamsE:
[----:B------:R-:W0:Y:S02]  /*0000*/  LDC R1, c[0x0][0x28] ;  /* 0x00000a00ff017b82 */ /* 0x000e240000000800 */
[----:B0-----:R-:W-:Y:S01]  /*0010*/  VIADD R1, R1, 0xfffffcc0 ;  /* 0xfffffcc001017836 */ /* 0x001fe20000000000 */
[----:B------:R-:W0:Y:S01]  /*0020*/  S2R R5, SR_TID.X ;  /* 0x0000000000057919 */ /* 0x000e220000002100 */
[----:B------:R-:W-:Y:S01]  /*0030*/  ELECT P0, URZ, PT ;  /* 0x00000000003f782f */ /* 0x000fe20003800000 */
[----:B------:R-:W-:Y:S01]  /*0040*/  BSSY B0, `(.L_x_0) ;  /* 0x000000f000007945 */ /* 0x000fe20003800000 */
[--C-:B0-----:R-:W-:Y:S02]  /*0050*/  SHF.R.U32.HI R0, RZ, 0x5, R5.reuse ;  /* 0x00000005ff007819 */ /* 0x101fe40000011605 */
[----:B------:R-:W-:-:S03]  /*0060*/  SHF.R.U32.HI R2, RZ, 0x7, R5 ;  /* 0x00000007ff027819 */ /* 0x000fc60000011605 */
[----:B------:R-:W0:Y:S04]  /*0070*/  SHFL.IDX PT, R3, R0, RZ, 0x1f ;  /* 0x00001fff00037589 */ /* 0x000e2800000e0000 */
[----:B------:R1:W2:Y:S01]  /*0080*/  SHFL.IDX PT, R6, R2, RZ, 0x1f ;  /* 0x00001fff02067589 */ /* 0x0002a200000e0000 */
[----:B0-----:R-:W-:-:S13]  /*0090*/  ISETP.NE.OR P0, PT, R3, RZ, !P0 ;  /* 0x000000ff0300720c */ /* 0x001fda0004705670 */
[----:B-12---:R-:W-:Y:S05]  /*00a0*/  @P0 BRA `(.L_x_1) ;  /* 0x0000000000200947 */ /* 0x006fea0003800000 */
[----:B------:R-:W-:Y:S02]  /*00b0*/  ULDC.64 UR4, c[0x0][0x198] ;  /* 0x0000660000047ab9 */ /* 0x000fe40000000a00 */
[----:B------:R-:W-:Y:S02]  /*00c0*/  UIADD3 UR6, UP0, UR4, 0xf0, URZ ;  /* 0x000000f004067890 */ /* 0x000fe4000ff1e03f */
[----:B------:R-:W-:Y:S02]  /*00d0*/  UIADD3 UR4, UP1, UR4, 0x1f0, URZ ;  /* 0x000001f004047890 */ /* 0x000fe4000ff3e03f */
[----:B------:R-:W-:Y:S02]  /*00e0*/  UIADD3.X UR7, URZ, UR5, URZ, UP0, !UPT ;  /* 0x000000053f077290 */ /* 0x000fe400087fe43f */
[----:B------:R-:W-:-:S07]  /*00f0*/  UIADD3.X UR5, URZ, UR5, URZ, UP1, !UPT ;  /* 0x000000053f057290 */ /* 0x000fce0008ffe43f */
[----:B------:R0:W-:Y:S02]  /*0100*/  UTMACCTL.PF [UR6] ;  /* 0x00000000060079b9 */ /* 0x0001e40008040000 */
[----:B------:R0:W-:Y:S02]  /*0110*/  UTMACCTL.PF [UR4] ;  /* 0x00000000040079b9 */ /* 0x0001e40008040000 */
[----:B0-----:R-:W-:Y:S01]  /*0120*/  NOP ;  /* 0x0000000000007918 */ /* 0x001fe20000000000 */
.L_x_1:
[----:B------:R-:W-:Y:S05]  /*0130*/  BSYNC B0 ;  /* 0x0000000000007941 */ /* 0x000fea0003800000 */
.L_x_0:
[----:B------:R-:W0:Y:S02]  /*0140*/  SHFL.IDX PT, R4, R0, RZ, 0x1f ;  /* 0x00001fff00047589 */ /* 0x000e2400000e0000 */
[----:B0-----:R-:W-:-:S13]  /*0150*/  ISETP.NE.AND P0, PT, R4, RZ, PT ;  /* 0x000000ff0400720c */ /* 0x001fda0003f05270 */
[----:B------:R-:W-:Y:S05]  /*0160*/  @P0 BRA `(.L_x_2) ;  /* 0x0000000000580947 */ /* 0x000fea0003800000 */
[----:B------:R-:W0:Y:S01]  /*0170*/  S2UR UR8, SR_CgaCtaId ;  /* 0x00000000000879c3 */ /* 0x000e220000008800 */
[----:B------:R-:W-:Y:S01]  /*0180*/  UMOV UR4, 0x400 ;  /* 0x0000040000047882 */ /* 0x000fe20000000000 */
[----:B------:R-:W-:Y:S01]  /*0190*/  UMOV UR5, 0x1 ;  /* 0x0000000100057882 */ /* 0x000fe20000000000 */
[----:B------:R-:W-:Y:S01]  /*01a0*/  UMOV UR6, 0x4 ;  /* 0x0000000400067882 */ /* 0x000fe20000000000 */
[----:B------:R-:W-:Y:S01]  /*01b0*/  ELECT P0, URZ, PT ;  /* 0x00000000003f782f */ /* 0x000fe20003800000 */
[----:B------:R-:W-:-:S04]  /*01c0*/  UIADD3 UR6, -UR6, 0x100000, URZ ;  /* 0x0010000006067890 */ /* 0x000fc8000fffe13f */
[----:B------:R-:W-:Y:S02]  /*01d0*/  USHF.L.U32 UR7, UR6, 0xb, URZ ;  /* 0x0000000b06077899 */ /* 0x000fe4000800063f */
[----:B------:R-:W-:Y:S02]  /*01e0*/  USHF.L.U32 UR6, UR6, 0x1, URZ ;  /* 0x0000000106067899 */ /* 0x000fe4000800063f */
[----:B0-----:R-:W-:Y:S02]  /*01f0*/  ULEA UR8, UR8, UR4, 0x18 ;  /* 0x0000000408087291 */ /* 0x001fe4000f8ec03f */
[----:B------:R-:W-:-:S04]  /*0200*/  UIADD3 UR4, -UR5, 0x100000, URZ ;  /* 0x0010000005047890 */ /* 0x000fc8000fffe13f */
[----:B------:R-:W-:Y:S02]  /*0210*/  USHF.L.U32 UR5, UR4, 0xb, URZ ;  /* 0x0000000b04057899 */ /* 0x000fe4000800063f */
[----:B------:R-:W-:Y:S01]  /*0220*/  USHF.L.U32 UR4, UR4, 0x1, URZ ;  /* 0x0000000104047899 */ /* 0x000fe2000800063f */
[----:B------:R-:W0:Y:S11]  /*0230*/  FENCE.VIEW.ASYNC.S ;  /* 0x00000000000073c6 */ /* 0x000e360000000000 */
[----:B0-----:R0:W1:Y:S01]  /*0240*/  SYNCS.EXCH.64 URZ, [UR8], UR4 ;  /* 0x00000004083f75b2 */ /* 0x0010620008000100 */
[----:B------:R0:W2:Y:S01]  /*0250*/  SYNCS.EXCH.64 URZ, [UR8+0x20], UR6 ;  /* 0x00002006083f75b2 */ /* 0x0000a20008000100 */
[----:B------:R0:W3:Y:S01]  /*0260*/  SYNCS.EXCH.64 URZ, [UR8+0x8], UR4 ;  /* 0x00000804083f75b2 */ /* 0x0000e20008000100 */
[----:B------:R0:W4:Y:S01]  /*0270*/  SYNCS.EXCH.64 URZ, [UR8+0x28], UR6 ;  /* 0x00002806083f75b2 */ /* 0x0001220008000100 */
[----:B------:R0:W0:Y:S01]  /*0280*/  SYNCS.EXCH.64 URZ, [UR8+0x10], UR4 ;  /* 0x00001004083f75b2 */ /* 0x0000220008000100 */
[----:B------:R0:W0:Y:S01]  /*0290*/  SYNCS.EXCH.64 URZ, [UR8+0x30], UR6 ;  /* 0x00003006083f75b2 */ /* 0x0000220008000100 */
[----:B------:R0:W0:Y:S01]  /*02a0*/  SYNCS.EXCH.64 URZ, [UR8+0x18], UR4 ;  /* 0x00001804083f75b2 */ /* 0x0000220008000100 */
[----:B------:R0:W0:Y:S01]  /*02b0*/  SYNCS.EXCH.64 URZ, [UR8+0x38], UR6 ;  /* 0x00003806083f75b2 */ /* 0x0000220008000100 */
[----:B------:R-:W-:Y:S01]  /*02c0*/  NOP ;  /* 0x0000000000007918 */ /* 0x000fe20000000000 */
.L_x_2:
[----:B------:R-:W-:Y:S01]  /*02d0*/  SHF.R.S32.HI R2, RZ, 0x1f, R5 ;  /* 0x0000001fff027819 */ /* 0x000fe20000011405 */
[----:B------:R-:W5:Y:S01]  /*02e0*/  SHFL.IDX PT, R0, R0, RZ, 0x1f ;  /* 0x00001fff00007589 */ /* 0x000f6200000e0000 */
[----:B0-----:R-:W0:Y:S01]  /*02f0*/  S2UR UR8, SR_CTAID.X ;  /* 0x00000000000879c3 */ /* 0x001e220000002500 */
[----:B------:R-:W-:Y:S02]  /*0300*/  ELECT P0, URZ, PT ;  /* 0x00000000003f782f */ /* 0x000fe40003800000 */
[----:B------:R-:W-:Y:S01]  /*0310*/  LEA.HI R2, R2, R5, RZ, 0x7 ;  /* 0x0000000502027211 */ /* 0x000fe200078f38ff */
[----:B------:R-:W-:Y:S01]  /*0320*/  ULDC UR4, c[0x0][0x150] ;  /* 0x0000540000047ab9 */ /* 0x000fe20000000800 */
[----:B------:R-:W-:Y:S01]  /*0330*/  SHF.R.S32.HI R9, RZ, 0x1f, R4 ;  /* 0x0000001fff097819 */ /* 0x000fe20000011404 */
[----:B------:R-:W-:Y:S01]  /*0340*/  NOP ;  /* 0x0000000000007918 */ /* 0x000fe20000000000 */
[----:B------:R-:W-:Y:S01]  /*0350*/  LOP3.LUT R2, R2, 0xffffff80, RZ, 0xc0, !PT ;  /* 0xffffff8002027812 */ /* 0x000fe200078ec0ff */
[----:B------:R-:W-:Y:S01]  /*0360*/  NOP ;  /* 0x0000000000007918 */ /* 0x000fe20000000000 */
[----:B------:R-:W-:Y:S01]  /*0370*/  LEA.HI R9, R9, R4, RZ, 0x2 ;  /* 0x0000000409097211 */ /* 0x000fe200078f10ff */
[----:B------:R-:W1:Y:S01]  /*0380*/  LDC R11, c[0x0][0x144] ;  /* 0x00005100ff0b7b82 */ /* 0x000e620000000800 */
[----:B------:R-:W-:Y:S01]  /*0390*/  ISETP.NE.AND P3, PT, R6, RZ, PT ;  /* 0x000000ff0600720c */ /* 0x000fe20003f65270 */
[----:B------:R-:W-:Y:S01]  /*03a0*/  IMAD.IADD R7, R5, 0x1, -R2 ;  /* 0x0000000105077824 */ /* 0x000fe200078e0a02 */
[----:B------:R-:W-:Y:S01]  /*03b0*/  LOP3.LUT R9, R9, 0x3ffffffc, RZ, 0xc0, !PT ;  /* 0x3ffffffc09097812 */ /* 0x000fe200078ec0ff */
[----:B------:R-:W2:Y:S03]  /*03c0*/  S2R R2, SR_CTAID.Y ;  /* 0x0000000000027919 */ /* 0x000ea60000002600 */
[----:B------:R-:W-:Y:S01]  /*03d0*/  SHF.R.S32.HI R8, RZ, 0x1f, R7 ;  /* 0x0000001fff087819 */ /* 0x000fe20000011407 */
[----:B------:R-:W-:Y:S01]  /*03e0*/  IMAD.IADD R4, R4, 0x1, -R9 ;  /* 0x0000000104047824 */ /* 0x000fe200078e0a09 */
[----:B------:R-:W3:Y:S02]  /*03f0*/  LDC R12, c[0x0][0x140] ;  /* 0x00005000ff0c7b82 */ /* 0x000ee40000000800 */
[----:B------:R-:W-:-:S02]  /*0400*/  LEA.HI R8, R8, R7, RZ, 0x3 ;  /* 0x0000000708087211 */ /* 0x000fc400078f18ff */
[----:B-----5:R-:W-:Y:S02]  /*0410*/  ISETP.NE.OR P0, PT, R0, RZ, !P0 ;  /* 0x000000ff0000720c */ /* 0x020fe40004705670 */
[--C-:B------:R-:W-:Y:S02]  /*0420*/  SHF.R.S32.HI R0, RZ, 0x3, R8.reuse ;  /* 0x00000003ff007819 */ /* 0x100fe40000011408 */
[----:B------:R-:W-:Y:S02]  /*0430*/  SHF.R.S32.HI R5, RZ, 0x1f, R8 ;  /* 0x0000001fff057819 */ /* 0x000fe40000011408 */
[----:B0-----:R-:W-:Y:S02]  /*0440*/  I2FP.F32.U32 R8, UR8 ;  /* 0x0000000800087c45 */ /* 0x001fe40008201000 */
[----:B------:R-:W-:-:S03]  /*0450*/  LEA.HI R5, R5, R0, RZ, 0x2 ;  /* 0x0000000005057211 */ /* 0x000fc600078f10ff */
[----:B------:R-:W-:Y:S01]  /*0460*/  FMUL R10, R8, UR4 ;  /* 0x00000004080a7c20 */ /* 0x000fe20008400000 */
[----:B------:R-:W-:Y:S01]  /*0470*/  LOP3.LUT R5, R5, 0xfffffffc, RZ, 0xc0, !PT ;  /* 0xfffffffc05057812 */ /* 0x000fe200078ec0ff */
[----:B------:R-:W-:Y:S01]  /*0480*/  VOTEU.ALL UP0, P0 ;  /* 0x00000000003f7886 */ /* 0x000fe20000000000 */
[----:B------:R-:W-:Y:S01]  /*0490*/  ULDC UR4, c[0x0][0x154] ;  /* 0x0000550000047ab9 */ /* 0x000fe20000000800 */
[----:B------:R-:W-:Y:S02]  /*04a0*/  VOTEU.ALL UP1, P0 ;  /* 0x00000000003f7886 */ /* 0x000fe40000020000 */
[----:B------:R-:W0:Y:S01]  /*04b0*/  F2I.U32.TRUNC.NTZ R10, R10 ;  /* 0x0000000a000a7305 */ /* 0x000e22000020f000 */
[----:B------:R-:W-:Y:S01]  /*04c0*/  IMAD.IADD R5, R0, 0x1, -R5 ;  /* 0x0000000100057824 */ /* 0x000fe200078e0a05 */
[----:B------:R-:W5:Y:S01]  /*04d0*/  @!UP0 S2UR UR7, SR_CgaCtaId ;  /* 0x00000000000789c3 */ /* 0x000f620000008800 */
[----:B------:R-:W-:Y:S01]  /*04e0*/  @!UP0 UMOV UR6, 0x400 ;  /* 0x0000040000068882 */ /* 0x000fe20000000000 */
[----:B---3--:R-:W-:Y:S01]  /*04f0*/  ISETP.EQ.U32.AND P2, PT, R12, 0x1, PT ;  /* 0x000000010c00780c */ /* 0x008fe20003f42070 */
[----:B------:R-:W-:Y:S01]  /*0500*/  IMAD R8, R4, 0x4, R5 ;  /* 0x0000000404087824 */ /* 0x000fe200078e0205 */
[----:B--2---:R-:W-:-:S04]  /*0510*/  I2FP.F32.U32 R4, R2 ;  /* 0x0000000200047245 */ /* 0x004fc80000201000 */
[----:B------:R-:W-:Y:S01]  /*0520*/  LEA.HI R0, R8, R8, RZ, 0x1 ;  /* 0x0000000808007211 */ /* 0x000fe200078f08ff */
[----:B------:R-:W2:Y:S03]  /*0530*/  LDC R5, c[0x0][0x148] ;  /* 0x00005200ff057b82 */ /* 0x000ea60000000800 */
[----:B------:R-:W-:Y:S01]  /*0540*/  LOP3.LUT R9, R0, 0xfffffffe, RZ, 0xc0, !PT ;  /* 0xfffffffe00097812 */ /* 0x000fe200078ec0ff */
[----:B0-----:R-:W-:Y:S02]  /*0550*/  IMAD.MOV R14, RZ, RZ, -R10 ;  /* 0x000000ffff0e7224 */ /* 0x001fe400078e0a0a */
[----:B------:R-:W-:Y:S01]  /*0560*/  FMUL R10, R4, UR4 ;  /* 0x00000004040a7c20 */ /* 0x000fe20008400000 */
[----:B------:R-:W-:Y:S01]  /*0570*/  SHF.R.S32.HI R0, RZ, 0x1f, R3 ;  /* 0x0000001fff007819 */ /* 0x000fe20000011403 */
[----:B------:R-:W-:Y:S01]  /*0580*/  UMOV UR4, 0x20 ;  /* 0x0000002000047882 */ /* 0x000fe20000000000 */
[----:B-1----:R-:W-:Y:S01]  /*0590*/  IMAD R4, R11, R14, UR8 ;  /* 0x000000080b047e24 */ /* 0x002fe2000f8e020e */
[----:B------:R-:W-:-:S04]  /*05a0*/  @!UP0 UIADD3 UR4, -UR4, 0x100000, URZ ;  /* 0x0010000004048890 */ /* 0x000fc8000fffe13f */
[----:B------:R-:W-:Y:S02]  /*05b0*/  @!UP0 USHF.L.U32 UR5, UR4, 0xb, URZ ;  /* 0x0000000b04058899 */ /* 0x000fe4000800063f */
[----:B------:R-:W-:Y:S01]  /*05c0*/  @!UP0 USHF.L.U32 UR4, UR4, 0x1, URZ ;  /* 0x0000000104048899 */ /* 0x000fe2000800063f */
[----:B------:R-:W-:Y:S01]  /*05d0*/  IMAD.IADD R9, R8, 0x1, -R9 ;  /* 0x0000000108097824 */ /* 0x000fe200078e0a09 */
[----:B------:R-:W0:Y:S01]  /*05e0*/  F2I.U32.TRUNC.NTZ R10, R10 ;  /* 0x0000000a000a7305 */ /* 0x000e22000020f000 */
[----:B------:R-:W-:-:S03]  /*05f0*/  LEA.HI R0, R0, R3, RZ, 0x2 ;  /* 0x0000000300007211 */ /* 0x000fc600078f10ff */
[----:B------:R-:W-:Y:S01]  /*0600*/  ISETP.NE.AND P4, PT, R9, R4, PT ;  /* 0x000000040900720c */ /* 0x000fe20003f85270 */
[----:B------:R-:W-:Y:S01]  /*0610*/  IMAD.SHL.U32 R9, R8, 0x4, RZ ;  /* 0x0000000408097824 */ /* 0x000fe200078e00ff */
[----:B------:R-:W-:Y:S01]  /*0620*/  LOP3.LUT R0, R0, 0xfffffffc, RZ, 0xc0, !PT ;  /* 0xfffffffc00007812 */ /* 0x000fe200078ec0ff */
[----:B-----5:R-:W-:Y:S01]  /*0630*/  @!UP0 ULEA UR6, UR7, UR6, 0x18 ;  /* 0x0000000607068291 */ /* 0x020fe2000f8ec03f */
[----:B------:R-:W-:Y:S02]  /*0640*/  VOTEU.ALL UP0, P0 ;  /* 0x00000000003f7886 */ /* 0x000fe40000000000 */
[----:B------:R-:W-:Y:S01]  /*0650*/  LOP3.LUT R13, R8, 0xc, R9, 0x78, !PT ;  /* 0x0000000c080d7812 */ /* 0x000fe200078e7809 */
[----:B------:R-:W-:Y:S01]  /*0660*/  IMAD.IADD R0, R3, 0x1, -R0 ;  /* 0x0000000103007824 */ /* 0x000fe200078e0a00 */
[----:B------:R-:W-:Y:S01]  /*0670*/  LOP3.LUT P0, RZ, R7, 0x7, RZ, 0xc0, !PT ;  /* 0x0000000707ff7812 */ /* 0x000fe2000780c0ff */
[----:B------:R-:W-:Y:S01]  /*0680*/  IMAD.MOV.U32 R7, RZ, RZ, 0x1 ;  /* 0x00000001ff077424 */ /* 0x000fe200078e00ff */
[----:B0-----:R-:W-:Y:S01]  /*0690*/  IADD3 R14, -R10, RZ, RZ ;  /* 0x000000ff0a0e7210 */ /* 0x001fe20007ffe1ff */
[----:B------:R-:W-:-:S02]  /*06a0*/  VIADD R10, R6, 0xffffffff ;  /* 0xffffffff060a7836 */ /* 0x000fc40000000000 */
[----:B------:R-:W-:Y:S01]  /*06b0*/  @P4 LEA.HI R8, R13, R13, RZ, 0x1 ;  /* 0x0000000d0d084211 */ /* 0x000fe200078f08ff */
[----:B------:R0:W-:Y:S01]  /*06c0*/  STL [R1+0xa4], R13 ;  /* 0x0000a40d01007387 */ /* 0x0001e20000100800 */
[C---:B------:R-:W-:Y:S01]  /*06d0*/  ISETP.NE.AND P1, PT, R0.reuse, 0x3, PT ;  /* 0x000000030000780c */ /* 0x040fe20003f25270 */
[----:B--2---:R-:W-:Y:S01]  /*06e0*/  IMAD R9, R5, R14, R2 ;  /* 0x0000000e05097224 */ /* 0x004fe200078e0202 */
[----:B------:R-:W-:Y:S01]  /*06f0*/  @P4 SHF.R.S32.HI R8, RZ, 0x1, R8 ;  /* 0x00000001ff084819 */ /* 0x000fe20000011408 */
[----:B------:R-:W1:Y:S02]  /*0700*/  FENCE.VIEW.ASYNC.S ;  /* 0x00000000000073c6 */ /* 0x000e640000000000 */
[----:B-1----:R0:W1:Y:S01]  /*0710*/  @!UP0 SYNCS.EXCH.64 URZ, [UR6+0x50], UR4 ;  /* 0x00005004063f85b2 */ /* 0x0020620008000100 */
[----:B------:R-:W-:Y:S02]  /*0720*/  ISETP.EQ.OR P1, PT, R0, RZ, !P1 ;  /* 0x000000ff0000720c */ /* 0x000fe40004f22670 */
[----:B------:R-:W-:-:S02]  /*0730*/  @P4 ISETP.NE.AND P5, PT, R8, R9, PT ;  /* 0x000000090800420c */ /* 0x000fc40003fa5270 */
[----:B------:R-:W-:Y:S02]  /*0740*/  ISETP.LT.U32.AND P0, PT, R13, 0x2, !P0 ;  /* 0x000000020d00780c */ /* 0x000fe40004701070 */
[----:B------:R-:W-:Y:S02]  /*0750*/  ISETP.EQ.AND P1, PT, R6, RZ, P1 ;  /* 0x000000ff0600720c */ /* 0x000fe40000f22270 */
[----:B------:R-:W-:Y:S02]  /*0760*/  SEL R8, RZ, 0x1, !P0 ;  /* 0x00000001ff087807 */ /* 0x000fe40004000000 */
[----:B------:R-:W-:Y:S02]  /*0770*/  @P4 SEL R7, RZ, 0x1, P5 ;  /* 0x00000001ff074807 */ /* 0x000fe40002800000 */
[----:B------:R-:W-:Y:S02]  /*0780*/  ISETP.GE.U32.AND P6, PT, R10, 0x2, PT ;  /* 0x000000020a00780c */ /* 0x000fe40003fc6070 */
[----:B------:R-:W-:Y:S01]  /*0790*/  SEL R6, RZ, 0x1, !P1 ;  /* 0x00000001ff067807 */ /* 0x000fe20004800000 */
[----:B------:R0:W2:Y:S01]  /*07a0*/  @!UP1 SYNCS.EXCH.64 URZ, [UR6+0x58], UR4 ;  /* 0x00005804063f95b2 */ /* 0x0000a20008000100 */
[----:B------:R-:W-:Y:S01]  /*07b0*/  LOP3.LUT R7, R7, R8, RZ, 0xc0, !PT ;  /* 0x0000000807077212 */ /* 0x000fe200078ec0ff */
[----:B------:R-:W-:Y:S01]  /*07c0*/  NOP ;  /* 0x0000000000007918 */ /* 0x000fe20000000000 */
[----:B------:R-:W-:-:S03]  /*07d0*/  SEL R6, R6, 0x2, P6 ;  /* 0x0000000206067807 */ /* 0x000fc60003000000 */
[----:B------:R0:W-:Y:S04]  /*07e0*/  STL [R1+0xa0], R7 ;  /* 0x0000a00701007387 */ /* 0x0001e80000100800 */
[----:B------:R0:W-:Y:S01]  /*07f0*/  STL [R1+0xb8], R6 ;  /* 0x0000b80601007387 */ /* 0x0001e20000100800 */
[----:B-1----:R-:W-:Y:S05]  /*0800*/  @!P2 BRA `(.L_x_3) ;  /* 0x000000000008a947 */ /* 0x002fea0003800000 */
[----:B--2-4-:R-:W-:Y:S01]  /*0810*/  UCGABAR_ARV ;  /* 0x00000000000079c7 */ /* 0x014fe20008000000 */
[----:B------:R-:W-:Y:S05]  /*0820*/  BRA `(.L_x_4) ;  /* 0x0000000000047947 */ /* 0x000fea0003800000 */
.L_x_3:
[----:B--2-4-:R-:W-:Y:S01]  /*0830*/  NOP ;  /* 0x0000000000007918 */ /* 0x014fe20000000000 */
.L_x_4:
[----:B0-----:R-:W0:Y:S01]  /*0840*/  LDC R6, c[0x0][0x65c] ;  /* 0x00019700ff067b82 */ /* 0x001e220000000800 */
[----:B------:R-:W-:Y:S01]  /*0850*/  IMAD.MOV.U32 R7, RZ, RZ, RZ ;  /* 0x000000ffff077224 */ /* 0x000fe200078e00ff */
[----:B0-----:R-:W-:Y:S01]  /*0860*/  ISETP.NE.AND P1, PT, R6, 0x1, PT ;  /* 0x000000010600780c */ /* 0x001fe20003f25270 */
[----:B------:R-:W-:-:S12]  /*0870*/  IMAD.U32 R6, RZ, RZ, UR8 ;  /* 0x00000008ff067e24 */ /* 0x000fd8000f8e00ff */
[----:B------:R-:W0:Y:S01]  /*0880*/  @P1 LDC R9, c[0x0][0x10] ;  /* 0x00000400ff091b82 */ /* 0x000e220000000800 */
[----:B------:R-:W-:Y:S02]  /*0890*/  @P1 IMAD.MOV.U32 R3, RZ, RZ, RZ ;  /* 0x000000ffff031224 */ /* 0x000fe400078e00ff */
[----:B------:R-:W-:-:S05]  /*08a0*/  @P1 IMAD.MOV.U32 R13, RZ, RZ, RZ ;  /* 0x000000ffff0d1224 */ /* 0x000fca00078e00ff */
[----:B------:R-:W1:Y:S01]  /*08b0*/  @!P1 LDC R11, c[0x0][0xc] ;  /* 0x00000300ff0b9b82 */ /* 0x000e620000000800 */
[----:B0-----:R-:W-:-:S04]  /*08c0*/  @P1 IMAD.WIDE.U32 R8, R9, UR8, R2 ;  /* 0x0000000809081c25 */ /* 0x001fc8000f8e0002 */
[----:B------:R-:W-:Y:S02]  /*08d0*/  @P1 IMAD.MOV.U32 R15, RZ, RZ, R8 ;  /* 0x000000ffff0f1224 */ /* 0x000fe400078e0008 */
[----:B------:R-:W-:Y:S02]  /*08e0*/  @P1 IMAD.IADD R23, R9, 0x1, R13 ;  /* 0x0000000109171824 */ /* 0x000fe400078e020d */
[----:B-1----:R-:W-:-:S04]  /*08f0*/  @!P1 IMAD.WIDE.U32 R6, R2, R11, R6 ;  /* 0x0000000b02069225 */ /* 0x002fc800078e0006 */
[----:B------:R-:W-:Y:S01]  /*0900*/  @!P1 IMAD.MOV.U32 R15, RZ, RZ, R6 ;  /* 0x000000ffff0f9224 */ /* 0x000fe200078e0006 */
[----:B------:R-:W-:-:S04]  /*0910*/  @!P1 MOV R23, R7 ;  /* 0x0000000700179202 */ /* 0x000fc80000000f00 */
[----:B------:R0:W-:Y:S04]  /*0920*/  STL [R1+0xc4], R15 ;  /* 0x0000c40f01007387 */ /* 0x0001e80000100800 */
[----:B------:R0:W-:Y:S01]  /*0930*/  STL [R1+0xc0], R23 ;  /* 0x0000c01701007387 */ /* 0x0001e20000100800 */
[----:B------:R-:W-:Y:S05]  /*0940*/  @!P2 BRA `(.L_x_5) ;  /* 0x00000000000ca947 */ /* 0x000fea0003800000 */
[----:B------:R-:W-:Y:S01]  /*0950*/  UCGABAR_WAIT ;  /* 0x0000000000007dc7 */ /* 0x000fe20008000000 */
[----:B------:R-:W-:Y:S01]  /*0960*/  CCTL.IVALL ;  /* 0x00000000ff00798f */ /* 0x000fe20002000000 */
[----:B------:R-:W-:Y:S05]  /*0970*/  BRA `(.L_x_6) ;  /* 0x0000000000047947 */ /* 0x000fea0003800000 */
.L_x_5:
[----:B------:R-:W-:Y:S06]  /*0980*/  BAR.SYNC.DEFER_BLOCKING 0x0 ;  /* 0x0000000000007b1d */ /* 0x000fec0000010000 */
.L_x_6:
[----:B------:R-:W-:Y:S05]  /*0990*/  @!P3 BRA `(.L_x_7) ;  /* 0x000001b800b0b947 */ /* 0x000fea0003800000 */
[----:B------:R-:W-:-:S13]  /*09a0*/  ISETP.GT.U32.AND P0, PT, R10, 0x1, PT ;  /* 0x000000010a00780c */ /* 0x000fda0003f04070 */
[----:B------:R-:W-:Y:S05]  /*09b0*/  @P0 EXIT ;  /* 0x000000000000094d */ /* 0x000fea0003800000 */
[----:B------:R-:W-:Y:S01]  /*09c0*/  IMAD.MOV.U32 R6, RZ, RZ, -0x1 ;  /* 0xffffffffff067424 */ /* 0x000fe200078e00ff */
[----:B------:R-:W-:Y:S01]  /*09d0*/  ULDC.64 UR4, c[0x0][0x650] ;  /* 0x0001940000047ab9 */ /* 0x000fe20000000a00 */
[----:B------:R-:W-:Y:S01]  /*09e0*/  PRMT R0, RZ, 0x7610, R0 ;  /* 0x00007610ff007816 */ /* 0x000fe20000000000 */
[----:B------:R-:W-:Y:S01]  /*09f0*/  IMAD.MOV.U32 R18, RZ, RZ, -0x1 ;  /* 0xffffffffff127424 */ /* 0x000fe200078e00ff */
[----:B------:R-:W-:Y:S01]  /*0a00*/  ISETP.GE.U32.AND P0, PT, R15, UR4, PT ;  /* 0x000000040f007c0c */ /* 0x000fe2000bf06070 */
[----:B------:R1:W-:Y:S01]  /*0a10*/  STL [R1+0xbc], R6 ;  /* 0x0000bc0601007387 */ /* 0x0003e20000100800 */
[----:B------:R-:W-:Y:S02]  /*0a20*/  IMAD.MOV.U32 R19, RZ, RZ, -0x1 ;  /* 0xffffffffff137424 */ /* 0x000fe400078e00ff */
[----:B------:R-:W-:-:S13]  /*0a30*/  ISETP.GE.U32.AND.EX P0, PT, R23, UR5, PT, P0 ;  /* 0x0000000517007c0c */ /* 0x000fda000bf06100 */
[----:B-1----:R-:W-:Y:S05]  /*0a40*/  @P0 BRA `(.L_x_8) ;  /* 0x0000000400340947 */ /* 0x002fea0003800000 */
[----:B------:R-:W1:Y:S01]  /*0a50*/  LDC.64 R16, c[0x0][0x628] ;  /* 0x00018a00ff107b82 */ /* 0x000e620000000a00 */
[----:B------:R-:W-:Y:S02]  /*0a60*/  IMAD.MOV.U32 R6, RZ, RZ, R15 ;  /* 0x000000ffff067224 */ /* 0x000fe400078e000f */
[----:B------:R-:W-:-:S05]  /*0a70*/  IMAD.MOV.U32 R7, RZ, RZ, R23 ;  /* 0x000000ffff077224 */ /* 0x000fca00078e0017 */
[----:B------:R-:W2:Y:S08]  /*0a80*/  LDC R0, c[0x0][0x630] ;  /* 0x00018c00ff007b82 */ /* 0x000eb00000000800 */
[----:B------:R-:W3:Y:S01]  /*0a90*/  LDC.64 R18, c[0x0][0x620] ;  /* 0x00018800ff127b82 */ /* 0x000ee20000000a00 */
[----:B-1----:R-:W-:-:S04]  /*0aa0*/  ISETP.NE.U32.AND P0, PT, R16, RZ, PT ;  /* 0x000000ff1000720c */ /* 0x002fc80003f05070 */
[----:B------:R-:W-:-:S13]  /*0ab0*/  ISETP.NE.AND.EX P0, PT, R17, RZ, PT, P0 ;  /* 0x000000ff1100720c */ /* 0x000fda0003f05300 */
[----:B--23--:R-:W-:Y:S05]  /*0ac0*/  @!P0 BRA `(.L_x_9) ;  /* 0x0000000000288947 */ /* 0x00cfea0003800000 */
[----:B------:R-:W1:Y:S02]  /*0ad0*/  LDC R11, c[0x0][0x634] ;  /* 0x00018d00ff0b7b82 */ /* 0x000e640000000800 */
[----:B-1----:R-:W-:-:S05]  /*0ae0*/  IADD3 R11, P0, R15, R11, RZ ;  /* 0x0000000b0f0b7210 */ /* 0x002fca0007f1e0ff */
[----:B------:R-:W-:-:S04]  /*0af0*/  IMAD.X R13, RZ, RZ, R23, P0 ;  /* 0x000000ffff0d7224 */ /* 0x000fc800000e0617 */
[----:B------:R-:W-:-:S04]  /*0b00*/  IMAD.WIDE.U32 R6, R13, R16, RZ ;  /* 0x000000100d067225 */ /* 0x000fc800078e00ff */
[----:B------:R-:W-:-:S04]  /*0b10*/  IMAD.WIDE.U32 R8, P0, R11, R17, R6 ;  /* 0x000000110b087225 */ /* 0x000fc80007800006 */
[----:B------:R-:W-:-:S04]  /*0b20*/  IMAD.WIDE.U32 R6, R11, R16, RZ ;  /* 0x000000100b067225 */ /* 0x000fc800078e00ff */
[----:B------:R-:W-:Y:S01]  /*0b30*/  IMAD.X R11, RZ, RZ, RZ, P0 ;  /* 0x000000ffff0b7224 */ /* 0x000fe200000e06ff */
[----:B------:R-:W-:Y:S01]  /*0b40*/  IADD3 RZ, P0, R7, R8, RZ ;  /* 0x0000000807ff7210 */ /* 0x000fe20007f1e0ff */
[----:B------:R-:W-:-:S04]  /*0b50*/  IMAD.MOV.U32 R10, RZ, RZ, R9 ;  /* 0x000000ffff0a7224 */ /* 0x000fc800078e0009 */
[----:B------:R-:W-:-:S08]  /*0b60*/  IMAD.WIDE.U32.X R6, R13, R17, R10, P0 ;  /* 0x000000110d067225 */ /* 0x000fd000000e040a */
.L_x_9:
[-CC-:B------:R-:W-:Y:S01]  /*0b70*/  SHF.R.U64 R22, R6, R0.reuse, R7.reuse ;  /* 0x0000000006167219 */ /* 0x180fe20000001207 */
[----:B------:R-:W1:Y:S01]  /*0b80*/  LDC.64 R20, c[0x0][0x640] ;  /* 0x00019000ff147b82 */ /* 0x000e620000000a00 */
[----:B------:R-:W-:Y:S02]  /*0b90*/  SHF.R.U32.HI R0, RZ, R0, R7 ;  /* 0x00000000ff007219 */ /* 0x000fe40000011607 */
[----:B------:R-:W-:Y:S02]  /*0ba0*/  IADD3 R3, P0, RZ, -R22, RZ ;  /* 0x80000016ff037210 */ /* 0x000fe40007f1e0ff */
[----:B------:R-:W-:-:S03]  /*0bb0*/  MOV R6, R15 ;  /* 0x0000000f00067202 */ /* 0x000fc60000000f00 */
[----:B------:R-:W2:Y:S01]  /*0bc0*/  LDC R8, c[0x0][0x618] ;  /* 0x00018600ff087b82 */ /* 0x000ea20000000800 */
[----:B------:R-:W-:-:S04]  /*0bd0*/  IMAD.X R7, RZ, RZ, ~R0, P0 ;  /* 0x000000ffff077224 */ /* 0x000fc800000e0e00 */
[----:B------:R-:W-:Y:S02]  /*0be0*/  IMAD R0, R7, R18, RZ ;  /* 0x0000001207007224 */ /* 0x000fe400078e02ff */
[----:B------:R-:W-:Y:S01]  /*0bf0*/  IMAD.MOV.U32 R7, RZ, RZ, R23 ;  /* 0x000000ffff077224 */ /* 0x000fe200078e0017 */
[----:B------:R-:W3:Y:S01]  /*0c00*/  LDC R12, c[0x0][0x608] ;  /* 0x00018200ff0c7b82 */ /* 0x000ee20000000800 */
[----:B0-----:R-:W-:Y:S02]  /*0c10*/  IMAD R23, R5, R14, R2 ;  /* 0x0000000e05177224 */ /* 0x001fe400078e0202 */
[----:B------:R-:W-:-:S04]  /*0c20*/  IMAD.WIDE.U32 R6, R3, R18, R6 ;  /* 0x0000001203067225 */ /* 0x000fc800078e0006 */
[----:B------:R-:W-:Y:S01]  /*0c30*/  IMAD R3, R3, R19, R0 ;  /* 0x0000001303037224 */ /* 0x000fe200078e0200 */
[----:B------:R-:W0:Y:S01]  /*0c40*/  LDC R16, c[0x0][0x658] ;  /* 0x00019600ff107b82 */ /* 0x000e220000000800 */
[----:B-1----:R-:W-:Y:S01]  /*0c50*/  ISETP.NE.U32.AND P0, PT, R20, RZ, PT ;  /* 0x000000ff1400720c */ /* 0x002fe20003f05070 */
[----:B------:R-:W-:Y:S02]  /*0c60*/  IMAD.MOV.U32 R19, RZ, RZ, 0x1 ;  /* 0x00000001ff137424 */ /* 0x000fe400078e00ff */
[----:B------:R-:W-:Y:S01]  /*0c70*/  IMAD.IADD R3, R7, 0x1, R3 ;  /* 0x0000000107037824 */ /* 0x000fe200078e0203 */
[----:B------:R-:W-:Y:S01]  /*0c80*/  ISETP.NE.AND.EX P0, PT, R21, RZ, PT, P0 ;  /* 0x000000ff1500720c */ /* 0x000fe20003f05300 */
[----:B------:R-:W-:Y:S02]  /*0c90*/  IMAD.MOV.U32 R7, RZ, RZ, -0x1 ;  /* 0xffffffffff077424 */ /* 0x000fe400078e00ff */
[----:B------:R-:W1:Y:S01]  /*0ca0*/  LDC R13, c[0x0][0x600] ;  /* 0x00018000ff0d7b82 */ /* 0x000e620000000800 */
[----:B--2---:R-:W-:-:S02]  /*0cb0*/  SHF.R.U64 R10, R6, R8, R3 ;  /* 0x00000008060a7219 */ /* 0x004fc40000001203 */
[----:B------:R-:W-:-:S05]  /*0cc0*/  SHF.R.U32.HI R3, RZ, R8, R3 ;  /* 0x00000008ff037219 */ /* 0x000fca0000011603 */
[----:B------:R-:W2:Y:S01]  /*0cd0*/  LDC R15, c[0x0][0x648] ;  /* 0x00019200ff0f7b82 */ /* 0x000ea20000000800 */
[-CC-:B---3--:R-:W-:Y:S02]  /*0ce0*/  SHF.R.U64 R24, R10, R12.reuse, R3.reuse ;  /* 0x0000000c0a187219 */ /* 0x188fe40000001203 */
[----:B------:R-:W-:-:S05]  /*0cf0*/  SHF.R.U32.HI R3, RZ, R12, R3 ;  /* 0x0000000cff037219 */ /* 0x000fca0000011603 */
[----:B------:R-:W3:Y:S01]  /*0d00*/  LDC R17, c[0x0][0x638] ;  /* 0x00018e00ff117b82 */ /* 0x000ee20000000800 */
[-CC-:B0-----:R-:W-:Y:S02]  /*0d10*/  SHF.R.U64 R12, R24, R16.reuse, R3.reuse ;  /* 0x00000010180c7219 */ /* 0x181fe40000001203 */
[-C--:B------:R-:W-:Y:S02]  /*0d20*/  SHF.L.U32 R0, R7, R16.reuse, RZ ;  /* 0x0000001007007219 */ /* 0x080fe400000006ff */
[----:B------:R-:W-:Y:S01]  /*0d30*/  SHF.R.U32.HI R3, RZ, R16, R3 ;  /* 0x00000010ff037219 */ /* 0x000fe20000011603 */
[----:B------:R-:W-:Y:S01]  /*0d40*/  IMAD.MOV.U32 R2, RZ, RZ, R12 ;  /* 0x000000ffff027224 */ /* 0x000fe200078e000c */
[----:B------:R-:W-:Y:S01]  /*0d50*/  LOP3.LUT R5, RZ, R0, RZ, 0x33, !PT ;  /* 0x00000000ff057212 */ /* 0x000fe200078e33ff */
[----:B------:R-:W0:Y:S01]  /*0d60*/  LDC R18, c[0x0][0x610] ;  /* 0x00018400ff127b82 */ /* 0x000e220000000800 */
[----:B------:R-:W-:Y:S05]  /*0d70*/  @!P0 BRA `(.L_x_10) ;  /* 0x0000000000288947 */ /* 0x000fea0003800000 */
[----:B------:R-:W4:Y:S02]  /*0d80*/  LDC R9, c[0x0][0x64c] ;  /* 0x00019300ff097b82 */ /* 0x000f240000000800 */
[----:B----4-:R-:W-:-:S05]  /*0d90*/  IADD3 R9, P0, R12, R9, RZ ;  /* 0x000000090c097210 */ /* 0x010fca0007f1e0ff */
        /* <DEDUP_REMOVED lines=8> */
.L_x_10:
[----:B------:R4:W-:Y:S01]  /*0e20*/  STL [R1+0xbc], R22 ;  /* 0x0000bc1601007387 */ /* 0x0009e20000100800 */
[----:B--2---:R-:W-:Y:S01]  /*0e30*/  SHF.R.U64 R2, R2, R15, R3 ;  /* 0x0000000f02027219 */ /* 0x004fe20000001203 */
[----:B-1----:R-:W-:Y:S01]  /*0e40*/  VIADD R3, R13, 0xffffffff ;  /* 0xffffffff0d037836 */ /* 0x002fe20000000000 */
[----:B------:R-:W-:Y:S02]  /*0e50*/  SHF.L.U32 R0, R19, R16, RZ ;  /* 0x0000001013007219 */ /* 0x000fe400000006ff */
[----:B------:R-:W-:Y:S02]  /*0e60*/  LOP3.LUT R5, R24, R5, RZ, 0xc0, !PT ;  /* 0x0000000518057212 */ /* 0x000fe400078ec0ff */
[----:B------:R-:W-:Y:S02]  /*0e70*/  IADD3 R6, -R2, RZ, RZ ;  /* 0x000000ff02067210 */ /* 0x000fe40007ffe1ff */
[----:B------:R-:W-:Y:S01]  /*0e80*/  SEL R4, R4, R23, !P1 ;  /* 0x0000001704047207 */ /* 0x000fe20004800000 */
[----:B------:R-:W-:Y:S01]  /*0e90*/  IMAD R5, R0, R2, R5 ;  /* 0x0000000200057224 */ /* 0x000fe200078e0205 */
[----:B------:R-:W-:Y:S01]  /*0ea0*/  LOP3.LUT R3, R10, R3, RZ, 0xc0, !PT ;  /* 0x000000030a037212 */ /* 0x000fe200078ec0ff */
[----:B---3--:R-:W-:-:S02]  /*0eb0*/  IMAD R0, R6, R17, R12 ;  /* 0x0000001106007224 */ /* 0x008fc400078e020c */
[----:B0-----:R-:W-:Y:S02]  /*0ec0*/  IMAD R4, R5, R18, R4 ;  /* 0x0000001205047224 */ /* 0x001fe400078e0204 */
[----:B------:R-:W-:Y:S02]  /*0ed0*/  IMAD.MOV.U32 R2, RZ, RZ, 0x1 ;  /* 0x00000001ff027424 */ /* 0x000fe400078e00ff */
[----:B------:R-:W-:-:S03]  /*0ee0*/  IMAD R3, R0, R13, R3 ;  /* 0x0000000d00037224 */ /* 0x000fc600078e0203 */
[----:B------:R-:W-:Y:S02]  /*0ef0*/  PRMT R0, R2, 0x7610, R0 ;  /* 0x0000761002007816 */ /* 0x000fe40000000000 */
[----:B------:R-:W-:Y:S02]  /*0f00*/  SEL R19, R3, R4, !P1 ;  /* 0x0000000403137207 */ /* 0x000fe40004800000 */
[----:B----4-:R-:W-:-:S07]  /*0f10*/  SEL R18, R4, R3, !P1 ;  /* 0x0000000304127207 */ /* 0x010fce0004800000 */
.L_x_8:
[----:B------:R-:W-:-:S08]  /*0f20*/  NOP ;  /* 0x0000000000007918 */ /* 0x000fd00000000000 */
[----:B------:R-:W1:Y:S02]  /*0f30*/  USETMAXREG.TRY_ALLOC.CTAPOOL UP0, 0xe8 ;  /* 0x000000e8000079c8 */ /* 0x000e640008000600 */
[----:B-1----:R-:W-:-:S13]  /*0f40*/  PLOP3.LUT P0, PT, PT, PT, UP0, 0x80, 0x0 ;  /* 0x000000000000781c */ /* 0x002fda0003f0f008 */
[----:B------:R-:W-:Y:S05]  /*0f50*/  @!P0 BRA `(.L_x_8) ;  /* 0xfffffffc00f08947 */ /* 0x000fea000383ffff */
[----:B------:R-:W-:Y:S02]  /*0f60*/  ULDC.64 UR4, c[0x0][0x598] ;  /* 0x0001660000047ab9 */ /* 0x000fe40000000a00 */
[----:B------:R-:W-:-:S04]  /*0f70*/  ISETP.NE.U32.AND P0, PT, RZ, UR4, PT ;  /* 0x00000004ff007c0c */ /* 0x000fc8000bf05070 */
[----:B------:R-:W-:-:S13]  /*0f80*/  ISETP.NE.AND.EX P0, PT, RZ, UR5, PT, P0 ;  /* 0x00000005ff007c0c */ /* 0x000fda000bf05300 */
[----:B------:R-:W-:Y:S05]  /*0f90*/  @!P0 BRA `(.L_x_11) ;  /* 0x0000000000248947 */ /* 0x000fea0003800000 */
[----:B------:R-:W1:Y:S01]  /*0fa0*/  LDC.64 R2, c[0x0][0x598] ;  /* 0x00016600ff027b82 */ /* 0x000e620000000a00 */
[----:B------:R-:W-:Y:S02]  /*0fb0*/  ULDC.64 UR4, c[0x0][0x208] ;  /* 0x0000820000047ab9 */ /* 0x000fe40000000a00 */
[----:B-1----:R-:W2:Y:S02]  /*0fc0*/  LDG.E.64 R2, desc[UR4][R2.64] ;  /* 0x0000000402027981 */ /* 0x002ea4000c1e1b00 */
[----:B--2---:R-:W-:-:S04]  /*0fd0*/  ISETP.NE.U32.AND P0, PT, R2, RZ, PT ;  /* 0x000000ff0200720c */ /* 0x004fc80003f05070 */
[----:B------:R-:W-:-:S13]  /*0fe0*/  ISETP.NE.AND.EX P0, PT, R3, RZ, PT, P0 ;  /* 0x000000ff0300720c */ /* 0x000fda0003f05300 */
[----:B------:R-:W-:Y:S05]  /*0ff0*/  @!P0 BRA `(.L_x_11) ;  /* 0x00000000000c8947 */ /* 0x000fea0003800000 */
[----:B------:R-:W-:Y:S02]  /*1000*/  ULDC.64 UR4, c[0x0][0x208] ;  /* 0x0000820000047ab9 */ /* 0x000fe40000000a00 */
[----:B------:R1:W5:Y:S01]  /*1010*/  LD.E R2, desc[UR4][R2.64] ;  /* 0x0000000402027980 */ /* 0x000362000c101900 */
[----:B------:R-:W-:Y:S05]  /*1020*/  BRA `(.L_x_12) ;  /* 0x0000000000287947 */ /* 0x000fea0003800000 */
.L_x_11:
[----:B------:R-:W-:Y:S02]  /*1030*/  ULDC.64 UR4, c[0x0][0x588] ;  /* 0x0001620000047ab9 */ /* 0x000fe40000000a00 */
[----:B------:R-:W-:-:S04]  /*1040*/  ISETP.NE.U32.AND P0, PT, RZ, UR4, PT ;  /* 0x00000004ff007c0c */ /* 0x000fc8000bf05070 */
[----:B------:R-:W-:-:S13]  /*1050*/  ISETP.NE.AND.EX P0, PT, RZ, UR5, PT, P0 ;  /* 0x00000005ff007c0c */ /* 0x000fda000bf05300 */
[----:B------:R-:W-:Y:S05]  /*1060*/  @!P0 BRA `(.L_x_13) ;  /* 0x0000000000108947 */ /* 0x000fea0003800000 */
[----:B------:R-:W1:Y:S01]  /*1070*/  LDC.64 R2, c[0x0][0x588] ;  /* 0x00016200ff027b82 */ /* 0x000e620000000a00 */
[----:B------:R-:W-:Y:S02]  /*1080*/  ULDC.64 UR4, c[0x0][0x208] ;  /* 0x0000820000047ab9 */ /* 0x000fe40000000a00 */
[----:B-1----:R2:W5:Y:S01]  /*1090*/  LDG.E R2, desc[UR4][R2.64] ;  /* 0x0000000402027981 */ /* 0x002562000c1e1900 */
[----:B------:R-:W-:Y:S05]  /*10a0*/  BRA `(.L_x_12) ;  /* 0x0000000000087947 */ /* 0x000fea0003800000 */
.L_x_13:
[----:B------:R-:W-:Y:S02]  /*10b0*/  ULDC UR4, c[0x0][0x580] ;  /* 0x0001600000047ab9 */ /* 0x000fe40000000800 */
[----:B------:R-:W-:-:S07]  /*10c0*/  IMAD.U32 R2, RZ, RZ, UR4 ;  /* 0x00000004ff027e24 */ /* 0x000fce000f8e00ff */
.L_x_12:
[----:B------:R-:W-:Y:S02]  /*10d0*/  ULDC.64 UR4, c[0x0][0x5a0] ;  /* 0x0001680000047ab9 */ /* 0x000fe40000000a00 */
[----:B------:R-:W-:-:S04]  /*10e0*/  ISETP.NE.U32.AND P0, PT, RZ, UR4, PT ;  /* 0x00000004ff007c0c */ /* 0x000fc8000bf05070 */
[----:B------:R-:W-:-:S13]  /*10f0*/  ISETP.NE.AND.EX P0, PT, RZ, UR5, PT, P0 ;  /* 0x00000005ff007c0c */ /* 0x000fda000bf05300 */
[----:B------:R-:W-:Y:S05]  /*1100*/  @!P0 BRA `(.L_x_14) ;  /* 0x0000000000248947 */ /* 0x000fea0003800000 */
[----:B------:R-:W3:Y:S01]  /*1110*/  LDC.64 R4, c[0x0][0x5a0] ;  /* 0x00016800ff047b82 */ /* 0x000ee20000000a00 */
[----:B------:R-:W-:Y:S02]  /*1120*/  ULDC.64 UR4, c[0x0][0x208] ;  /* 0x0000820000047ab9 */ /* 0x000fe40000000a00 */
[----:B---3--:R-:W3:Y:S02]  /*1130*/  LDG.E.64 R4, desc[UR4][R4.64] ;  /* 0x0000000404047981 */ /* 0x008ee4000c1e1b00 */
[----:B---3--:R-:W-:-:S04]  /*1140*/  ISETP.NE.U32.AND P0, PT, R4, RZ, PT ;  /* 0x000000ff0400720c */ /* 0x008fc80003f05070 */
[----:B------:R-:W-:-:S13]  /*1150*/  ISETP.NE.AND.EX P0, PT, R5, RZ, PT, P0 ;  /* 0x000000ff0500720c */ /* 0x000fda0003f05300 */
[----:B------:R-:W-:Y:S05]  /*1160*/  @!P0 BRA `(.L_x_14) ;  /* 0x00000000000c8947 */ /* 0x000fea0003800000 */
[----:B------:R-:W-:Y:S02]  /*1170*/  ULDC.64 UR4, c[0x0][0x208] ;  /* 0x0000820000047ab9 */ /* 0x000fe40000000a00 */
[----:B------:R3:W5:Y:S01]  /*1180*/  LD.E R16, desc[UR4][R4.64] ;  /* 0x0000000404107980 */ /* 0x000762000c101900 */
[----:B------:R-:W-:Y:S05]  /*1190*/  BRA `(.L_x_15) ;  /* 0x0000000000287947 */ /* 0x000fea0003800000 */
.L_x_14:
[----:B------:R-:W-:Y:S02]  /*11a0*/  ULDC.64 UR4, c[0x0][0x590] ;  /* 0x0001640000047ab9 */ /* 0x000fe40000000a00 */
[----:B------:R-:W-:-:S04]  /*11b0*/  ISETP.NE.U32.AND P0, PT, RZ, UR4, PT ;  /* 0x00000004ff007c0c */ /* 0x000fc8000bf05070 */
[----:B------:R-:W-:-:S13]  /*11c0*/  ISETP.NE.AND.EX P0, PT, RZ, UR5, PT, P0 ;  /* 0x00000005ff007c0c */ /* 0x000fda000bf05300 */
[----:B------:R-:W-:Y:S05]  /*11d0*/  @!P0 BRA `(.L_x_16) ;  /* 0x0000000000108947 */ /* 0x000fea0003800000 */
[----:B------:R-:W3:Y:S01]  /*11e0*/  LDC.64 R16, c[0x0][0x590] ;  /* 0x00016400ff107b82 */ /* 0x000ee20000000a00 */
[----:B------:R-:W-:Y:S02]  /*11f0*/  ULDC.64 UR4, c[0x0][0x208] ;  /* 0x0000820000047ab9 */ /* 0x000fe40000000a00 */
[----:B---3--:R4:W5:Y:S01]  /*1200*/  LDG.E R16, desc[UR4][R16.64] ;  /* 0x0000000410107981 */ /* 0x008962000c1e1900 */
[----:B------:R-:W-:Y:S05]  /*1210*/  BRA `(.L_x_15) ;  /* 0x0000000000087947 */ /* 0x000fea0003800000 */
.L_x_16:
[----:B------:R-:W-:Y:S02]  /*1220*/  ULDC UR4, c[0x0][0x584] ;  /* 0x0001610000047ab9 */ /* 0x000fe40000000800 */
[----:B------:R-:W-:-:S07]  /*1230*/  IMAD.U32 R16, RZ, RZ, UR4 ;  /* 0x00000004ff107e24 */ /* 0x000fce000f8e00ff */
.L_x_15:
[----:B------:R-:W-:-:S13]  /*1240*/  LOP3.LUT P0, RZ, R0, 0xff, RZ, 0xc0, !PT ;  /* 0x000000ff00ff7812 */ /* 0x000fda000780c0ff */
[----:B------:R-:W-:Y:S05]  /*1250*/  @!P0 EXIT ;  /* 0x000000000000894d */ /* 0x000fea0003800000 */
[----:B------:R-:W-:Y:S02]  /*1260*/  ULDC UR4, c[0x0][0x28c] ;  /* 0x0000a30000047ab9 */ /* 0x000fe40000000800 */
[----:B------:R-:W-:-:S04]  /*1270*/  UIADD3 UR4, UR4, 0x3f, URZ ;  /* 0x0000003f04047890 */ /* 0x000fc8000fffe03f */
[----:B------:R-:W-:-:S04]  /*1280*/  USHF.R.S32.HI UR5, URZ, 0x1f, UR4 ;  /* 0x0000001f3f057899 */ /* 0x000fc80008011404 */
[----:B------:R-:W-:-:S03]  /*1290*/  ULEA.HI UR5, UR5, UR4, URZ, 0x6 ;  /* 0x0000000405057291 */ /* 0x000fc6000f8f303f */
[----:B------:R-:W-:Y:S01]  /*12a0*/  UMOV UR4, URZ ;  /* 0x0000003f00047c82 */ /* 0x000fe20008000000 */
[----:B------:R-:W-:Y:S01]  /*12b0*/  USHF.R.S32.HI UR6, URZ, 0x6, UR5 ;  /* 0x000000063f067899 */ /* 0x000fe20008011405 */
[----:B-12---:R-:W-:Y:S02]  /*12c0*/  IMAD.U32 R3, RZ, RZ, UR4 ;  /* 0x00000004ff037e24 */ /* 0x006fe4000f8e00ff */
[----:B------:R-:W-:Y:S02]  /*12d0*/  UMOV UR5, URZ ;  /* 0x0000003f00057c82 */ /* 0x000fe40008000000 */
[----:B------:R-:W-:Y:S02]  /*12e0*/  IMAD.U32 R0, RZ, RZ, UR5 ;  /* 0x00000005ff007e24 */ /* 0x000fe4000f8e00ff */
[----:B---3--:R-:W-:-:S05]  /*12f0*/  IMAD.U32 R4, RZ, RZ, UR6 ;  /* 0x00000006ff047e24 */ /* 0x008fca000f8e00ff */
[----:B------:R1:W-:Y:S04]  /*1300*/  STL [R1+0xe0], R4 ;  /* 0x0000e00401007387 */ /* 0x0003e80000100800 */
[----:B------:R1:W-:Y:S04]  /*1310*/  STL [R1+0xd4], R0 ;  /* 0x0000d40001007387 */ /* 0x0003e80000100800 */
[----:B------:R1:W-:Y:S02]  /*1320*/  STL [R1+0xcc], R3 ;  /* 0x0000cc0301007387 */ /* 0x0003e40000100800 */
.L_x_512:
[----:B-1----:R-:W1:Y:S01]  /*1330*/  S2R R0, SR_TID.X ;  /* 0x0000000000007919 */ /* 0x002e620000002100 */
[----:B--2---:R-:W2:Y:S01]  /*1340*/  S2UR UR7, SR_CgaCtaId ;  /* 0x00000000000779c3 */ /* 0x004ea20000008800 */
[----:B------:R-:W-:Y:S02]  /*1350*/  UMOV UR6, 0x400 ;  /* 0x0000040000067882 */ /* 0x000fe40000000000 */
[----:B--2---:R-:W-:-:S06]  /*1360*/  ULEA UR8, UR7, UR6, 0x18 ;  /* 0x0000000607087291 */ /* 0x004fcc000f8ec03f */
[----:B----4-:R-:W-:Y:S01]  /*1370*/  IMAD.U32 R17, RZ, RZ, UR8 ;  /* 0x00000008ff117e24 */ /* 0x010fe2000f8e00ff */
[----:B-1----:R-:W-:-:S04]  /*1380*/  LOP3.LUT R0, R0, 0x80, RZ, 0xc0, !PT ;  /* 0x0000008000007812 */ /* 0x002fc800078ec0ff */
[----:B------:R-:W-:-:S06]  /*1390*/  SHF.R.U32.HI R0, RZ, 0x7, R0 ;  /* 0x00000007ff007819 */ /* 0x000fcc0000011600 */
[----:B------:R-:W1:Y:S02]  /*13a0*/  SHFL.IDX PT, R0, R0, RZ, 0x1f ;  /* 0x00001fff00007589 */ /* 0x000e6400000e0000 */
[----:B-1----:R-:W-:-:S13]  /*13b0*/  R2UR UR4, R0 ;  /* 0x00000000000472ca */ /* 0x002fda00000e0000 */
[----:B------:R-:W-:-:S04]  /*13c0*/  ULEA.HI UR5, UR4, UR4, URZ, 0x1 ;  /* 0x0000000404057291 */ /* 0x000fc8000f8f083f */
[----:B------:R-:W-:-:S04]  /*13d0*/  ULOP3.LUT UR5, UR5, 0x7fffe, URZ, 0xc0, !UPT ;  /* 0x0007fffe05057892 */ /* 0x000fc8000f8ec03f */
[----:B------:R-:W-:-:S03]  /*13e0*/  UIADD3 UR5, UR4, -UR5, URZ ;  /* 0x8000000504057290 */ /* 0x000fc6000fffe03f */
[----:B------:R-:W-:Y:S01]  /*13f0*/  ULDC UR4, c[0x0][0x28c] ;  /* 0x0000a30000047ab9 */ /* 0x000fe20000000800 */
[----:B------:R-:W-:Y:S01]  /*1400*/  ULEA UR5, UR5, UR8, 0xd ;  /* 0x0000000805057291 */ /* 0x000fe2000f8e683f */
[----:B------:R-:W-:-:S03]  /*1410*/  ISETP.LT.AND P0, PT, RZ, UR4, PT ;  /* 0x00000004ff007c0c */ /* 0x000fc6000bf01270 */
[----:B------:R-:W-:-:S04]  /*1420*/  UIADD3 UR5, UR5, 0x100, URZ ;  /* 0x0000010005057890 */ /* 0x000fc8000fffe03f */
[----:B------:R-:W-:-:S04]  /*1430*/  USHF.R.U32.HI UR5, URZ, 0x4, UR5 ;  /* 0x000000043f057899 */ /* 0x000fc80008011605 */
[----:B------:R-:W-:Y:S02]  /*1440*/  ULOP3.LUT UR36, UR5, 0x3fff, URZ, 0xc0, !UPT ;  /* 0x00003fff05247892 */ /* 0x000fe4000f8ec03f */
[----:B0-----:R-:W-:Y:S10]  /*1450*/  @P0 BRA `(.L_x_17) ;  /* 0x0000000000400947 */ /* 0x001ff40003800000 */
[----:B------:R-:W-:Y:S01]  /*1460*/  MOV R0, 0x0 ;  /* 0x0000000000007802 */ /* 0x000fe20000000f00 */
[----:B------:R-:W-:Y:S01]  /*1470*/  ULDC.64 UR4, c[0x4][0x68] ;  /* 0x01001a0000047ab9 */ /* 0x000fe20000000a00 */
[----:B------:R-:W-:Y:S01]  /*1480*/  ULDC.64 UR6, c[0x4][0x8] ;  /* 0x0100020000067ab9 */ /* 0x000fe20000000a00 */
[----:B------:R-:W-:Y:S01]  /*1490*/  IMAD.U32 R4, RZ, RZ, UR4 ;  /* 0x00000004ff047e24 */ /* 0x000fe2000f8e00ff */
[----:B0-----:R0:W1:Y:S01]  /*14a0*/  LDC.64 R14, c[0x4][R0] ;  /* 0x01000000000e7b82 */ /* 0x0010620000000a00 */
[----:B------:R-:W-:Y:S01]  /*14b0*/  IMAD.U32 R5, RZ, RZ, UR5 ;  /* 0x00000005ff057e24 */ /* 0x000fe2000f8e00ff */
[----:B------:R-:W-:Y:S01]  /*14c0*/  ULDC.64 UR4, c[0x4][0x70] ;  /* 0x01001c0000047ab9 */ /* 0x000fe20000000a00 */
[----:B------:R-:W-:Y:S01]  /*14d0*/  IMAD.U32 R10, RZ, RZ, UR6 ;  /* 0x00000006ff0a7e24 */ /* 0x000fe2000f8e00ff */
[----:B------:R-:W-:Y:S01]  /*14e0*/  MOV R6, UR4 ;  /* 0x0000000400067c02 */ /* 0x000fe20008000f00 */
[----:B------:R-:W-:Y:S02]  /*14f0*/  IMAD.U32 R7, RZ, RZ, UR5 ;  /* 0x00000005ff077e24 */ /* 0x000fe4000f8e00ff */
[----:B------:R-:W-:-:S02]  /*1500*/  IMAD.U32 R11, RZ, RZ, UR7 ;  /* 0x00000007ff0b7e24 */ /* 0x000fc4000f8e00ff */
[----:B------:R-:W-:Y:S02]  /*1510*/  IMAD.MOV.U32 R8, RZ, RZ, 0x1e1 ;  /* 0x000001e1ff087424 */ /* 0x000fe400078e00ff */
[----:B------:R-:W-:Y:S02]  /*1520*/  IMAD.MOV.U32 R12, RZ, RZ, 0x1 ;  /* 0x00000001ff0c7424 */ /* 0x000fe400078e00ff */
[----:B0-----:R-:W-:-:S07]  /*1530*/  IMAD.MOV.U32 R13, RZ, RZ, RZ ;  /* 0x000000ffff0d7224 */ /* 0x001fce00078e00ff */
[----:B------:R-:W-:-:S07]  /*1540*/  LEPC R20, `(.L_x_17) ;  /* 0x000000001014794e */ /* 0x000fce0000000000 */
[----:B-1---5:R-:W-:Y:S05]  /*1550*/  CALL.ABS.NOINC R14 ;  /* 0x000000000e007343 */ /* 0x022fea0003c00000 */
.L_x_17:
[----:B------:R-:W2:Y:S02]  /*1560*/  LDL R20, [R1+0xb8] ;  /* 0x0000b80001147983 */ /* 0x000ea40000100800 */
[----:B--2---:R-:W-:-:S04]  /*1570*/  LOP3.LUT R0, R20, 0x1, RZ, 0xfc, !PT ;  /* 0x0000000114007812 */ /* 0x004fc800078efcff */
[----:B------:R-:W-:-:S13]  /*1580*/  ISETP.NE.AND P0, PT, R0, 0x3, PT ;  /* 0x000000030000780c */ /* 0x000fda0003f05270 */
[----:B------:R-:W-:Y:S05]  /*1590*/  @!P0 BRA `(.L_x_18) ;  /* 0x0000000000048947 */ /* 0x000fea0003800000 */
[----:B------:R-:W-:Y:S01]  /*15a0*/  BPT.TRAP 0x1 ;  /* 0x000000040000795c */ /* 0x000fe20000300000 */
.L_x_18:
[----:B------:R-:W2:Y:S04]  /*15b0*/  LDL R3, [R1+0xcc] ;  /* 0x0000cc0001037983 */ /* 0x000ea80000100800 */
[----:B------:R-:W3:Y:S01]  /*15c0*/  LDL R0, [R1+0xd4] ;  /* 0x0000d40001007983 */ /* 0x000ee20000100800 */
[----:B------:R-:W-:Y:S02]  /*15d0*/  R2UR UR4, R17 ;  /* 0x00000000110472ca */ /* 0x000fe400000e0000 */
[----:B--2---:R-:W-:Y:S02]  /*15e0*/  R2UR UR6, R3 ;  /* 0x00000000030672ca */ /* 0x004fe400000e0000 */
[----:B---3--:R-:W-:-:S11]  /*15f0*/  R2UR UR5, R0 ;  /* 0x00000000000572ca */ /* 0x008fd600000e0000 */
[----:B------:R-:W-:Y:S02]  /*1600*/  IMAD.U32 R3, RZ, RZ, UR6 ;  /* 0x00000006ff037e24 */ /* 0x000fe4000f8e00ff */
[----:B------:R-:W-:-:S03]  /*1610*/  IMAD.U32 R0, RZ, RZ, UR5 ;  /* 0x00000005ff007e24 */ /* 0x000fc6000f8e00ff */
[----:B------:R-:W-:Y:S02]  /*1620*/  LEA R3, R3, UR4, 0x3 ;  /* 0x0000000403037c11 */ /* 0x000fe4000f8e18ff */
[----:B------:R-:W-:-:S04]  /*1630*/  SHF.L.U32 R0, R0, 0x1f, RZ ;  /* 0x0000001f00007819 */ /* 0x000fc800000006ff */
[----:B------:R1:W2:Y:S01]  /*1640*/  SYNCS.PHASECHK.TRANS64.TRYWAIT P1, [R3+URZ], R0 ;  /* 0x00000000030075a7 */ /* 0x0002a2000802017f */
[----:B------:R-:W-:Y:S05]  /*1650*/  @!P0 BRA `(.L_x_19) ;  /* 0x0000000000048947 */ /* 0x000fea0003800000 */
[----:B------:R-:W-:Y:S01]  /*1660*/  BPT.TRAP 0x1 ;  /* 0x000000040000795c */ /* 0x000fe20000300000 */
.L_x_19:
[----:B--2---:R-:W-:Y:S05]  /*1670*/  @P1 BRA `(.L_x_20) ;  /* 0x0000000000081947 */ /* 0x004fea0003800000 */
[----:B------:R-:W2:Y:S02]  /*1680*/  SYNCS.PHASECHK.TRANS64.TRYWAIT P1, [R3+URZ], R0 ;  /* 0x00000000030075a7 */ /* 0x000ea4000802017f */
[----:B--2---:R-:W-:Y:S05]  /*1690*/  @!P1 BRA `(.L_x_21) ;  /* 0x000001c400109947 */ /* 0x004fea0003800000 */
.L_x_20:
[----:B------:R-:W3:Y:S02]  /*16a0*/  LDL R4, [R1+0xe0] ;  /* 0x0000e00001047983 */ /* 0x000ee40000100800 */
[----:B---3--:R-:W-:-:S13]  /*16b0*/  R2UR UR5, R4 ;  /* 0x00000000040572ca */ /* 0x008fda00000e0000 */
[----:B------:R-:W-:-:S04]  /*16c0*/  UISETP.LT.AND UP0, UPT, UR5, 0x1, UPT ;  /* 0x000000010500788c */ /* 0x000fc8000bf01270 */
[----:B------:R-:W-:-:S06]  /*16d0*/  USEL UR4, UR5, 0x1, UP0 ;  /* 0x0000000105047887 */ /* 0x000fcc0008000000 */
[----:B------:R-:W-:-:S05]  /*16e0*/  IMAD.U32 R8, RZ, RZ, UR4 ;  /* 0x00000004ff087e24 */ /* 0x000fca000f8e00ff */
[----:B------:R-:W-:Y:S01]  /*16f0*/  IADD3 R8, -R8, UR5, RZ ;  /* 0x0000000508087c10 */ /* 0x000fe2000fffe1ff */
[----:B------:R-:W-:Y:S05]  /*1700*/  WARPSYNC.ALL ;  /* 0x0000000000007948 */ /* 0x000fea0003800000 */
[----:B------:R-:W-:Y:S01]  /*1710*/  ISETP.GE.AND P1, PT, R8, 0x1, PT ;  /* 0x000000010800780c */ /* 0x000fe20003f26270 */
[----:B------:R3:W-:Y:S04]  /*1720*/  STL [R1+0x1bc], R8 ;  /* 0x0001bc0801007387 */ /* 0x0007e80000100800 */
[----:B-----5:R-:W-:Y:S04]  /*1730*/  STL [R1+0x1b8], R2 ;  /* 0x0001b80201007387 */ /* 0x020fe80000100800 */
[----:B0-----:R-:W4:Y:S01]  /*1740*/  LDL R15, [R1+0xcc] ;  /* 0x0000cc00010f7983 */ /* 0x001f220000100800 */
[----:B------:R-:W-:Y:S01]  /*1750*/  R2UR UR4, R17 ;  /* 0x00000000110472ca */ /* 0x000fe200000e0000 */
[----:B------:R-:W-:Y:S01]  /*1760*/  ULOP3.LUT UR5, UR36, 0x10000, URZ, 0xfc, !UPT ;  /* 0x0001000024057892 */ /* 0x000fe2000f8efc3f */
[----:B------:R-:W-:Y:S01]  /*1770*/  WARPGROUP.ARRIVE ;  /* 0x00000000000079c5 */ /* 0x000fe20000000000 */
[----:B------:R-:W-:Y:S01]  /*1780*/  UMOV UR37, 0x40000040 ;  /* 0x4000004000257882 */ /* 0x000fe20000000000 */
[----:B------:R-:W-:Y:S01]  /*1790*/  UMOV UR39, 0x40000040 ;  /* 0x4000004000277882 */ /* 0x000fe20000000000 */
[----:B------:R-:W-:Y:S01]  /*17a0*/  STL.64 [R1+0x1b0], R18 ;  /* 0x0001b01201007387 */ /* 0x000fe20000100a00 */
[----:B------:R-:W-:Y:S01]  /*17b0*/  UMOV UR13, UR37 ;  /* 0x00000025000d7c82 */ /* 0x000fe20008000000 */
[----:B------:R-:W-:Y:S01]  /*17c0*/  MOV R6, UR5 ;  /* 0x0000000500067c02 */ /* 0x000fe20008000f00 */
[----:B------:R-:W-:Y:S01]  /*17d0*/  UMOV UR15, 0x40000040 ;  /* 0x40000040000f7882 */ /* 0x000fe20000000000 */
[----:B------:R-:W-:Y:S01]  /*17e0*/  STL.64 [R1+0x1a8], R16 ;  /* 0x0001a81001007387 */ /* 0x000fe20000100a00 */
[----:B------:R-:W-:Y:S01]  /*17f0*/  UMOV UR17, UR37 ;  /* 0x0000002500117c82 */ /* 0x000fe20008000000 */
[----:B------:R-:W-:Y:S01]  /*1800*/  UMOV UR19, 0x40000040 ;  /* 0x4000004000137882 */ /* 0x000fe20000000000 */
[----:B------:R-:W-:Y:S01]  /*1810*/  UMOV UR33, UR37 ;  /* 0x0000002500217c82 */ /* 0x000fe20008000000 */
[----:B------:R-:W-:Y:S01]  /*1820*/  UIADD3 UR4, UR4, 0x18100, URZ ;  /* 0x0001810004047890 */ /* 0x000fe2000fffe03f */
[----:B------:R-:W-:Y:S01]  /*1830*/  UMOV UR35, 0x40000040 ;  /* 0x4000004000237882 */ /* 0x000fe20000000000 */
[----:B------:R-:W-:-:S02]  /*1840*/  UMOV UR9, UR37 ;  /* 0x0000002500097c82 */ /* 0x000fc40008000000 */
[----:B------:R-:W-:Y:S01]  /*1850*/  USHF.R.U32.HI UR4, URZ, 0x4, UR4 ;  /* 0x000000043f047899 */ /* 0x000fe20008011604 */
[----:B------:R-:W-:Y:S01]  /*1860*/  UMOV UR11, 0x40000040 ;  /* 0x40000040000b7882 */ /* 0x000fe20000000000 */
[----:B------:R-:W-:Y:S02]  /*1870*/  UMOV UR29, UR37 ;  /* 0x00000025001d7c82 */ /* 0x000fe40008000000 */
[----:B------:R-:W-:Y:S01]  /*1880*/  ULOP3.LUT UR4, UR4, 0x3fff, URZ, 0xc0, !UPT ;  /* 0x00003fff04047892 */ /* 0x000fe2000f8ec03f */
[----:B------:R-:W-:Y:S01]  /*1890*/  UMOV UR31, 0x40000040 ;  /* 0x40000040001f7882 */ /* 0x000fe20000000000 */
[----:B------:R-:W-:Y:S02]  /*18a0*/  UMOV UR25, UR37 ;  /* 0x0000002500197c82 */ /* 0x000fe40008000000 */
[----:B------:R-:W-:Y:S01]  /*18b0*/  ULOP3.LUT UR7, UR4, 0x10000, URZ, 0xfc, !UPT ;  /* 0x0001000004077892 */ /* 0x000fe2000f8efc3f */
[----:B------:R-:W-:Y:S01]  /*18c0*/  UMOV UR27, 0x40000040 ;  /* 0x40000040001b7882 */ /* 0x000fe20000000000 */
[----:B------:R-:W-:Y:S01]  /*18d0*/  UMOV UR49, UR37 ;  /* 0x0000002500317c82 */ /* 0x000fe20008000000 */
[----:B------:R-:W-:Y:S01]  /*18e0*/  UMOV UR51, 0x40000040 ;  /* 0x4000004000337882 */ /* 0x000fe20000000000 */
[----:B------:R-:W-:-:S02]  /*18f0*/  UMOV UR45, UR37 ;  /* 0x00000025002d7c82 */ /* 0x000fc40008000000 */
[----:B------:R-:W-:Y:S01]  /*1900*/  IMAD.U32 R7, RZ, RZ, UR7 ;  /* 0x00000007ff077e24 */ /* 0x000fe2000f8e00ff */
[----:B------:R-:W-:Y:S01]  /*1910*/  UMOV UR47, 0x40000040 ;  /* 0x40000040002f7882 */ /* 0x000fe20000000000 */
[----:B------:R-:W-:Y:S01]  /*1920*/  UMOV UR41, UR37 ;  /* 0x0000002500297c82 */ /* 0x000fe20008000000 */
[----:B------:R-:W-:Y:S01]  /*1930*/  UMOV UR43, 0x40000040 ;  /* 0x40000040002b7882 */ /* 0x000fe20000000000 */
[----:B------:R-:W-:Y:S01]  /*1940*/  UMOV UR53, UR37 ;  /* 0x0000002500357c82 */ /* 0x000fe20008000000 */
[----:B------:R-:W-:Y:S01]  /*1950*/  UMOV UR55, 0x40000040 ;  /* 0x4000004000377882 */ /* 0x000fe20000000000 */
[----:B------:R-:W-:Y:S01]  /*1960*/  UMOV UR57, UR37 ;  /* 0x0000002500397c82 */ /* 0x000fe20008000000 */
[----:B------:R-:W-:Y:S01]  /*1970*/  UMOV UR59, 0x40000040 ;  /* 0x40000040003b7882 */ /* 0x000fe20000000000 */
[----:B------:R-:W-:Y:S01]  /*1980*/  UMOV UR21, 0x40000040 ;  /* 0x4000004000157882 */ /* 0x000fe20000000000 */
[----:B----4-:R-:W-:Y:S01]  /*1990*/  R2UR UR6, R15 ;  /* 0x000000000f0672ca */ /* 0x010fe200000e0000 */
[----:B------:R-:W-:Y:S04]  /*19a0*/  STL [R1+0x1c0], R15 ;  /* 0x0001c00f01007387 */ /* 0x000fe80000100800 */
[----:B------:R-:W-:Y:S04]  /*19b0*/  STL [R1+0x1c4], R6 ;  /* 0x0001c40601007387 */ /* 0x000fe80000100800 */
[----:B------:R0:W-:Y:S04]  /*19c0*/  STL [R1+0x1c8], R7 ;  /* 0x0001c80701007387 */ /* 0x0001e80000100800 */
[----:B------:R-:W-:-:S02]  /*19d0*/  UIMAD UR60, UR6, 0x600, UR5 ;  /* 0x00000600063c78a4 */ /* 0x000fc4000f8e0205 */
[----:B------:R-:W-:Y:S02]  /*19e0*/  UIMAD UR4, UR6, 0x780, UR7 ;  /* 0x00000780060478a4 */ /* 0x000fe4000f8e0207 */
[----:B------:R-:W-:Y:S02]  /*19f0*/  UIADD3 UR20, UR60, 0x400, URZ ;  /* 0x000004003c147890 */ /* 0x000fe4000fffe03f */
[----:B------:R-:W-:Y:S01]  /*1a00*/  UIADD3 UR6, UR4, 0x80, URZ ;  /* 0x0000008004067890 */ /* 0x000fe2000fffe03f */
[----:B------:R-:W-:Y:S02]  /*1a10*/  UMOV UR36, UR60 ;  /* 0x0000003c00247c82 */ /* 0x000fe40008000000 */
[----:B------:R-:W-:Y:S01]  /*1a20*/  UMOV UR38, UR4 ;  /* 0x0000000400267c82 */ /* 0x000fe20008000000 */
[----:B------:R-:W-:Y:S01]  /*1a30*/  UMOV UR12, UR36 ;  /* 0x00000024000c7c82 */ /* 0x000fe20008000000 */
[----:B------:R-:W-:Y:S01]  /*1a40*/  HGMMA.64x16x16.F32 R20, gdesc[UR36], RZ, !UPT, gsb0 ;  /* 0x00200000241479f0 */ /* 0x000fe2000c0008ff */
[----:B------:R-:W-:Y:S01]  /*1a50*/  UIADD3 UR7, UR4, 0x100, URZ ;  /* 0x0000010004077890 */ /* 0x000fe2000fffe03f */
[----:B------:R-:W-:Y:S01]  /*1a60*/  UMOV UR14, UR6 ;  /* 0x00000006000e7c82 */ /* 0x000fe20008000000 */
[----:B------:R-:W-:Y:S01]  /*1a70*/  UMOV UR16, UR36 ;  /* 0x0000002400107c82 */ /* 0x000fe20008000000 */
[----:B------:R-:W-:Y:S01]  /*1a80*/  UIADD3 UR34, UR4, 0x180, URZ ;  /* 0x0000018004227890 */ /* 0x000fe2000fffe03f */
[----:B------:R-:W-:-:S03]  /*1a90*/  UMOV UR32, UR36 ;  /* 0x0000002400207c82 */ /* 0x000fc60008000000 */
[----:B------:R-:W-:Y:S01]  /*1aa0*/  UMOV UR18, UR7 ;  /* 0x0000000700127c82 */ /* 0x000fe20008000000 */
[----:B------:R-:W-:Y:S01]  /*1ab0*/  UIADD3 UR10, UR4, 0x200, URZ ;  /* 0x00000200040a7890 */ /* 0x000fe2000fffe03f */
        /* <DEDUP_REMOVED lines=13> */
[----:B------:R-:W-:Y:S01]  /*1b90*/  UMOV UR6, UR18 ;  /* 0x0000001200067c82 */ /* 0x000fe20008000000 */
[----:B------:R-:W-:Y:S01]  /*1ba0*/  UMOV UR7, UR19 ;  /* 0x0000001300077c82 */ /* 0x000fe20008000000 */
[----:B------:R-:W-:Y:S01]  /*1bb0*/  UIADD3 UR58, UR4, 0x600, URZ ;  /* 0x00000600043a7890 */ /* 0x000fe2000fffe03f */
[----:B------:R-:W-:Y:S01]  /*1bc0*/  UMOV UR56, UR36 ;  /* 0x0000002400387c82 */ /* 0x000fe20008000000 */
[----:B------:R-:W-:Y:S01]  /*1bd0*/  UIADD3 UR5, UR60, 0x2, URZ ;  /* 0x000000023c057890 */ /* 0x000fe2000fffe03f */
[----:B------:R-:W-:-:S02]  /*1be0*/  WARPGROUP.DEPBAR.LE gsb0, 0x0 ;  /* 0x00008000000079c5 */ /* 0x000fc40000010000 */
[----:B---3--:R-:W-:Y:S02]  /*1bf0*/  IMAD.MOV.U32 R8, RZ, RZ, R20 ;  /* 0x000000ffff087224 */ /* 0x008fe400078e0014 */
[----:B0-----:R-:W-:Y:S02]  /*1c00*/  IMAD.MOV.U32 R7, RZ, RZ, R21 ;  /* 0x000000ffff077224 */ /* 0x001fe400078e0015 */
[----:B------:R-:W-:Y:S02]  /*1c10*/  IMAD.MOV.U32 R6, RZ, RZ, R22 ;  /* 0x000000ffff067224 */ /* 0x000fe400078e0016 */
[----:B------:R-:W-:Y:S02]  /*1c20*/  IMAD.MOV.U32 R5, RZ, RZ, R23 ;  /* 0x000000ffff057224 */ /* 0x000fe400078e0017 */
[----:B------:R-:W-:Y:S02]  /*1c30*/  IMAD.MOV.U32 R4, RZ, RZ, R24 ;  /* 0x000000ffff047224 */ /* 0x000fe400078e0018 */
[----:B-12---:R-:W-:-:S02]  /*1c40*/  IMAD.MOV.U32 R3, RZ, RZ, R25 ;  /* 0x000000ffff037224 */ /* 0x006fc400078e0019 */
[----:B------:R-:W-:Y:S02]  /*1c50*/  IMAD.MOV.U32 R2, RZ, RZ, R26 ;  /* 0x000000ffff027224 */ /* 0x000fe400078e001a */
[----:B------:R-:W-:Y:S02]  /*1c60*/  IMAD.MOV.U32 R0, RZ, RZ, R27 ;  /* 0x000000ffff007224 */ /* 0x000fe400078e001b */
[----:B------:R-:W-:-:S06]  /*1c70*/  WARPGROUP.ARRIVE ;  /* 0x00000000000079c5 */ /* 0x000fcc0000000000 */
[----:B------:R-:W-:Y:S01]  /*1c80*/  HGMMA.64x16x16.F32 R20, gdesc[UR12], RZ, !UPT, gsb0 ;  /* 0x002000000c1479f0 */ /* 0x000fe2000c0008ff */
[----:B------:R-:W-:Y:S01]  /*1c90*/  UMOV UR12, UR14 ;  /* 0x0000000e000c7c82 */ /* 0x000fe20008000000 */
[----:B------:R-:W-:Y:S01]  /*1ca0*/  UIADD3 UR14, UR4, 0x680, URZ ;  /* 0x00000680040e7890 */ /* 0x000fe2000fffe03f */
[----:B------:R-:W-:Y:S01]  /*1cb0*/  UMOV UR13, UR15 ;  /* 0x0000000f000d7c82 */ /* 0x000fe20008000000 */
[----:B------:R-:W-:Y:S01]  /*1cc0*/  UMOV UR15, 0x40000040 ;  /* 0x40000040000f7882 */ /* 0x000fe20000000000 */
[----:B------:R-:W-:Y:S02]  /*1cd0*/  WARPGROUP.DEPBAR.LE gsb0, 0x0 ;  /* 0x00008000000079c5 */ /* 0x000fe40000010000 */
[----:B------:R-:W-:Y:S01]  /*1ce0*/  WARPGROUP.ARRIVE ;  /* 0x00000000000079c5 */ /* 0x000fe20000000000 */
[----:B------:R-:W-:Y:S01]  /*1cf0*/  MOV R16, R20 ;  /* 0x0000001400107202 */ /* 0x000fe20000000f00 */
[----:B------:R-:W-:Y:S02]  /*1d00*/  IMAD.MOV.U32 R14, RZ, RZ, R22 ;  /* 0x000000ffff0e7224 */ /* 0x000fe400078e0016 */
[----:B------:R-:W-:-:S02]  /*1d10*/  IMAD.MOV.U32 R15, RZ, RZ, R21 ;  /* 0x000000ffff0f7224 */ /* 0x000fc400078e0015 */
[----:B------:R-:W-:Y:S01]  /*1d20*/  HGMMA.64x16x16.F32 R28, gdesc[UR16], RZ, !UPT, gsb0 ;  /* 0x00200000101c79f0 */ /* 0x000fe2000c0008ff */
[----:B------:R-:W-:Y:S01]  /*1d30*/  IMAD.MOV.U32 R13, RZ, RZ, R23 ;  /* 0x000000ffff0d7224 */ /* 0x000fe200078e0017 */
[----:B------:R-:W-:Y:S01]  /*1d40*/  UIADD3 UR18, UR4, 0x700, URZ ;  /* 0x0000070004127890 */ /* 0x000fe2000fffe03f */
[----:B------:R-:W-:Y:S01]  /*1d50*/  IMAD.MOV.U32 R12, RZ, RZ, R24 ;  /* 0x000000ffff0c7224 */ /* 0x000fe200078e0018 */
[----:B------:R-:W-:Y:S01]  /*1d60*/  UMOV UR16, UR36 ;  /* 0x0000002400107c82 */ /* 0x000fe20008000000 */
[----:B------:R-:W-:Y:S01]  /*1d70*/  IMAD.MOV.U32 R10, RZ, RZ, R26 ;  /* 0x000000ffff0a7224 */ /* 0x000fe200078e001a */
[----:B------:R-:W-:Y:S01]  /*1d80*/  UMOV UR17, UR37 ;  /* 0x0000002500117c82 */ /* 0x000fe20008000000 */
[----:B------:R-:W-:Y:S01]  /*1d90*/  IMAD.MOV.U32 R9, RZ, RZ, R27 ;  /* 0x000000ffff097224 */ /* 0x000fe200078e001b */
[----:B------:R-:W-:Y:S01]  /*1da0*/  UMOV UR19, 0x40000040 ;  /* 0x4000004000137882 */ /* 0x000fe20000000000 */
[----:B------:R-:W-:Y:S01]  /*1db0*/  IMAD.MOV.U32 R11, RZ, RZ, R25 ;  /* 0x000000ffff0b7224 */ /* 0x000fe200078e0019 */
[----:B------:R-:W-:Y:S01]  /*1dc0*/  UMOV UR22, UR18 ;  /* 0x0000001200167c82 */ /* 0x000fe20008000000 */
[----:B------:R-:W-:Y:S01]  /*1dd0*/  UMOV UR23, UR19 ;  /* 0x0000001300177c82 */ /* 0x000fe20008000000 */
[----:B------:R-:W-:-:S02]  /*1de0*/  WARPGROUP.DEPBAR.LE gsb0, 0x0 ;  /* 0x00008000000079c5 */ /* 0x000fc40000010000 */
[----:B------:R-:W-:Y:S01]  /*1df0*/  WARPGROUP.ARRIVE ;  /* 0x00000000000079c5 */ /* 0x000fe20000000000 */
[----:B------:R-:W-:Y:S01]  /*1e00*/  IMAD.MOV.U32 R20, RZ, RZ, R32 ;  /* 0x000000ffff147224 */ /* 0x000fe200078e0020 */
[----:B------:R-:W-:Y:S01]  /*1e10*/  MOV R22, R30 ;  /* 0x0000001e00167202 */ /* 0x000fe20000000f00 */
[----:B------:R-:W-:Y:S02]  /*1e20*/  IMAD.MOV.U32 R18, RZ, RZ, R34 ;  /* 0x000000ffff127224 */ /* 0x000fe400078e0022 */
[----:B------:R-:W-:Y:S01]  /*1e30*/  IMAD.MOV.U32 R17, RZ, RZ, R35 ;  /* 0x000000ffff117224 */ /* 0x000fe200078e0023 */
[----:B------:R-:W-:Y:S01]  /*1e40*/  HGMMA.64x16x16.F32 R208, gdesc[UR32], RZ, !UPT, gsb0 ;  /* 0x0020000020d079f0 */ /* 0x000fe2000c0008ff */
[----:B------:R-:W-:Y:S01]  /*1e50*/  IMAD.MOV.U32 R19, RZ, RZ, R33 ;  /* 0x000000ffff137224 */ /* 0x000fe200078e0021 */
[----:B------:R-:W-:Y:S01]  /*1e60*/  UMOV UR32, UR12 ;  /* 0x0000000c00207c82 */ /* 0x000fe20008000000 */
[----:B------:R-:W-:Y:S01]  /*1e70*/  IMAD.MOV.U32 R21, RZ, RZ, R31 ;  /* 0x000000ffff157224 */ /* 0x000fe200078e001f */
[----:B------:R-:W-:Y:S01]  /*1e80*/  UMOV UR33, UR13 ;  /* 0x0000000d00217c82 */ /* 0x000fe20008000000 */
[----:B------:R-:W-:Y:S01]  /*1e90*/  IMAD.MOV.U32 R24, RZ, RZ, R28 ;  /* 0x000000ffff187224 */ /* 0x000fe200078e001c */
[----:B------:R-:W-:Y:S01]  /*1ea0*/  UMOV UR12, UR36 ;  /* 0x00000024000c7c82 */ /* 0x000fe20008000000 */
[----:B------:R-:W-:Y:S01]  /*1eb0*/  IMAD.MOV.U32 R23, RZ, RZ, R29 ;  /* 0x000000ffff177224 */ /* 0x000fe200078e001d */
[----:B------:R-:W-:Y:S01]  /*1ec0*/  UMOV UR13, UR37 ;  /* 0x00000025000d7c82 */ /* 0x000fe20008000000 */
[----:B------:R-:W-:-:S02]  /*1ed0*/  WARPGROUP.DEPBAR.LE gsb0, 0x0 ;  /* 0x00008000000079c5 */ /* 0x000fc40000010000 */
[----:B------:R-:W-:Y:S01]  /*1ee0*/  WARPGROUP.ARRIVE ;  /* 0x00000000000079c5 */ /* 0x000fe20000000000 */
[----:B------:R0:W-:Y:S04]  /*1ef0*/  STL.64 [R1+0x278], R214 ;  /* 0x000278d601007387 */ /* 0x0001e80000100a00 */
[----:B------:R1:W-:Y:S01]  /*1f00*/  STL.64 [R1+0x270], R212 ;  /* 0x000270d401007387 */ /* 0x0003e20000100a00 */
[----:B------:R-:W-:Y:S01]  /*1f10*/  HGMMA.64x16x16.F32 R192, gdesc[UR8], RZ, !UPT, gsb0 ;  /* 0x0020000008c079f0 */ /* 0x000fe2000c0008ff */
[----:B------:R-:W-:Y:S01]  /*1f20*/  UMOV UR8, UR5 ;  /* 0x0000000500087c82 */ /* 0x000fe20008000000 */
[----:B------:R-:W-:Y:S01]  /*1f30*/  UMOV UR9, 0x40000040 ;  /* 0x4000004000097882 */ /* 0x000fe20000000000 */
[----:B------:R2:W-:Y:S01]  /*1f40*/  STL.64 [R1+0x268], R210 ;  /* 0x000268d201007387 */ /* 0x0005e20000100a00 */
[----:B------:R-:W-:Y:S01]  /*1f50*/  UIADD3 UR5, UR4, 0x102, URZ ;  /* 0x0000010204057890 */ /* 0x000fe2000fffe03f */
[----:B0-----:R-:W-:-:S02]  /*1f60*/  IMAD.MOV.U32 R214, RZ, RZ, R18 ;  /* 0x000000ffffd67224 */ /* 0x001fc400078e0012 */
[----:B------:R0:W-:Y:S01]  /*1f70*/  STL.64 [R1+0x260], R208 ;  /* 0x000260d001007387 */ /* 0x0001e20000100a00 */
[----:B------:R-:W-:Y:S01]  /*1f80*/  IMAD.MOV.U32 R215, RZ, RZ, R17 ;  /* 0x000000ffffd77224 */ /* 0x000fe200078e0011 */
[----:B-1----:R-:W-:Y:S01]  /*1f90*/  MOV R212, R20 ;  /* 0x0000001400d47202 */ /* 0x002fe20000000f00 */
[----:B------:R-:W-:-:S03]  /*1fa0*/  IMAD.MOV.U32 R213, RZ, RZ, R19 ;  /* 0x000000ffffd57224 */ /* 0x000fc600078e0013 */
[----:B------:R1:W-:Y:S01]  /*1fb0*/  STL.64 [R1+0x298], R214 ;  /* 0x000298d601007387 */ /* 0x0003e20000100a00 */
[----:B--2---:R-:W-:Y:S02]  /*1fc0*/  IMAD.MOV.U32 R210, RZ, RZ, R22 ;  /* 0x000000ffffd27224 */ /* 0x004fe400078e0016 */
[----:B------:R-:W-:Y:S01]  /*1fd0*/  IMAD.MOV.U32 R211, RZ, RZ, R21 ;  /* 0x000000ffffd37224 */ /* 0x000fe200078e0015 */
[----:B------:R2:W-:Y:S01]  /*1fe0*/  STL.64 [R1+0x290], R212 ;  /* 0x000290d401007387 */ /* 0x0005e20000100a00 */
[----:B0-----:R-:W-:Y:S02]  /*1ff0*/  IMAD.MOV.U32 R208, RZ, RZ, R24 ;  /* 0x000000ffffd07224 */ /* 0x001fe400078e0018 */
[----:B------:R-:W-:Y:S01]  /*2000*/  IMAD.MOV.U32 R209, RZ, RZ, R23 ;  /* 0x000000ffffd17224 */ /* 0x000fe200078e0017 */
[----:B------:R0:W-:Y:S01]  /*2010*/  STL.64 [R1+0x288], R210 ;  /* 0x000288d201007387 */ /* 0x0001e20000100a00 */
[----:B-1----:R-:W-:Y:S01]  /*2020*/  MOV R214, R10 ;  /* 0x0000000a00d67202 */ /* 0x002fe20000000f00 */
[----:B------:R-:W-:-:S02]  /*2030*/  IMAD.MOV.U32 R215, RZ, RZ, R9 ;  /* 0x000000ffffd77224 */ /* 0x000fc400078e0009 */
[----:B------:R1:W-:Y:S01]  /*2040*/  STL.64 [R1+0x280], R208 ;  /* 0x000280d001007387 */ /* 0x0003e20000100a00 */
[----:B--2---:R-:W-:Y:S02]  /*2050*/  IMAD.MOV.U32 R212, RZ, RZ, R12 ;  /* 0x000000ffffd47224 */ /* 0x004fe400078e000c */
[----:B------:R-:W-:Y:S01]  /*2060*/  IMAD.MOV.U32 R213, RZ, RZ, R11 ;  /* 0x000000ffffd57224 */ /* 0x000fe200078e000b */
[----:B------:R2:W-:Y:S01]  /*2070*/  STL.64 [R1+0x2b8], R214 ;  /* 0x0002b8d601007387 */ /* 0x0005e20000100a00 */
[----:B0-----:R-:W-:Y:S01]  /*2080*/  IMAD.MOV.U32 R210, RZ, RZ, R14 ;  /* 0x000000ffffd27224 */ /* 0x001fe200078e000e */
[----:B------:R-:W-:Y:S01]  /*2090*/  MOV R14, UR34 ;  /* 0x00000022000e7c02 */ /* 0x000fe20008000f00 */
[----:B------:R-:W-:Y:S01]  /*20a0*/  IMAD.MOV.U32 R211, RZ, RZ, R13 ;  /* 0x000000ffffd37224 */ /* 0x000fe200078e000d */
[----:B------:R0:W-:Y:S01]  /*20b0*/  STL.64 [R1+0x2b0], R212 ;  /* 0x0002b0d401007387 */ /* 0x0001e20000100a00 */
[----:B------:R-:W-:Y:S01]  /*20c0*/  MOV R13, UR35 ;  /* 0x00000023000d7c02 */ /* 0x000fe20008000f00 */
[----:B------:R-:W-:Y:S01]  /*20d0*/  UMOV UR34, UR20 ;  /* 0x0000001400227c82 */ /* 0x000fe20008000000 */
[----:B------:R-:W-:Y:S01]  /*20e0*/  UMOV UR35, UR21 ;  /* 0x0000001500237c82 */ /* 0x000fe20008000000 */
[----:B------:R3:W-:Y:S01]  /*20f0*/  STL.64 [R1+0x2a8], R210 ;  /* 0x0002a8d201007387 */ /* 0x0007e20000100a00 */
[----:B-1----:R-:W-:-:S02]  /*2100*/  IMAD.MOV.U32 R208, RZ, RZ, R16 ;  /* 0x000000ffffd07224 */ /* 0x002fc400078e0010 */
[----:B--2---:R-:W-:Y:S01]  /*2110*/  IMAD.MOV.U32 R215, RZ, RZ, R0 ;  /* 0x000000ffffd77224 */ /* 0x004fe200078e0000 */
[----:B------:R-:W-:Y:S01]  /*2120*/  MOV R0, UR31 ;  /* 0x0000001f00007c02 */ /* 0x000fe20008000f00 */
[----:B------:R-:W-:Y:S02]  /*2130*/  IMAD.MOV.U32 R209, RZ, RZ, R15 ;  /* 0x000000ffffd17224 */ /* 0x000fe400078e000f */
[----:B------:R-:W-:Y:S02]  /*2140*/  IMAD.MOV.U32 R214, RZ, RZ, R2 ;  /* 0x000000ffffd67224 */ /* 0x000fe400078e0002 */
[----:B0-----:R-:W-:Y:S01]  /*2150*/  IMAD.MOV.U32 R212, RZ, RZ, R4 ;  /* 0x000000ffffd47224 */ /* 0x001fe200078e0004 */
[----:B------:R-:W-:Y:S02]  /*2160*/  WARPGROUP.DEPBAR.LE gsb0, 0x0 ;  /* 0x00008000000079c5 */ /* 0x000fe40000010000 */
[----:B------:R-:W-:Y:S01]  /*2170*/  WARPGROUP.ARRIVE ;  /* 0x00000000000079c5 */ /* 0x000fe20000000000 */
[----:B---3--:R-:W-:Y:S01]  /*2180*/  IMAD.MOV.U32 R211, RZ, RZ, R5 ;  /* 0x000000ffffd37224 */ /* 0x008fe200078e0005 */
[----:B------:R0:W-:Y:S01]  /*2190*/  STL.64 [R1+0x2a0], R208 ;  /* 0x0002a0d001007387 */ /* 0x0001e20000100a00 */
[----:B------:R-:W-:Y:S01]  /*21a0*/  IMAD.MOV.U32 R213, RZ, RZ, R3 ;  /* 0x000000ffffd57224 */ /* 0x000fe200078e0003 */
[----:B------:R-:W-:Y:S01]  /*21b0*/  MOV R3, UR30 ;  /* 0x0000001e00037c02 */ /* 0x000fe20008000f00 */
[----:B------:R-:W-:Y:S01]  /*21c0*/  IMAD.MOV.U32 R210, RZ, RZ, R6 ;  /* 0x000000ffffd27224 */ /* 0x000fe200078e0006 */
[----:B------:R-:W-:Y:S01]  /*21d0*/  HGMMA.64x16x16.F32 R176, gdesc[UR28], RZ, !UPT, gsb0 ;  /* 0x002000001cb079f0 */ /* 0x000fe2000c0008ff */
[----:B------:R-:W-:Y:S01]  /*21e0*/  UMOV UR28, UR6 ;  /* 0x00000006001c7c82 */ /* 0x000fe20008000000 */
[----:B------:R-:W-:Y:S01]  /*21f0*/  UIADD3 UR6, UR4, 0x580, URZ ;  /* 0x0000058004067890 */ /* 0x000fe2000fffe03f */
[----:B------:R-:W-:Y:S01]  /*2200*/  MOV R5, UR28 ;  /* 0x0000001c00057c02 */ /* 0x000fe20008000f00 */
[----:B------:R-:W-:Y:S01]  /*2210*/  UMOV UR29, UR7 ;  /* 0x00000007001d7c82 */ /* 0x000fe20008000000 */
[----:B------:R-:W-:Y:S01]  /*2220*/  UMOV UR28, UR36 ;  /* 0x00000024001c7c82 */ /* 0x000fe20008000000 */
[----:B------:R-:W-:Y:S01]  /*2230*/  MOV R4, UR29 ;  /* 0x0000001d00047c02 */ /* 0x000fe20008000f00 */
[----:B------:R-:W-:Y:S01]  /*2240*/  UMOV UR29, UR37 ;  /* 0x00000025001d7c82 */ /* 0x000fe20008000000 */
[----:B------:R-:W-:Y:S01]  /*2250*/  UMOV UR31, 0x40000040 ;  /* 0x40000040001f7882 */ /* 0x000fe20000000000 */
[----:B------:R-:W-:Y:S01]  /*2260*/  UMOV UR30, UR6 ;  /* 0x00000006001e7c82 */ /* 0x000fe20008000000 */
[----:B------:R-:W-:Y:S01]  /*2270*/  UMOV UR6, UR20 ;  /* 0x0000001400067c82 */ /* 0x000fe20008000000 */
[----:B------:R-:W-:Y:S01]  /*2280*/  UMOV UR7, UR21 ;  /* 0x0000001500077c82 */ /* 0x000fe20008000000 */
[----:B------:R-:W-:Y:S01]  /*2290*/  UMOV UR36, UR20 ;  /* 0x0000001400247c82 */ /* 0x000fe20008000000 */
[----:B------:R-:W-:Y:S01]  /*22a0*/  UMOV UR37, UR21 ;  /* 0x0000001500257c82 */ /* 0x000fe20008000000 */
[----:B0-----:R-:W-:Y:S01]  /*22b0*/  IMAD.MOV.U32 R208, RZ, RZ, R8 ;  /* 0x000000ffffd07224 */ /* 0x001fe200078e0008 */
[----:B------:R-:W-:Y:S01]  /*22c0*/  STL.64 [R1+0x2d8], R214 ;  /* 0x0002d8d601007387 */ /* 0x000fe20000100a00 */
[----:B------:R-:W-:-:S03]  /*22d0*/  IMAD.MOV.U32 R209, RZ, RZ, R7 ;  /* 0x000000ffffd17224 */ /* 0x000fc600078e0007 */
[----:B------:R-:W-:Y:S04]  /*22e0*/  STL.64 [R1+0x2d0], R212 ;  /* 0x0002d0d401007387 */ /* 0x000fe80000100a00 */
[----:B------:R-:W-:Y:S04]  /*22f0*/  STL.64 [R1+0x2c8], R210 ;  /* 0x0002c8d201007387 */ /* 0x000fe80000100a00 */
[----:B------:R0:W-:Y:S01]  /*2300*/  STL.64 [R1+0x2c0], R208 ;  /* 0x0002c0d001007387 */ /* 0x0001e20000100a00 */
[----:B------:R-:W-:Y:S02]  /*2310*/  WARPGROUP.DEPBAR.LE gsb0, 0x0 ;  /* 0x00008000000079c5 */ /* 0x000fe40000010000 */
[----:B------:R-:W-:-:S06]  /*2320*/  WARPGROUP.ARRIVE ;  /* 0x00000000000079c5 */ /* 0x000fcc0000000000 */
[----:B------:R-:W-:Y:S01]  /*2330*/  HGMMA.64x16x16.F32 R160, gdesc[UR24], RZ, !UPT, gsb0 ;  /* 0x0020000018a079f0 */ /* 0x000fe2000c0008ff */
[----:B------:R-:W-:Y:S01]  /*2340*/  UMOV UR24, UR30 ;  /* 0x0000001e00187c82 */ /* 0x000fe20008000000 */
[----:B------:R-:W-:Y:S01]  /*2350*/  UMOV UR25, UR31 ;  /* 0x0000001f00197c82 */ /* 0x000fe20008000000 */
        /* <DEDUP_REMOVED lines=20> */
[----:B------:R-:W-:Y:S01]  /*24a0*/  MOV R9, UR52 ;  /* 0x0000003400097c02 */ /* 0x000fe20008000f00 */
[----:B------:R-:W-:Y:S01]  /*24b0*/  UMOV UR52, UR36 ;  /* 0x0000002400347c82 */ /* 0x000fe20008000000 */
[----:B------:R-:W-:Y:S01]  /*24c0*/  MOV R10, UR53 ;  /* 0x00000035000a7c02 */ /* 0x000fe20008000f00 */
[----:B------:R-:W-:Y:S01]  /*24d0*/  UMOV UR53, UR37 ;  /* 0x0000002500357c82 */ /* 0x000fe20008000000 */
[----:B------:R-:W-:Y:S01]  /*24e0*/  UMOV UR36, UR8 ;  /* 0x0000000800247c82 */ /* 0x000fe20008000000 */
[----:B------:R-:W-:Y:S01]  /*24f0*/  UMOV UR37, UR9 ;  /* 0x0000000900257c82 */ /* 0x000fe20008000000 */
[----:B------:R-:W-:Y:S02]  /*2500*/  WARPGROUP.DEPBAR.LE gsb0, 0x0 ;  /* 0x00008000000079c5 */ /* 0x000fe40000010000 */
[----:B------:R-:W-:-:S06]  /*2510*/  WARPGROUP.ARRIVE ;  /* 0x00000000000079c5 */ /* 0x000fcc0000000000 */
[----:B------:R-:W-:Y:S01]  /*2520*/  HGMMA.64x16x16.F32 R80, gdesc[UR28], RZ, !UPT, gsb0 ;  /* 0x002000001c5079f0 */ /* 0x000fe2000c0008ff */
[----:B------:R-:W-:Y:S01]  /*2530*/  UMOV UR28, UR20 ;  /* 0x00000014001c7c82 */ /* 0x000fe20008000000 */
        /* <DEDUP_REMOVED lines=33> */
[----:B------:R-:W-:Y:S01]  /*2750*/  UMOV UR11, 0x40000040 ;  /* 0x40000040000b7882 */ /* 0x000fe20000000000 */
[----:B------:R-:W-:Y:S02]  /*2760*/  WARPGROUP.DEPBAR.LE gsb0, 0x0 ;  /* 0x00008000000079c5 */ /* 0x000fe40000010000 */
[----:B------:R-:W-:-:S06]  /*2770*/  WARPGROUP.ARRIVE ;  /* 0x00000000000079c5 */ /* 0x000fcc0000000000 */
[----:B------:R-:W-:Y:S01]  /*2780*/  HGMMA.64x16x16.F32 R40, gdesc[UR28], RZ, !UPT, gsb0 ;  /* 0x002000001c2879f0 */ /* 0x000fe2000c0008ff */
[----:B------:R-:W-:Y:S02]  /*2790*/  R2UR UR31, R0 ;  /* 0x00000000001f72ca */ /* 0x000fe400000e0000 */
[----:B------:R-:W-:Y:S02]  /*27a0*/  R2UR UR30, R3 ;  /* 0x00000000031e72ca */ /* 0x000fe400000e0000 */
[----:B------:R-:W-:Y:S02]  /*27b0*/  R2UR UR29, R4 ;  /* 0x00000000041d72ca */ /* 0x000fe400000e0000 */
[----:B------:R-:W-:Y:S01]  /*27c0*/  R2UR UR28, R5 ;  /* 0x00000000051c72ca */ /* 0x000fe200000e0000 */
        /* <DEDUP_REMOVED lines=11> */
[----:B------:R-:W-:Y:S01]  /*2880*/  MOV R5, UR59 ;  /* 0x0000003b00057c02 */ /* 0x000fe20008000f00 */
[----:B------:R-:W-:Y:S01]  /*2890*/  UMOV UR24, UR8 ;  /* 0x0000000800187c82 */ /* 0x000fe20008000000 */
[----:B------:R-:W-:Y:S01]  /*28a0*/  MOV R4, UR58 ;  /* 0x0000003a00047c02 */ /* 0x000fe20008000f00 */
[----:B------:R-:W-:Y:S01]  /*28b0*/  UMOV UR25, UR9 ;  /* 0x0000000900197c82 */ /* 0x000fe20008000000 */
[----:B------:R-:W-:Y:S01]  /*28c0*/  MOV R3, UR57 ;  /* 0x0000003900037c02 */ /* 0x000fe20008000f00 */
[----:B------:R-:W-:Y:S01]  /*28d0*/  UMOV UR57, UR17 ;  /* 0x0000001100397c82 */ /* 0x000fe20008000000 */
[----:B------:R-:W-:Y:S01]  /*28e0*/  MOV R0, UR56 ;  /* 0x0000003800007c02 */ /* 0x000fe20008000f00 */
[----:B------:R-:W-:Y:S01]  /*28f0*/  UMOV UR56, UR16 ;  /* 0x0000001000387c82 */ /* 0x000fe20008000000 */
[----:B------:R-:W-:Y:S01]  /*2900*/  UMOV UR16, UR8 ;  /* 0x0000000800107c82 */ /* 0x000fe20008000000 */
[----:B------:R-:W-:Y:S01]  /*2910*/  UMOV UR17, UR9 ;  /* 0x0000000900117c82 */ /* 0x000fe20008000000 */
[----:B------:R-:W-:Y:S01]  /*2920*/  UMOV UR28, UR8 ;  /* 0x00000008001c7c82 */ /* 0x000fe20008000000 */
[----:B------:R-:W-:Y:S01]  /*2930*/  UMOV UR29, UR9 ;  /* 0x00000009001d7c82 */ /* 0x000fe20008000000 */
[----:B------:R-:W-:-:S02]  /*2940*/  WARPGROUP.DEPBAR.LE gsb0, 0x0 ;  /* 0x00008000000079c5 */ /* 0x000fc40000010000 */
[----:B------:R-:W-:-:S06]  /*2950*/  WARPGROUP.ARRIVE ;  /* 0x00000000000079c5 */ /* 0x000fcc0000000000 */
[----:B------:R-:W-:Y:S01]  /*2960*/  HGMMA.64x16x16.F32 R72, gdesc[UR12], RZ, !UPT, gsb0 ;  /* 0x002000000c4879f0 */ /* 0x000fe2000c0008ff */
[----:B------:R-:W-:Y:S01]  /*2970*/  UMOV UR12, UR8 ;  /* 0x00000008000c7c82 */ /* 0x000fe20008000000 */
[----:B------:R-:W-:Y:S01]  /*2980*/  UMOV UR13, UR9 ;  /* 0x00000009000d7c82 */ /* 0x000fe20008000000 */
[----:B------:R-:W-:Y:S02]  /*2990*/  WARPGROUP.DEPBAR.LE gsb0, 0x0 ;  /* 0x00008000000079c5 */ /* 0x000fe40000010000 */
[----:B------:R-:W-:-:S06]  /*29a0*/  WARPGROUP.ARRIVE ;  /* 0x00000000000079c5 */ /* 0x000fcc0000000000 */
[----:B------:R-:W-:Y:S01]  /*29b0*/  HGMMA.64x16x16.F32 R88, gdesc[UR20], RZ, !UPT, gsb0 ;  /* 0x00200000145879f0 */ /* 0x000fe2000c0008ff */
[----:B------:R-:W-:Y:S01]  /*29c0*/  UIADD3 UR14, UR4, 0x202, URZ ;  /* 0x00000202040e7890 */ /* 0x000fe2000fffe03f */
[----:B------:R-:W-:Y:S01]  /*29d0*/  UMOV UR15, 0x40000040 ;  /* 0x40000040000f7882 */ /* 0x000fe20000000000 */
        /* <DEDUP_REMOVED lines=20> */
[----:B------:R-:W-:Y:S02]  /*2b20*/  UIADD3 UR6, UR4, 0x2, URZ ;  /* 0x0000000204067890 */ /* 0x000fe4000fffe03f */
[----:B------:R-:W-:-:S05]  /*2b30*/  UIADD3 UR7, UR4, 0x82, URZ ;  /* 0x0000008204077890 */ /* 0x000fca000fffe03f */
[----:B------:R-:W-:Y:S01]  /*2b40*/  UMOV UR10, UR6 ;  /* 0x00000006000a7c82 */ /* 0x000fe20008000000 */
[----:B------:R-:W-:Y:S02]  /*2b50*/  WARPGROUP.DEPBAR.LE gsb0, 0x0 ;  /* 0x00008000000079c5 */ /* 0x000fe40000010000 */
[----:B------:R-:W-:-:S06]  /*2b60*/  WARPGROUP.ARRIVE ;  /* 0x00000000000079c5 */ /* 0x000fcc0000000000 */
[----:B------:R-:W-:Y:S01]  /*2b70*/  HGMMA.64x16x16.F32 R136, gdesc[UR32], RZ, !UPT, gsb0 ;  /* 0x00200000208879f0 */ /* 0x000fe2000c0008ff */
[----:B------:R-:W-:Y:S01]  /*2b80*/  R2UR UR35, R13 ;  /* 0x000000000d2372ca */ /* 0x000fe200000e0000 */
[----:B------:R-:W-:Y:S01]  /*2b90*/  UIADD3 UR18, UR4, 0x282, URZ ;  /* 0x0000028204127890 */ /* 0x000fe2000fffe03f */
[----:B------:R-:W-:Y:S01]  /*2ba0*/  R2UR UR34, R14 ;  /* 0x000000000e2272ca */ /* 0x000fe200000e0000 */
[----:B------:R-:W-:Y:S01]  /*2bb0*/  UMOV UR19, 0x40000040 ;  /* 0x4000004000137882 */ /* 0x000fe20000000000 */
[----:B------:R-:W-:Y:S01]  /*2bc0*/  UIADD3 UR26, UR4, 0x382, URZ ;  /* 0x00000382041a7890 */ /* 0x000fe2000fffe03f */
[----:B------:R-:W-:Y:S01]  /*2bd0*/  UMOV UR27, 0x40000040 ;  /* 0x40000040001b7882 */ /* 0x000fe20000000000 */
[----:B------:R-:W-:Y:S01]  /*2be0*/  UIADD3 UR30, UR4, 0x402, URZ ;  /* 0x00000402041e7890 */ /* 0x000fe2000fffe03f */
[----:B------:R-:W-:Y:S01]  /*2bf0*/  UMOV UR31, 0x40000040 ;  /* 0x40000040001f7882 */ /* 0x000fe20000000000 */
[----:B------:R-:W-:Y:S01]  /*2c00*/  UMOV UR32, UR8 ;  /* 0x0000000800207c82 */ /* 0x000fe20008000000 */
[----:B------:R-:W-:-:S04]  /*2c10*/  UMOV UR33, UR9 ;  /* 0x0000000900217c82 */ /* 0x000fc80008000000 */
[----:B------:R-:W-:Y:S02]  /*2c20*/  UMOV UR59, UR35 ;  /* 0x00000023003b7c82 */ /* 0x000fe40008000000 */
        /* <DEDUP_REMOVED lines=18> */
[----:B------:R-:W-:Y:S01]  /*2d50*/  R2UR UR53, R10 ;  /* 0x000000000a3572ca */ /* 0x000fe200000e0000 */
[----:B------:R-:W-:Y:S01]  /*2d60*/  UMOV UR54, UR38 ;  /* 0x0000002600367c82 */ /* 0x000fe20008000000 */
[----:B------:R-:W-:Y:S01]  /*2d70*/  R2UR UR52, R9 ;  /* 0x00000000093472ca */ /* 0x000fe200000e0000 */
[----:B------:R-:W-:Y:S01]  /*2d80*/  UMOV UR55, UR39 ;  /* 0x0000002700377c82 */ /* 0x000fe20008000000 */
        /* <DEDUP_REMOVED lines=8> */
[----:B------:R-:W-:-:S10]  /*2e10*/  WARPGROUP.ARRIVE ;  /* 0x00000000000079c5 */ /* 0x000fd40000000000 */
[----:B------:R-:W-:Y:S01]  /*2e20*/  HGMMA.64x16x16.F32 R216, gdesc[UR56], RZ, !UPT, gsb0 ;  /* 0x0020000038d879f0 */ /* 0x000fe2000c0008ff */
[----:B------:R-:W-:Y:S02]  /*2e30*/  R2UR UR57, R12 ;  /* 0x000000000c3972ca */ /* 0x000fe400000e0000 */
[----:B------:R-:W-:Y:S01]  /*2e40*/  R2UR UR56, R11 ;  /* 0x000000000b3872ca */ /* 0x000fe200000e0000 */
[----:B------:R-:W-:Y:S02]  /*2e50*/  WARPGROUP.DEPBAR.LE gsb0, 0x0 ;  /* 0x00008000000079c5 */ /* 0x000fe40000010000 */
[----:B------:R-:W-:-:S06]  /*2e60*/  WARPGROUP.ARRIVE ;  /* 0x00000000000079c5 */ /* 0x000fcc0000000000 */
[----:B------:R-:W-:Y:S03]  /*2e70*/  HGMMA.64x16x16.F32 R16, gdesc[UR48], RZ, !UPT, gsb0 ;  /* 0x00200000301079f0 */ /* 0x000fe6000c0008ff */
[----:B------:R-:W-:Y:S02]  /*2e80*/  WARPGROUP.DEPBAR.LE gsb0, 0x0 ;  /* 0x00008000000079c5 */ /* 0x000fe40000010000 */
[----:B0-----:R-:W-:-:S06]  /*2e90*/  WARPGROUP.ARRIVE ;  /* 0x00000000000079c5 */ /* 0x001fcc0000000000 */
[----:B------:R-:W-:Y:S03]  /*2ea0*/  HGMMA.64x16x16.F32 R208, gdesc[UR52], RZ, !UPT, gsb0 ;  /* 0x0020000034d079f0 */ /* 0x000fe6000c0008ff */
[----:B------:R-:W-:Y:S02]  /*2eb0*/  WARPGROUP.DEPBAR.LE gsb0, 0x0 ;  /* 0x00008000000079c5 */ /* 0x000fe40000010000 */
[----:B------:R-:W-:Y:S01]  /*2ec0*/  IMAD.MOV.U32 R2, RZ, RZ, R214 ;  /* 0x000000ffff027224 */ /* 0x000fe200078e00d6 */
[----:B------:R-:W-:Y:S01]  /*2ed0*/  MOV R8, R208 ;  /* 0x000000d000087202 */ /* 0x000fe20000000f00 */
[----:B------:R-:W-:Y:S02]  /*2ee0*/  IMAD.MOV.U32 R0, RZ, RZ, R215 ;  /* 0x000000ffff007224 */ /* 0x000fe400078e00d7 */
[----:B------:R-:W-:Y:S01]  /*2ef0*/  IMAD.MOV.U32 R4, RZ, RZ, R212 ;  /* 0x000000ffff047224 */ /* 0x000fe200078e00d4 */
[----:B------:R-:W2:Y:S01]  /*2f00*/  LDL.LU.64 R214, [R1+0x2d8] ;  /* 0x0002d80001d67983 */ /* 0x000ea20000300a00 */
[----:B------:R-:W-:-:S02]  /*2f10*/  IMAD.MOV.U32 R3, RZ, RZ, R213 ;  /* 0x000000ffff037224 */ /* 0x000fc400078e00d5 */
[----:B------:R-:W-:Y:S01]  /*2f20*/  IMAD.MOV.U32 R6, RZ, RZ, R210 ;  /* 0x000000ffff067224 */ /* 0x000fe200078e00d2 */
[----:B------:R-:W2:Y:S01]  /*2f30*/  LDL.LU.64 R212, [R1+0x2d0] ;  /* 0x0002d00001d47983 */ /* 0x000ea20000300a00 */
[----:B------:R-:W-:Y:S02]  /*2f40*/  IMAD.MOV.U32 R5, RZ, RZ, R211 ;  /* 0x000000ffff057224 */ /* 0x000fe400078e00d3 */
[----:B------:R-:W-:Y:S01]  /*2f50*/  IMAD.MOV.U32 R7, RZ, RZ, R209 ;  /* 0x000000ffff077224 */ /* 0x000fe200078e00d1 */
[----:B------:R-:W2:Y:S04]  /*2f60*/  LDL.LU.64 R210, [R1+0x2c8] ;  /* 0x0002c80001d27983 */ /* 0x000ea80000300a00 */
[----:B------:R-:W2:Y:S02]  /*2f70*/  LDL.LU.64 R208, [R1+0x2c0] ;  /* 0x0002c00001d07983 */ /* 0x000ea40000300a00 */
[----:B--2---:R-:W-:-:S06]  /*2f80*/  WARPGROUP.ARRIVE ;  /* 0x00000000000079c5 */ /* 0x004fcc0000000000 */
[----:B------:R-:W-:Y:S03]  /*2f90*/  HGMMA.64x16x16.F32 R208, gdesc[UR8], R208, gsb0 ;  /* 0x0020000008d079f0 */ /* 0x000fe600080008d0 */
[----:B------:R-:W-:Y:S02]  /*2fa0*/  WARPGROUP.DEPBAR.LE gsb0, 0x0 ;  /* 0x00008000000079c5 */ /* 0x000fe40000010000 */
[----:B------:R-:W-:Y:S04]  /*2fb0*/  STL.64 [R1+0x80], R208 ;  /* 0x000080d001007387 */ /* 0x000fe80000100a00 */
[----:B------:R-:W-:Y:S04]  /*2fc0*/  STL.64 [R1+0x88], R210 ;  /* 0x000088d201007387 */ /* 0x000fe80000100a00 */
[----:B------:R-:W-:Y:S04]  /*2fd0*/  STL.64 [R1+0x90], R212 ;  /* 0x000090d401007387 */ /* 0x000fe80000100a00 */
[----:B------:R0:W-:Y:S04]  /*2fe0*/  STL.64 [R1+0x98], R214 ;  /* 0x000098d601007387 */ /* 0x0001e80000100a00 */
[----:B0-----:R-:W2:Y:S04]  /*2ff0*/  LDL.LU.64 R214, [R1+0x2b8] ;  /* 0x0002b80001d67983 */ /* 0x001ea80000300a00 */
[----:B------:R-:W2:Y:S04]  /*3000*/  LDL.LU.64 R212, [R1+0x2b0] ;  /* 0x0002b00001d47983 */ /* 0x000ea80000300a00 */
[----:B------:R-:W2:Y:S04]  /*3010*/  LDL.LU.64 R210, [R1+0x2a8] ;  /* 0x0002a80001d27983 */ /* 0x000ea80000300a00 */
[----:B------:R-:W2:Y:S01]  /*3020*/  LDL.LU.64 R208, [R1+0x2a0] ;  /* 0x0002a00001d07983 */ /* 0x000ea20000300a00 */
[----:B------:R-:W-:Y:S01]  /*3030*/  UMOV UR52, UR8 ;  /* 0x0000000800347c82 */ /* 0x000fe20008000000 */
[----:B------:R-:W-:Y:S01]  /*3040*/  UMOV UR53, UR9 ;  /* 0x0000000900357c82 */ /* 0x000fe20008000000 */
[----:B------:R-:W-:Y:S01]  /*3050*/  UMOV UR54, UR7 ;  /* 0x0000000700367c82 */ /* 0x000fe20008000000 */
[----:B------:R-:W-:Y:S01]  /*3060*/  UMOV UR55, 0x40000040 ;  /* 0x4000004000377882 */ /* 0x000fe20000000000 */
        /* <DEDUP_REMOVED lines=18> */
[----:B------:R-:W-:Y:S04]  /*3190*/  STL.64 [R1], R208 ;  /* 0x000000d001007387 */ /* 0x000fe80000100a00 */
[----:B------:R-:W-:Y:S04]  /*31a0*/  STL.64 [R1+0x8], R210 ;  /* 0x000008d201007387 */ /* 0x000fe80000100a00 */
[----:B------:R-:W-:Y:S04]  /*31b0*/  STL.64 [R1+0x10], R212 ;  /* 0x000010d401007387 */ /* 0x000fe80000100a00 */
[----:B------:R0:W-:Y:S04]  /*31c0*/  STL.64 [R1+0x18], R214 ;  /* 0x000018d601007387 */ /* 0x0001e80000100a00 */
[----:B0-----:R-:W2:Y:S04]  /*31d0*/  LDL.LU.64 R214, [R1+0x278] ;  /* 0x0002780001d67983 */ /* 0x001ea80000300a00 */
[----:B------:R-:W2:Y:S04]  /*31e0*/  LDL.LU.64 R212, [R1+0x270] ;  /* 0x0002700001d47983 */ /* 0x000ea80000300a00 */
[----:B------:R-:W2:Y:S04]  /*31f0*/  LDL.LU.64 R210, [R1+0x268] ;  /* 0x0002680001d27983 */ /* 0x000ea80000300a00 */
[----:B------:R-:W2:Y:S01]  /*3200*/  LDL.LU.64 R208, [R1+0x260] ;  /* 0x0002600001d07983 */ /* 0x000ea20000300a00 */
[----:B------:R-:W-:Y:S01]  /*3210*/  UIADD3 UR58, UR4, 0x182, URZ ;  /* 0x00000182043a7890 */ /* 0x000fe2000fffe03f */
[----:B------:R-:W-:Y:S01]  /*3220*/  UMOV UR59, 0x40000040 ;  /* 0x40000040003b7882 */ /* 0x000fe20000000000 */
[----:B------:R-:W-:Y:S01]  /*3230*/  UMOV UR22, UR54 ;  /* 0x0000003600167c82 */ /* 0x000fe20008000000 */
[----:B------:R-:W-:Y:S01]  /*3240*/  UMOV UR23, UR55 ;  /* 0x0000003700177c82 */ /* 0x000fe20008000000 */
[----:B--2---:R-:W-:-:S06]  /*3250*/  WARPGROUP.ARRIVE ;  /* 0x00000000000079c5 */ /* 0x004fcc0000000000 */
[----:B------:R-:W-:Y:S03]  /*3260*/  HGMMA.64x16x16.F32 R208, gdesc[UR56], R208, gsb0 ;  /* 0x0020000038d079f0 */ /* 0x000fe600080008d0 */
[----:B------:R-:W-:Y:S02]  /*3270*/  WARPGROUP.DEPBAR.LE gsb0, 0x0 ;  /* 0x00008000000079c5 */ /* 0x000fe40000010000 */
[----:B------:R-:W-:-:S06]  /*3280*/  WARPGROUP.ARRIVE ;  /* 0x00000000000079c5 */ /* 0x000fcc0000000000 */
[----:B------:R-:W-:Y:S03]  /*3290*/  HGMMA.64x16x16.F32 R192, gdesc[UR12], R192, gsb0 ;  /* 0x002000000cc079f0 */ /* 0x000fe600080008c0 */
[----:B------:R-:W-:Y:S02]  /*32a0*/  WARPGROUP.DEPBAR.LE gsb0, 0x0 ;  /* 0x00008000000079c5 */ /* 0x000fe40000010000 */
[----:B------:R-:W-:-:S06]  /*32b0*/  WARPGROUP.ARRIVE ;  /* 0x00000000000079c5 */ /* 0x000fcc0000000000 */
[----:B------:R-:W-:Y:S01]  /*32c0*/  HGMMA.64x16x16.F32 R176, gdesc[UR16], R176, gsb0 ;  /* 0x0020000010b079f0 */ /* 0x000fe200080008b0 */
[----:B------:R-:W-:Y:S01]  /*32d0*/  UMOV UR56, UR22 ;  /* 0x0000001600387c82 */ /* 0x000fe20008000000 */
[----:B------:R-:W-:Y:S01]  /*32e0*/  UIADD3 UR22, UR4, 0x302, URZ ;  /* 0x0000030204167890 */ /* 0x000fe2000fffe03f */
[----:B------:R-:W-:Y:S01]  /*32f0*/  UMOV UR57, UR23 ;  /* 0x0000001700397c82 */ /* 0x000fe20008000000 */
[----:B------:R-:W-:Y:S01]  /*3300*/  UMOV UR23, 0x40000040 ;  /* 0x4000004000177882 */ /* 0x000fe20000000000 */
[----:B------:R-:W-:Y:S02]  /*3310*/  WARPGROUP.DEPBAR.LE gsb0, 0x0 ;  /* 0x00008000000079c5 */ /* 0x000fe40000010000 */
[----:B------:R-:W-:-:S06]  /*3320*/  WARPGROUP.ARRIVE ;  /* 0x00000000000079c5 */ /* 0x000fcc0000000000 */
[----:B------:R-:W-:Y:S03]  /*3330*/  HGMMA.64x16x16.F32 R160, gdesc[UR20], R160, gsb0 ;  /* 0x0020000014a079f0 */ /* 0x000fe600080008a0 */
        /* <DEDUP_REMOVED lines=8> */
[----:B------:R-:W-:Y:S01]  /*33c0*/  HGMMA.64x16x16.F32 R112, gdesc[UR32], R112, gsb0 ;  /* 0x00200000207079f0 */ /* 0x000fe20008000870 */
[----:B------:R-:W-:Y:S01]  /*33d0*/  UIADD3 UR38, UR4, 0x502, URZ ;  /* 0x0000050204267890 */ /* 0x000fe2000fffe03f */
[----:B------:R-:W-:Y:S01]  /*33e0*/  UMOV UR39, 0x40000040 ;  /* 0x4000004000277882 */ /* 0x000fe20000000000 */
        /* <DEDUP_REMOVED lines=10> */
[----:B------:R-:W-:Y:S01]  /*3490*/  HGMMA.64x16x16.F32 R64, gdesc[UR44], R64, gsb0 ;  /* 0x002000002c4079f0 */ /* 0x000fe20008000840 */
[----:B------:R-:W-:Y:S01]  /*34a0*/  UMOV UR6, UR50 ;  /* 0x0000003200067c82 */ /* 0x000fe20008000000 */
[----:B------:R-:W-:Y:S01]  /*34b0*/  UIADD3 UR50, UR4, 0x682, URZ ;  /* 0x0000068204327890 */ /* 0x000fe2000fffe03f */
[----:B------:R-:W-:Y:S01]  /*34c0*/  UMOV UR7, UR51 ;  /* 0x0000003300077c82 */ /* 0x000fe20008000000 */
[----:B------:R-:W-:Y:S01]  /*34d0*/  UMOV UR48, UR8 ;  /* 0x0000000800307c82 */ /* 0x000fe20008000000 */
[----:B------:R-:W-:Y:S01]  /*34e0*/  UMOV UR49, UR9 ;  /* 0x0000000900317c82 */ /* 0x000fe20008000000 */
[----:B------:R-:W-:Y:S01]  /*34f0*/  UMOV UR51, 0x40000040 ;  /* 0x4000004000337882 */ /* 0x000fe20000000000 */
[----:B------:R-:W-:Y:S04]  /*3500*/  STL.64 [R1+0x1f8], R214 ;  /* 0x0001f8d601007387 */ /* 0x000fe80000100a00 */
[----:B------:R-:W-:Y:S04]  /*3510*/  STL.64 [R1+0x1f0], R212 ;  /* 0x0001f0d401007387 */ /* 0x000fe80000100a00 */
[----:B------:R-:W-:Y:S04]  /*3520*/  STL.64 [R1+0x1e8], R210 ;  /* 0x0001e8d201007387 */ /* 0x000fe80000100a00 */
[----:B------:R0:W-:Y:S04]  /*3530*/  STL.64 [R1+0x1e0], R208 ;  /* 0x0001e0d001007387 */ /* 0x0001e80000100a00 */
[----:B0-----:R-:W2:Y:S04]  /*3540*/  LDL.LU.64 R208, [R1] ;  /* 0x0000000001d07983 */ /* 0x001ea80000300a00 */
[----:B------:R-:W3:Y:S04]  /*3550*/  LDL.LU.64 R210, [R1+0x8] ;  /* 0x0000080001d27983 */ /* 0x000ee80000300a00 */
[----:B------:R-:W4:Y:S04]  /*3560*/  LDL.LU.64 R212, [R1+0x10] ;  /* 0x0000100001d47983 */ /* 0x000f280000300a00 */
[----:B------:R-:W2:Y:S01]  /*3570*/  LDL.LU.64 R214, [R1+0x18] ;  /* 0x0000180001d67983 */ /* 0x000ea20000300a00 */
[----:B------:R-:W-:-:S02]  /*3580*/  WARPGROUP.DEPBAR.LE gsb0, 0x0 ;  /* 0x00008000000079c5 */ /* 0x000fc40000010000 */
[----:B------:R-:W-:-:S06]  /*3590*/  WARPGROUP.ARRIVE ;  /* 0x00000000000079c5 */ /* 0x000fcc0000000000 */
[----:B------:R-:W-:Y:S01]  /*35a0*/  HGMMA.64x16x16.F32 R48, gdesc[UR48], R48, gsb0 ;  /* 0x00200000303079f0 */ /* 0x000fe20008000830 */
[----:B------:R-:W-:Y:S01]  /*35b0*/  UIADD3 UR54, UR4, 0x702, URZ ;  /* 0x0000070204367890 */ /* 0x000fe2000fffe03f */
[----:B------:R-:W-:Y:S01]  /*35c0*/  UMOV UR52, UR8 ;  /* 0x0000000800347c82 */ /* 0x000fe20008000000 */
[----:B------:R-:W-:Y:S01]  /*35d0*/  UMOV UR53, UR9 ;  /* 0x0000000900357c82 */ /* 0x000fe20008000000 */
[----:B------:R-:W-:Y:S01]  /*35e0*/  UMOV UR55, 0x40000040 ;  /* 0x4000004000377882 */ /* 0x000fe20000000000 */
[----:B------:R-:W-:Y:S02]  /*35f0*/  WARPGROUP.DEPBAR.LE gsb0, 0x0 ;  /* 0x00008000000079c5 */ /* 0x000fe40000010000 */
[----:B------:R-:W-:-:S06]  /*3600*/  WARPGROUP.ARRIVE ;  /* 0x00000000000079c5 */ /* 0x000fcc0000000000 */
[----:B------:R-:W-:Y:S01]  /*3610*/  HGMMA.64x16x16.F32 R32, gdesc[UR52], R32, gsb0 ;  /* 0x00200000342079f0 */ /* 0x000fe20008000820 */
[----:B------:R-:W-:Y:S01]  /*3620*/  UIADD3 UR5, UR60, 0x402, URZ ;  /* 0x000004023c057890 */ /* 0x000fe2000fffe03f */
[----:B------:R-:W-:-:S06]  /*3630*/  UMOV UR53, 0x40000040 ;  /* 0x4000004000357882 */ /* 0x000fcc0000000000 */
[----:B------:R-:W-:Y:S01]  /*3640*/  UMOV UR52, UR5 ;  /* 0x0000000500347c82 */ /* 0x000fe20008000000 */
[----:B------:R-:W-:Y:S02]  /*3650*/  WARPGROUP.DEPBAR.LE gsb0, 0x0 ;  /* 0x00008000000079c5 */ /* 0x000fe40000010000 */
[----:B------:R-:W-:-:S06]  /*3660*/  WARPGROUP.ARRIVE ;  /* 0x00000000000079c5 */ /* 0x000fcc0000000000 */
[----:B------:R-:W-:Y:S01]  /*3670*/  HGMMA.64x16x16.F32 R24, gdesc[UR52], R24, gsb0 ;  /* 0x00200000341879f0 */ /* 0x000fe20008000818 */
[----:B------:R-:W-:Y:S01]  /*3680*/  UMOV UR48, UR52 ;  /* 0x0000003400307c82 */ /* 0x000fe20008000000 */
        /* <DEDUP_REMOVED lines=14> */
[----:B--2---:R-:W-:Y:S04]  /*3770*/  STL.64 [R1+0x218], R214 ;  /* 0x000218d601007387 */ /* 0x004fe80000100a00 */
[----:B----4-:R-:W-:Y:S04]  /*3780*/  STL.64 [R1+0x210], R212 ;  /* 0x000210d401007387 */ /* 0x010fe80000100a00 */
[----:B---3--:R-:W-:Y:S04]  /*3790*/  STL.64 [R1+0x208], R210 ;  /* 0x000208d201007387 */ /* 0x008fe80000100a00 */
[----:B------:R0:W-:Y:S04]  /*37a0*/  STL.64 [R1+0x200], R208 ;  /* 0x000200d001007387 */ /* 0x0001e80000100a00 */
[----:B0-----:R-:W2:Y:S04]  /*37b0*/  LDL.LU.64 R208, [R1+0x40] ;  /* 0x0000400001d07983 */ /* 0x001ea80000300a00 */
[----:B------:R-:W3:Y:S04]  /*37c0*/  LDL.LU.64 R210, [R1+0x48] ;  /* 0x0000480001d27983 */ /* 0x000ee80000300a00 */
[----:B------:R-:W4:Y:S04]  /*37d0*/  LDL.LU.64 R212, [R1+0x50] ;  /* 0x0000500001d47983 */ /* 0x000f280000300a00 */
[----:B------:R-:W2:Y:S01]  /*37e0*/  LDL.LU.64 R214, [R1+0x58] ;  /* 0x0000580001d67983 */ /* 0x000ea20000300a00 */
[----:B------:R-:W-:Y:S01]  /*37f0*/  UMOV UR36, UR52 ;  /* 0x0000003400247c82 */ /* 0x000fe20008000000 */
[----:B------:R-:W-:Y:S01]  /*3800*/  UMOV UR37, UR53 ;  /* 0x0000003500257c82 */ /* 0x000fe20008000000 */
[----:B------:R-:W-:-:S02]  /*3810*/  WARPGROUP.DEPBAR.LE gsb0, 0x0 ;  /* 0x00008000000079c5 */ /* 0x000fc40000010000 */
        /* <DEDUP_REMOVED lines=59> */
[----:B--2---:R0:W-:Y:S04]  /*3bd0*/  STL.64 [R1+0x258], R214 ;  /* 0x000258d601007387 */ /* 0x0041e80000100a00 */
[----:B----4-:R1:W-:Y:S04]  /*3be0*/  STL.64 [R1+0x250], R212 ;  /* 0x000250d401007387 */ /* 0x0103e80000100a00 */
[----:B---3--:R2:W-:Y:S04]  /*3bf0*/  STL.64 [R1+0x248], R210 ;  /* 0x000248d201007387 */ /* 0x0085e80000100a00 */
[----:B------:R3:W-:Y:S01]  /*3c00*/  STL.64 [R1+0x240], R208 ;  /* 0x000240d001007387 */ /* 0x0007e20000100a00 */
[----:B0-----:R-:W-:-:S02]  /*3c10*/  IMAD.MOV.U32 R214, RZ, RZ, R2 ;  /* 0x000000ffffd67224 */ /* 0x001fc400078e0002 */
[----:B------:R-:W-:Y:S02]  /*3c20*/  IMAD.MOV.U32 R215, RZ, RZ, R0 ;  /* 0x000000ffffd77224 */ /* 0x000fe400078e0000 */
[----:B-1----:R-:W-:Y:S02]  /*3c30*/  IMAD.MOV.U32 R212, RZ, RZ, R4 ;  /* 0x000000ffffd47224 */ /* 0x002fe400078e0004 */
[----:B------:R-:W-:Y:S01]  /*3c40*/  IMAD.MOV.U32 R213, RZ, RZ, R3 ;  /* 0x000000ffffd57224 */ /* 0x000fe200078e0003 */
[----:B--2---:R-:W-:Y:S01]  /*3c50*/  MOV R210, R6 ;  /* 0x0000000600d27202 */ /* 0x004fe20000000f00 */
[----:B------:R-:W-:Y:S02]  /*3c60*/  IMAD.MOV.U32 R211, RZ, RZ, R5 ;  /* 0x000000ffffd37224 */ /* 0x000fe400078e0005 */
[----:B---3--:R-:W-:Y:S02]  /*3c70*/  IMAD.MOV.U32 R208, RZ, RZ, R8 ;  /* 0x000000ffffd07224 */ /* 0x008fe400078e0008 */
[----:B------:R-:W-:Y:S01]  /*3c80*/  IMAD.MOV.U32 R209, RZ, RZ, R7 ;  /* 0x000000ffffd17224 */ /* 0x000fe200078e0007 */
[----:B------:R-:W-:-:S05]  /*3c90*/  WARPGROUP.DEPBAR.LE gsb0, 0x0 ;  /* 0x00008000000079c5 */ /* 0x000fca0000010000 */
[----:B------:R-:W-:-:S06]  /*3ca0*/  WARPGROUP.ARRIVE ;  /* 0x00000000000079c5 */ /* 0x000fcc0000000000 */
[----:B------:R-:W-:Y:S01]  /*3cb0*/  HGMMA.64x16x16.F32 R208, gdesc[UR8], R208, gsb0 ;  /* 0x0020000008d079f0 */ /* 0x000fe200080008d0 */
[----:B------:R-:W-:Y:S04]  /*3cc0*/  STL [R1+0x1dc], R195 ;  /* 0x0001dcc301007387 */ /* 0x000fe80000100800 */
[----:B------:R-:W-:Y:S04]  /*3cd0*/  STL [R1+0x1d8], R196 ;  /* 0x0001d8c401007387 */ /* 0x000fe80000100800 */
[----:B------:R-:W-:Y:S04]  /*3ce0*/  STL [R1+0x1d4], R197 ;  /* 0x0001d4c501007387 */ /* 0x000fe80000100800 */
[----:B------:R-:W-:Y:S04]  /*3cf0*/  STL [R1+0x1d0], R198 ;  /* 0x0001d0c601007387 */ /* 0x000fe80000100800 */
[----:B------:R-:W-:Y:S01]  /*3d00*/  STL [R1+0x1cc], R199 ;  /* 0x0001ccc701007387 */ /* 0x000fe20000100800 */
[----:B------:R-:W-:-:S03]  /*3d10*/  WARPGROUP.DEPBAR.LE gsb0, 0x0 ;  /* 0x00008000000079c5 */ /* 0x000fc60000010000 */
        /* <DEDUP_REMOVED lines=8> */
[----:B------:R-:W-:-:S02]  /*3da0*/  UIADD3 UR6, UR60, 0x4, URZ ;  /* 0x000000043c067890 */ /* 0x000fc4000fffe03f */
[----:B------:R-:W-:Y:S01]  /*3db0*/  UIADD3 UR7, UR4, 0x4, URZ ;  /* 0x0000000404077890 */ /* 0x000fe2000fffe03f */
[----:B------:R-:W-:Y:S01]  /*3dc0*/  UMOV UR9, 0x40000040 ;  /* 0x4000004000097882 */ /* 0x000fe20000000000 */
[----:B------:R-:W-:-:S03]  /*3dd0*/  UMOV UR11, 0x40000040 ;  /* 0x40000040000b7882 */ /* 0x000fc60000000000 */
[----:B------:R-:W-:Y:S02]  /*3de0*/  UMOV UR8, UR6 ;  /* 0x0000000600087c82 */ /* 0x000fe40008000000 */
[----:B------:R-:W-:Y:S01]  /*3df0*/  UMOV UR10, UR7 ;  /* 0x00000007000a7c82 */ /* 0x000fe20008000000 */
[----:B--2---:R-:W-:-:S06]  /*3e00*/  WARPGROUP.ARRIVE ;  /* 0x00000000000079c5 */ /* 0x004fcc0000000000 */
[----:B------:R-:W-:Y:S03]  /*3e10*/  HGMMA.64x16x16.F32 R208, gdesc[UR8], R208, gsb0 ;  /* 0x0020000008d079f0 */ /* 0x000fe600080008d0 */
        /* <DEDUP_REMOVED lines=12> */
[----:B------:R-:W2:Y:S01]  /*3ee0*/  LDL.LU.64 R208, [R1+0x220] ;  /* 0x0002200001d07983 */ /* 0x000ea20000300a00 */
[----:B------:R-:W-:Y:S01]  /*3ef0*/  UIADD3 UR12, UR4, 0x84, URZ ;  /* 0x00000084040c7890 */ /* 0x000fe2000fffe03f */
[----:B------:R-:W-:Y:S01]  /*3f00*/  UMOV UR16, UR8 ;  /* 0x0000000800107c82 */ /* 0x000fe20008000000 */
[----:B------:R-:W-:Y:S01]  /*3f10*/  UMOV UR17, UR9 ;  /* 0x0000000900117c82 */ /* 0x000fe20008000000 */
[----:B------:R-:W-:-:S04]  /*3f20*/  UMOV UR19, 0x40000040 ;  /* 0x4000004000137882 */ /* 0x000fc80000000000 */
[----:B------:R-:W-:Y:S01]  /*3f30*/  UMOV UR18, UR12 ;  /* 0x0000000c00127c82 */ /* 0x000fe20008000000 */
[----:B--2---:R-:W-:-:S06]  /*3f40*/  WARPGROUP.ARRIVE ;  /* 0x00000000000079c5 */ /* 0x004fcc0000000000 */
[----:B------:R-:W-:Y:S03]  /*3f50*/  HGMMA.64x16x16.F32 R208, gdesc[UR16], R208, gsb0 ;  /* 0x0020000010d079f0 */ /* 0x000fe600080008d0 */
[----:B------:R-:W-:Y:S02]  /*3f60*/  WARPGROUP.DEPBAR.LE gsb0, 0x0 ;  /* 0x00008000000079c5 */ /* 0x000fe40000010000 */
        /* <DEDUP_REMOVED lines=9> */
[----:B------:R-:W2:Y:S01]  /*4000*/  LDL.LU.64 R210, [R1+0x208] ;  /* 0x0002080001d27983 */ /* 0x000ea20000300a00 */
[----:B------:R-:W-:-:S03]  /*4010*/  IMAD.MOV.U32 R2, RZ, RZ, R209 ;  /* 0x000000ffff027224 */ /* 0x000fc600078e00d1 */
[----:B------:R-:W2:Y:S01]  /*4020*/  LDL.LU.64 R208, [R1+0x200] ;  /* 0x0002000001d07983 */ /* 0x000ea20000300a00 */
[----:B------:R-:W-:Y:S01]  /*4030*/  UIADD3 UR6, UR4, 0x104, URZ ;  /* 0x0000010404067890 */ /* 0x000fe2000fffe03f */
[----:B------:R-:W-:Y:S01]  /*4040*/  UMOV UR12, UR18 ;  /* 0x00000012000c7c82 */ /* 0x000fe20008000000 */
[----:B------:R-:W-:Y:S01]  /*4050*/  UMOV UR13, UR19 ;  /* 0x00000013000d7c82 */ /* 0x000fe20008000000 */
[----:B------:R-:W-:Y:S01]  /*4060*/  UMOV UR16, UR8 ;  /* 0x0000000800107c82 */ /* 0x000fe20008000000 */
[----:B------:R-:W-:Y:S01]  /*4070*/  UMOV UR17, UR9 ;  /* 0x0000000900117c82 */ /* 0x000fe20008000000 */
[----:B------:R-:W-:Y:S02]  /*4080*/  UMOV UR19, 0x40000040 ;  /* 0x4000004000137882 */ /* 0x000fe40000000000 */
[----:B------:R-:W-:Y:S01]  /*4090*/  UMOV UR18, UR6 ;  /* 0x0000000600127c82 */ /* 0x000fe20008000000 */
[----:B--2---:R-:W-:-:S06]  /*40a0*/  WARPGROUP.ARRIVE ;  /* 0x00000000000079c5 */ /* 0x004fcc0000000000 */
[----:B------:R-:W-:Y:S03]  /*40b0*/  HGMMA.64x16x16.F32 R208, gdesc[UR16], R208, gsb0 ;  /* 0x0020000010d079f0 */ /* 0x000fe600080008d0 */
[----:B------:R-:W-:Y:S02]  /*40c0*/  WARPGROUP.DEPBAR.LE gsb0, 0x0 ;  /* 0x00008000000079c5 */ /* 0x000fe40000010000 */
[----:B------:R-:W-:Y:S02]  /*40d0*/  IMAD.MOV.U32 R6, RZ, RZ, R214 ;  /* 0x000000ffff067224 */ /* 0x000fe400078e00d6 */
        /* <DEDUP_REMOVED lines=14> */
[----:B------:R-:W-:Y:S01]  /*41c0*/  UMOV UR59, 0x40000040 ;  /* 0x40000040003b7882 */ /* 0x000fe20000000000 */
[----:B--2---:R-:W-:-:S06]  /*41d0*/  WARPGROUP.ARRIVE ;  /* 0x00000000000079c5 */ /* 0x004fcc0000000000 */
[----:B------:R-:W-:Y:S03]  /*41e0*/  HGMMA.64x16x16.F32 R208, gdesc[UR56], R208, gsb0 ;  /* 0x0020000038d079f0 */ /* 0x000fe600080008d0 */
[----:B------:R-:W-:Y:S02]  /*41f0*/  WARPGROUP.DEPBAR.LE gsb0, 0x0 ;  /* 0x00008000000079c5 */ /* 0x000fe40000010000 */
[----:B------:R-:W-:Y:S04]  /*4200*/  STL.64 [R1+0x140], R214 ;  /* 0x000140d601007387 */ /* 0x000fe80000100a00 */
[----:B------:R0:W-:Y:S04]  /*4210*/  STL.64 [R1+0x138], R212 ;  /* 0x000138d401007387 */ /* 0x0001e80000100a00 */
[----:B------:R1:W-:Y:S04]  /*4220*/  STL.64 [R1+0x130], R210 ;  /* 0x000130d201007387 */ /* 0x0003e80000100a00 */
[----:B------:R2:W-:Y:S01]  /*4230*/  STL.64 [R1+0x128], R208 ;  /* 0x000128d001007387 */ /* 0x0005e20000100a00 */
[----:B0-----:R-:W-:-:S02]  /*4240*/  IMAD.MOV.U32 R212, RZ, RZ, R199 ;  /* 0x000000ffffd47224 */ /* 0x001fc400078e00c7 */
[----:B-1----:R-:W-:Y:S01]  /*4250*/  IMAD.MOV.U32 R210, RZ, RZ, R197 ;  /* 0x000000ffffd27224 */ /* 0x002fe200078e00c5 */
[----:B--2---:R-:W-:Y:S01]  /*4260*/  MOV R208, R195 ;  /* 0x000000c300d07202 */ /* 0x004fe20000000f00 */
[----:B------:R-:W-:Y:S01]  /*4270*/  IMAD.MOV.U32 R209, RZ, RZ, R196 ;  /* 0x000000ffffd17224 */ /* 0x000fe200078e00c4 */
[----:B------:R-:W2:Y:S01]  /*4280*/  LDL.LU R195, [R1+0x1dc] ;  /* 0x0001dc0001c37983 */ /* 0x000ea20000300800 */
[----:B------:R-:W-:-:S03]  /*4290*/  IMAD.MOV.U32 R211, RZ, RZ, R198 ;  /* 0x000000ffffd37224 */ /* 0x000fc600078e00c6 */
[----:B------:R-:W2:Y:S04]  /*42a0*/  LDL.LU R196, [R1+0x1d8] ;  /* 0x0001d80001c47983 */ /* 0x000ea80000300800 */
[----:B------:R-:W2:Y:S04]  /*42b0*/  LDL.LU R197, [R1+0x1d4] ;  /* 0x0001d40001c57983 */ /* 0x000ea80000300800 */
[----:B------:R-:W2:Y:S04]  /*42c0*/  LDL.LU R198, [R1+0x1d0] ;  /* 0x0001d00001c67983 */ /* 0x000ea80000300800 */
[----:B------:R-:W2:Y:S01]  /*42d0*/  LDL.LU R199, [R1+0x1cc] ;  /* 0x0001cc0001c77983 */ /* 0x000ea20000300800 */
[----:B------:R-:W-:Y:S01]  /*42e0*/  UIADD3 UR30, UR4, 0x204, URZ ;  /* 0x00000204041e7890 */ /* 0x000fe2000fffe03f */
[----:B------:R-:W-:Y:S01]  /*42f0*/  UMOV UR28, UR8 ;  /* 0x00000008001c7c82 */ /* 0x000fe20008000000 */
[----:B------:R-:W-:Y:S01]  /*4300*/  UMOV UR29, UR9 ;  /* 0x00000009001d7c82 */ /* 0x000fe20008000000 */
[----:B------:R-:W-:Y:S01]  /*4310*/  UMOV UR31, 0x40000040 ;  /* 0x40000040001f7882 */ /* 0x000fe20000000000 */
[----:B------:R-:W-:Y:S01]  /*4320*/  UIADD3 UR38, UR4, 0x284, URZ ;  /* 0x0000028404267890 */ /* 0x000fe2000fffe03f */
[----:B------:R-:W-:Y:S01]  /*4330*/  UMOV UR36, UR8 ;  /* 0x0000000800247c82 */ /* 0x000fe20008000000 */
[----:B------:R-:W-:Y:S01]  /*4340*/  UMOV UR37, UR9 ;  /* 0x0000000900257c82 */ /* 0x000fe20008000000 */
[----:B------:R-:W-:Y:S01]  /*4350*/  UMOV UR39, 0x40000040 ;  /* 0x4000004000277882 */ /* 0x000fe20000000000 */
[----:B------:R-:W-:Y:S01]  /*4360*/  UIADD3 UR14, UR4, 0x304, URZ ;  /* 0x00000304040e7890 */ /* 0x000fe2000fffe03f */
[----:B------:R-:W-:Y:S01]  /*4370*/  UMOV UR15, 0x40000040 ;  /* 0x40000040000f7882 */ /* 0x000fe20000000000 */
[----:B------:R-:W-:Y:S01]  /*4380*/  UIADD3 UR42, UR4, 0x384, URZ ;  /* 0x00000384042a7890 */ /* 0x000fe2000fffe03f */
[----:B------:R-:W-:Y:S01]  /*4390*/  UMOV UR40, UR8 ;  /* 0x0000000800287c82 */ /* 0x000fe20008000000 */
[----:B------:R-:W-:Y:S01]  /*43a0*/  UMOV UR41, UR9 ;  /* 0x0000000900297c82 */ /* 0x000fe20008000000 */
[----:B------:R-:W-:Y:S01]  /*43b0*/  UMOV UR43, 0x40000040 ;  /* 0x40000040002b7882 */ /* 0x000fe20000000000 */
[----:B------:R-:W-:Y:S01]  /*43c0*/  UMOV UR6, UR18 ;  /* 0x0000001200067c82 */ /* 0x000fe20008000000 */
[----:B------:R-:W-:Y:S01]  /*43d0*/  UIADD3 UR18, UR4, 0x404, URZ ;  /* 0x0000040404127890 */ /* 0x000fe2000fffe03f */
[----:B------:R-:W-:Y:S01]  /*43e0*/  UMOV UR7, UR19 ;  /* 0x0000001300077c82 */ /* 0x000fe20008000000 */
[----:B------:R-:W-:Y:S01]  /*43f0*/  UMOV UR16, UR8 ;  /* 0x0000000800107c82 */ /* 0x000fe20008000000 */
[----:B------:R-:W-:Y:S01]  /*4400*/  UMOV UR17, UR9 ;  /* 0x0000000900117c82 */ /* 0x000fe20008000000 */
[----:B------:R-:W-:Y:S01]  /*4410*/  UMOV UR19, 0x40000040 ;  /* 0x4000004000137882 */ /* 0x000fe20000000000 */
[----:B--2---:R-:W-:-:S06]  /*4420*/  WARPGROUP.ARRIVE ;  /* 0x00000000000079c5 */ /* 0x004fcc0000000000 */
[----:B------:R-:W-:Y:S03]  /*4430*/  HGMMA.64x16x16.F32 R192, gdesc[UR28], R192, gsb0 ;  /* 0x002000001cc079f0 */ /* 0x000fe600080008c0 */
        /* <DEDUP_REMOVED lines=103> */
[----:B------:R-:W-:Y:S02]  /*4ab0*/  IMAD.MOV.U32 R214, RZ, RZ, R6 ;  /* 0x000000ffffd67224 */ /* 0x000fe400078e0006 */
[----:B------:R-:W-:Y:S02]  /*4ac0*/  IMAD.MOV.U32 R215, RZ, RZ, R15 ;  /* 0x000000ffffd77224 */ /* 0x000fe400078e000f */
[----:B------:R-:W-:Y:S02]  /*4ad0*/  IMAD.MOV.U32 R213, RZ, RZ, R7 ;  /* 0x000000ffffd57224 */ /* 0x000fe400078e0007 */
[----:B------:R0:W5:Y:S04]  /*4ae0*/  LDL.LU R7, [R1+0x1c8] ;  /* 0x0001c80001077983 */ /* 0x0001680000300800 */
[----:B------:R0:W5:Y:S04]  /*4af0*/  LDL.LU R6, [R1+0x1c4] ;  /* 0x0001c40001067983 */ /* 0x0001680000300800 */
[----:B------:R0:W5:Y:S01]  /*4b00*/  LDL.LU R15, [R1+0x1c0] ;  /* 0x0001c000010f7983 */ /* 0x0001620000300800 */
[----:B------:R-:W-:-:S02]  /*4b10*/  WARPGROUP.DEPBAR.LE gsb0, 0x0 ;  /* 0x00008000000079c5 */ /* 0x000fc40000010000 */
[----:B------:R-:W-:-:S06]  /*4b20*/  WARPGROUP.ARRIVE ;  /* 0x00000000000079c5 */ /* 0x000fcc0000000000 */
[----:B------:R-:W-:Y:S01]  /*4b30*/  HGMMA.64x16x16.F32 R152, gdesc[UR12], R152, gsb0 ;  /* 0x002000000c9879f0 */ /* 0x000fe20008000898 */
[----:B------:R1:W-:Y:S04]  /*4b40*/  STL.64 [R1+0x160], R214 ;  /* 0x000160d601007387 */ /* 0x0003e80000100a00 */
[----:B------:R2:W-:Y:S04]  /*4b50*/  STL.64 [R1+0x158], R212 ;  /* 0x000158d401007387 */ /* 0x0005e80000100a00 */
[----:B------:R3:W-:Y:S01]  /*4b60*/  STL.64 [R1+0x150], R210 ;  /* 0x000150d201007387 */ /* 0x0007e20000100a00 */
[----:B-1----:R-:W-:-:S03]  /*4b70*/  IMAD.MOV.U32 R214, RZ, RZ, R14 ;  /* 0x000000ffffd67224 */ /* 0x002fc600078e000e */
[----:B------:R1:W-:Y:S01]  /*4b80*/  STL.64 [R1+0x148], R208 ;  /* 0x000148d001007387 */ /* 0x0003e20000100a00 */
[----:B------:R-:W-:Y:S02]  /*4b90*/  IMAD.MOV.U32 R215, RZ, RZ, R13 ;  /* 0x000000ffffd77224 */ /* 0x000fe400078e000d */
[----:B--2---:R-:W-:Y:S02]  /*4ba0*/  IMAD.MOV.U32 R212, RZ, RZ, R225 ;  /* 0x000000ffffd47224 */ /* 0x004fe400078e00e1 */
[----:B------:R-:W-:Y:S02]  /*4bb0*/  IMAD.MOV.U32 R213, RZ, RZ, R224 ;  /* 0x000000ffffd57224 */ /* 0x000fe400078e00e0 */
[----:B---3--:R-:W-:Y:S02]  /*4bc0*/  IMAD.MOV.U32 R210, RZ, RZ, R227 ;  /* 0x000000ffffd27224 */ /* 0x008fe400078e00e3 */
[----:B------:R-:W-:Y:S02]  /*4bd0*/  IMAD.MOV.U32 R211, RZ, RZ, R226 ;  /* 0x000000ffffd37224 */ /* 0x000fe400078e00e2 */
[----:B-1----:R-:W-:Y:S01]  /*4be0*/  IMAD.MOV.U32 R208, RZ, RZ, R8 ;  /* 0x000000ffffd07224 */ /* 0x002fe200078e0008 */
[----:B------:R-:W-:Y:S01]  /*4bf0*/  MOV R209, R2 ;  /* 0x0000000200d17202 */ /* 0x000fe20000000f00 */
[----:B------:R0:W5:Y:S04]  /*4c00*/  LDL.LU R8, [R1+0x1bc] ;  /* 0x0001bc0001087983 */ /* 0x0001680000300800 */
[----:B------:R0:W5:Y:S04]  /*4c10*/  LDL.LU R2, [R1+0x1b8] ;  /* 0x0001b80001027983 */ /* 0x0001680000300800 */
[----:B------:R1:W-:Y:S04]  /*4c20*/  STL.64 [R1+0x180], R214 ;  /* 0x000180d601007387 */ /* 0x0003e80000100a00 */
[----:B------:R2:W-:Y:S04]  /*4c30*/  STL.64 [R1+0x178], R212 ;  /* 0x000178d401007387 */ /* 0x0005e80000100a00 */
[----:B------:R3:W-:Y:S01]  /*4c40*/  STL.64 [R1+0x170], R210 ;  /* 0x000170d201007387 */ /* 0x0007e20000100a00 */
[----:B-1----:R-:W-:-:S02]  /*4c50*/  IMAD.MOV.U32 R214, RZ, RZ, R3 ;  /* 0x000000ffffd67224 */ /* 0x002fc400078e0003 */
[----:B------:R-:W-:Y:S01]  /*4c60*/  IMAD.MOV.U32 R215, RZ, RZ, R0 ;  /* 0x000000ffffd77224 */ /* 0x000fe200078e0000 */
[----:B------:R1:W-:Y:S01]  /*4c70*/  STL.64 [R1+0x168], R208 ;  /* 0x000168d001007387 */ /* 0x0003e20000100a00 */
[----:B--2---:R-:W-:Y:S02]  /*4c80*/  IMAD.MOV.U32 R212, RZ, RZ, R5 ;  /* 0x000000ffffd47224 */ /* 0x004fe400078e0005 */
[----:B------:R-:W-:Y:S01]  /*4c90*/  IMAD.MOV.U32 R213, RZ, RZ, R4 ;  /* 0x000000ffffd57224 */ /* 0x000fe200078e0004 */
[----:B---3--:R-:W-:Y:S01]  /*4ca0*/  MOV R210, R10 ;  /* 0x0000000a00d27202 */ /* 0x008fe20000000f00 */
[----:B------:R-:W-:Y:S01]  /*4cb0*/  IMAD.MOV.U32 R211, RZ, RZ, R9 ;  /* 0x000000ffffd37224 */ /* 0x000fe200078e0009 */
[----:B------:R-:W-:Y:S01]  /*4cc0*/  STL.64 [R1+0x1a0], R214 ;  /* 0x0001a0d601007387 */ /* 0x000fe20000100a00 */
[----:B-1----:R-:W-:Y:S02]  /*4cd0*/  IMAD.MOV.U32 R208, RZ, RZ, R12 ;  /* 0x000000ffffd07224 */ /* 0x002fe400078e000c */
[----:B------:R-:W-:Y:S01]  /*4ce0*/  IMAD.MOV.U32 R209, RZ, RZ, R11 ;  /* 0x000000ffffd17224 */ /* 0x000fe200078e000b */
[----:B------:R-:W-:Y:S04]  /*4cf0*/  STL.64 [R1+0x198], R212 ;  /* 0x000198d401007387 */ /* 0x000fe80000100a00 */
[----:B------:R-:W-:Y:S04]  /*4d00*/  STL.64 [R1+0x190], R210 ;  /* 0x000190d201007387 */ /* 0x000fe80000100a00 */
[----:B------:R1:W-:Y:S01]  /*4d10*/  STL.64 [R1+0x188], R208 ;  /* 0x000188d001007387 */ /* 0x0003e20000100a00 */
[----:B------:R-:W-:-:S02]  /*4d20*/  WARPGROUP.DEPBAR.LE gsb0, 0x0 ;  /* 0x00008000000079c5 */ /* 0x000fc40000010000 */
[----:B------:R-:W-:Y:S01]  /*4d30*/  WARPGROUP.ARRIVE ;  /* 0x00000000000079c5 */ /* 0x000fe20000000000 */
[----:B-1----:R-:W2:Y:S04]  /*4d40*/  LDL.LU.64 R208, [R1+0x60] ;  /* 0x0000600001d07983 */ /* 0x002ea80000300a00 */
[----:B------:R-:W2:Y:S04]  /*4d50*/  LDL.LU.64 R210, [R1+0x68] ;  /* 0x0000680001d27983 */ /* 0x000ea80000300a00 */
[----:B------:R-:W2:Y:S04]  /*4d60*/  LDL.LU.64 R212, [R1+0x70] ;  /* 0x0000700001d47983 */ /* 0x000ea80000300a00 */
[----:B------:R-:W2:Y:S01]  /*4d70*/  LDL.LU.64 R214, [R1+0x78] ;  /* 0x0000780001d67983 */ /* 0x000ea20000300a00 */
[----:B------:R-:W-:Y:S01]  /*4d80*/  UMOV UR20, UR24 ;  /* 0x0000001800147c82 */ /* 0x000fe20008000000 */
[----:B------:R-:W-:Y:S01]  /*4d90*/  UMOV UR21, UR25 ;  /* 0x0000001900157c82 */ /* 0x000fe20008000000 */
[----:B------:R-:W-:Y:S01]  /*4da0*/  UMOV UR22, UR38 ;  /* 0x0000002600167c82 */ /* 0x000fe20008000000 */
[----:B------:R-:W-:-:S02]  /*4db0*/  UMOV UR23, UR39 ;  /* 0x0000002700177c82 */ /* 0x000fc40008000000 */
[----:B------:R-:W-:Y:S01]  /*4dc0*/  HGMMA.64x16x16.F32 R168, gdesc[UR20], R168, gsb0 ;  /* 0x0020000014a879f0 */ /* 0x000fe200080008a8 */
[----:B------:R-:W-:Y:S01]  /*4dd0*/  UMOV UR56, UR6 ;  /* 0x0000000600387c82 */ /* 0x000fe20008000000 */
[----:B------:R-:W-:Y:S01]  /*4de0*/  UIADD3 UR6, UR60, 0x6, URZ ;  /* 0x000000063c067890 */ /* 0x000fe2000fffe03f */
[----:B------:R-:W-:Y:S01]  /*4df0*/  UMOV UR57, UR7 ;  /* 0x0000000700397c82 */ /* 0x000fe20008000000 */
[----:B------:R-:W-:Y:S01]  /*4e00*/  UMOV UR7, UR29 ;  /* 0x0000001d00077c82 */ /* 0x000fe20008000000 */
[----:B------:R-:W-:-:S04]  /*4e10*/  UMOV UR29, UR25 ;  /* 0x00000019001d7c82 */ /* 0x000fc80008000000 */
        /* <DEDUP_REMOVED lines=34> */
[----:B--2---:R-:W-:-:S06]  /*5040*/  WARPGROUP.ARRIVE ;  /* 0x00000000000079c5 */ /* 0x004fcc0000000000 */
[----:B------:R-:W-:Y:S01]  /*5050*/  HGMMA.64x16x16.F32 R208, gdesc[UR52], R208, gsb0 ;  /* 0x0020000034d079f0 */ /* 0x000fe200080008d0 */
[----:B------:R-:W-:Y:S01]  /*5060*/  IMAD.MOV.U32 R10, RZ, RZ, R18 ;  /* 0x000000ffff0a7224 */ /* 0x000fe200078e0012 */
[----:B------:R-:W-:Y:S01]  /*5070*/  MOV R9, R19 ;  /* 0x0000001300097202 */ /* 0x000fe20000000f00 */
[----:B------:R-:W-:Y:S01]  /*5080*/  IMAD.MOV.U32 R12, RZ, RZ, R16 ;  /* 0x000000ffff0c7224 */ /* 0x000fe200078e0010 */
[----:B------:R0:W5:Y:S01]  /*5090*/  LDL.LU.64 R18, [R1+0x1b0] ;  /* 0x0001b00001127983 */ /* 0x0001620000300a00 */
[----:B------:R-:W-:Y:S02]  /*50a0*/  IMAD.MOV.U32 R11, RZ, RZ, R17 ;  /* 0x000000ffff0b7224 */ /* 0x000fe400078e0011 */
[----:B------:R-:W-:Y:S01]  /*50b0*/  IMAD.MOV.U32 R5, RZ, RZ, R20 ;  /* 0x000000ffff057224 */ /* 0x000fe200078e0014 */
[----:B------:R0:W5:Y:S01]  /*50c0*/  LDL.LU.64 R16, [R1+0x1a8] ;  /* 0x0001a80001107983 */ /* 0x0001620000300a00 */
[----:B------:R-:W-:Y:S02]  /*50d0*/  IMAD.MOV.U32 R4, RZ, RZ, R21 ;  /* 0x000000ffff047224 */ /* 0x000fe400078e0015 */
[----:B------:R-:W-:-:S02]  /*50e0*/  IMAD.MOV.U32 R3, RZ, RZ, R22 ;  /* 0x000000ffff037224 */ /* 0x000fc400078e0016 */
[----:B------:R-:W-:Y:S01]  /*50f0*/  IMAD.MOV.U32 R0, RZ, RZ, R23 ;  /* 0x000000ffff007224 */ /* 0x000fe200078e0017 */
[----:B------:R-:W-:Y:S02]  /*5100*/  WARPGROUP.DEPBAR.LE gsb0, 0x0 ;  /* 0x00008000000079c5 */ /* 0x000fe40000010000 */
[----:B------:R-:W-:Y:S01]  /*5110*/  IMAD.MOV.U32 R14, RZ, RZ, R214 ;  /* 0x000000ffff0e7224 */ /* 0x000fe200078e00d6 */
[----:B------:R-:W-:Y:S01]  /*5120*/  MOV R21, R212 ;  /* 0x000000d400157202 */ /* 0x000fe20000000f00 */
[----:B------:R-:W-:Y:S02]  /*5130*/  IMAD.MOV.U32 R13, RZ, RZ, R215 ;  /* 0x000000ffff0d7224 */ /* 0x000fe400078e00d7 */
[----:B------:R-:W-:Y:S01]  /*5140*/  IMAD.MOV.U32 R20, RZ, RZ, R213 ;  /* 0x000000ffff147224 */ /* 0x000fe200078e00d5 */
[----:B------:R-:W2:Y:S01]  /*5150*/  LDL.LU.64 R214, [R1+0x1a0] ;  /* 0x0001a00001d67983 */ /* 0x000ea20000300a00 */
[----:B------:R-:W-:Y:S02]  /*5160*/  IMAD.MOV.U32 R23, RZ, RZ, R210 ;  /* 0x000000ffff177224 */ /* 0x000fe400078e00d2 */
[----:B------:R-:W-:Y:S01]  /*5170*/  IMAD.MOV.U32 R22, RZ, RZ, R211 ;  /* 0x000000ffff167224 */ /* 0x000fe200078e00d3 */
[----:B------:R-:W2:Y:S01]  /*5180*/  LDL.LU.64 R212, [R1+0x198] ;  /* 0x0001980001d47983 */ /* 0x000ea20000300a00 */
[----:B------:R-:W-:-:S02]  /*5190*/  IMAD.MOV.U32 R225, RZ, RZ, R208 ;  /* 0x000000ffffe17224 */ /* 0x000fc400078e00d0 */
[----:B------:R-:W-:Y:S01]  /*51a0*/  IMAD.MOV.U32 R224, RZ, RZ, R209 ;  /* 0x000000ffffe07224 */ /* 0x000fe200078e00d1 */
[----:B------:R-:W2:Y:S04]  /*51b0*/  LDL.LU.64 R210, [R1+0x190] ;  /* 0x0001900001d27983 */ /* 0x000ea80000300a00 */
[----:B------:R-:W2:Y:S01]  /*51c0*/  LDL.LU.64 R208, [R1+0x188] ;  /* 0x0001880001d07983 */ /* 0x000ea20000300a00 */
[----:B------:R-:W-:Y:S01]  /*51d0*/  UIADD3 UR5, UR4, 0x6, URZ ;  /* 0x0000000604057890 */ /* 0x000fe2000fffe03f */
[----:B------:R-:W-:Y:S01]  /*51e0*/  UMOV UR9, 0x40000040 ;  /* 0x4000004000097882 */ /* 0x000fe20000000000 */
[----:B------:R-:W-:-:S05]  /*51f0*/  UMOV UR11, 0x40000040 ;  /* 0x40000040000b7882 */ /* 0x000fca0000000000 */
[----:B------:R-:W-:Y:S01]  /*5200*/  UMOV UR10, UR5 ;  /* 0x00000005000a7c82 */ /* 0x000fe20008000000 */
[----:B--2---:R-:W-:-:S06]  /*5210*/  WARPGROUP.ARRIVE ;  /* 0x00000000000079c5 */ /* 0x004fcc0000000000 */
[----:B------:R-:W-:Y:S03]  /*5220*/  HGMMA.64x16x16.F32 R208, gdesc[UR8], R208, gsb0 ;  /* 0x0020000008d079f0 */ /* 0x000fe600080008d0 */
[----:B------:R-:W-:Y:S02]  /*5230*/  WARPGROUP.DEPBAR.LE gsb0, 0x0 ;  /* 0x00008000000079c5 */ /* 0x000fe40000010000 */
[----:B------:R-:W-:Y:S04]  /*5240*/  STL.64 [R1+0x80], R208 ;  /* 0x000080d001007387 */ /* 0x000fe80000100a00 */
[----:B------:R-:W-:Y:S04]  /*5250*/  STL.64 [R1+0x88], R210 ;  /* 0x000088d201007387 */ /* 0x000fe80000100a00 */
[----:B------:R-:W-:Y:S04]  /*5260*/  STL.64 [R1+0x90], R212 ;  /* 0x000090d401007387 */ /* 0x000fe80000100a00 */
[----:B------:R1:W-:Y:S04]  /*5270*/  STL.64 [R1+0x98], R214 ;  /* 0x000098d601007387 */ /* 0x0003e80000100a00 */
[----:B-1----:R-:W2:Y:S04]  /*5280*/  LDL.LU.64 R214, [R1+0x180] ;  /* 0x0001800001d67983 */ /* 0x002ea80000300a00 */
[----:B------:R-:W2:Y:S04]  /*5290*/  LDL.LU.64 R212, [R1+0x178] ;  /* 0x0001780001d47983 */ /* 0x000ea80000300a00 */
        /* <DEDUP_REMOVED lines=53> */
[----:B--2---:R-:W-:-:S06]  /*55f0*/  WARPGROUP.ARRIVE ;  /* 0x00000000000079c5 */ /* 0x004fcc0000000000 */
        /* <DEDUP_REMOVED lines=48> */
[----:B------:R-:W-:Y:S02]  /*5900*/  UMOV UR6, UR54 ;  /* 0x0000003600067c82 */ /* 0x000fe40008000000 */
[----:B------:R-:W-:Y:S01]  /*5910*/  UMOV UR56, UR6 ;  /* 0x0000000600387c82 */ /* 0x000fe20008000000 */
[----:B------:R-:W-:Y:S01]  /*5920*/  UIADD3 UR6, UR4, 0x686, URZ ;  /* 0x0000068604067890 */ /* 0x000fe2000fffe03f */
[----:B------:R-:W-:Y:S01]  /*5930*/  UMOV UR7, UR55 ;  /* 0x0000003700077c82 */ /* 0x000fe20008000000 */
[----:B------:R-:W-:Y:S01]  /*5940*/  UIADD3 UR54, UR4, 0x706, URZ ;  /* 0x0000070604367890 */ /* 0x000fe2000fffe03f */
[----:B------:R-:W-:Y:S02]  /*5950*/  UMOV UR57, UR7 ;  /* 0x0000000700397c82 */ /* 0x000fe40008000000 */
[----:B------:R-:W-:Y:S01]  /*5960*/  UMOV UR4, UR8 ;  /* 0x0000000800047c82 */ /* 0x000fe20008000000 */
[----:B------:R-:W-:Y:S01]  /*5970*/  UMOV UR5, UR9 ;  /* 0x0000000900057c82 */ /* 0x000fe20008000000 */
[----:B------:R-:W-:Y:S01]  /*5980*/  UMOV UR7, 0x40000040 ;  /* 0x4000004000077882 */ /* 0x000fe20000000000 */
[----:B------:R-:W-:-:S02]  /*5990*/  WARPGROUP.DEPBAR.LE gsb0, 0x0 ;  /* 0x00008000000079c5 */ /* 0x000fc40000010000 */
[----:B------:R-:W-:-:S06]  /*59a0*/  WARPGROUP.ARRIVE ;  /* 0x00000000000079c5 */ /* 0x000fcc0000000000 */
[----:B------:R-:W-:Y:S01]  /*59b0*/  HGMMA.64x16x16.F32 R48, gdesc[UR4], R48, gsb0 ;  /* 0x00200000043079f0 */ /* 0x000fe20008000830 */
        /* <DEDUP_REMOVED lines=71> */
[----:B------:R1:W-:Y:S01]  /*5e30*/  STL.64 [R1+0x100], R214 ;  /* 0x000100d601007387 */ /* 0x0003e20000100a00 */
[----:B------:R-:W-:Y:S02]  /*5e40*/  WARPGROUP.DEPBAR.LE gsb0, 0x0 ;  /* 0x00008000000079c5 */ /* 0x000fe40000010000 */
[----:B------:R-:W-:-:S06]  /*5e50*/  WARPGROUP.ARRIVE ;  /* 0x00000000000079c5 */ /* 0x000fcc0000000000 */
[----:B------:R-:W-:Y:S01]  /*5e60*/  HGMMA.64x16x16.F32 R216, gdesc[UR56], R216, gsb0 ;  /* 0x0020000038d879f0 */ /* 0x000fe200080008d8 */
[----:B------:R2:W-:Y:S01]  /*5e70*/  STL.64 [R1+0xf8], R212 ;  /* 0x0000f8d401007387 */ /* 0x0005e20000100a00 */
[----:B-1----:R-:W-:Y:S02]  /*5e80*/  IMAD.MOV.U32 R214, RZ, RZ, R14 ;  /* 0x000000ffffd67224 */ /* 0x002fe400078e000e */
[----:B------:R-:W-:Y:S01]  /*5e90*/  IMAD.MOV.U32 R215, RZ, RZ, R13 ;  /* 0x000000ffffd77224 */ /* 0x000fe200078e000d */
[----:B------:R1:W-:Y:S04]  /*5ea0*/  STL.64 [R1+0xf0], R210 ;  /* 0x0000f0d201007387 */ /* 0x0003e80000100a00 */
[----:B------:R3:W-:Y:S01]  /*5eb0*/  STL.64 [R1+0xe8], R208 ;  /* 0x0000e8d001007387 */ /* 0x0007e20000100a00 */
[----:B--2---:R-:W-:Y:S01]  /*5ec0*/  IMAD.MOV.U32 R212, RZ, RZ, R21 ;  /* 0x000000ffffd47224 */ /* 0x004fe200078e0015 */
[----:B------:R-:W-:Y:S01]  /*5ed0*/  MOV R213, R20 ;  /* 0x0000001400d57202 */ /* 0x000fe20000000f00 */
[----:B-1----:R-:W-:-:S02]  /*5ee0*/  IMAD.MOV.U32 R210, RZ, RZ, R23 ;  /* 0x000000ffffd27224 */ /* 0x002fc400078e0017 */
[----:B------:R-:W-:Y:S02]  /*5ef0*/  IMAD.MOV.U32 R211, RZ, RZ, R22 ;  /* 0x000000ffffd37224 */ /* 0x000fe400078e0016 */
[----:B---3--:R-:W-:Y:S02]  /*5f00*/  IMAD.MOV.U32 R208, RZ, RZ, R225 ;  /* 0x000000ffffd07224 */ /* 0x008fe400078e00e1 */
[----:B------:R-:W-:Y:S01]  /*5f10*/  IMAD.MOV.U32 R209, RZ, RZ, R224 ;  /* 0x000000ffffd17224 */ /* 0x000fe200078e00e0 */
[----:B------:R1:W-:Y:S04]  /*5f20*/  STL.64 [R1+0x120], R214 ;  /* 0x000120d601007387 */ /* 0x0003e80000100a00 */
[----:B------:R2:W-:Y:S04]  /*5f30*/  STL.64 [R1+0x118], R212 ;  /* 0x000118d401007387 */ /* 0x0005e80000100a00 */
[----:B------:R3:W-:Y:S04]  /*5f40*/  STL.64 [R1+0x110], R210 ;  /* 0x000110d201007387 */ /* 0x0007e80000100a00 */
[----:B------:R4:W-:Y:S01]  /*5f50*/  STL.64 [R1+0x108], R208 ;  /* 0x000108d001007387 */ /* 0x0009e20000100a00 */
[----:B-1----:R-:W-:Y:S01]  /*5f60*/  MOV R214, R3 ;  /* 0x0000000300d67202 */ /* 0x002fe20000000f00 */
[----:B------:R-:W-:-:S02]  /*5f70*/  IMAD.MOV.U32 R215, RZ, RZ, R0 ;  /* 0x000000ffffd77224 */ /* 0x000fc400078e0000 */
[----:B--2---:R-:W-:Y:S02]  /*5f80*/  IMAD.MOV.U32 R212, RZ, RZ, R5 ;  /* 0x000000ffffd47224 */ /* 0x004fe400078e0005 */
[----:B------:R-:W-:Y:S02]  /*5f90*/  IMAD.MOV.U32 R213, RZ, RZ, R4 ;  /* 0x000000ffffd57224 */ /* 0x000fe400078e0004 */
[----:B---3--:R-:W-:Y:S02]  /*5fa0*/  IMAD.MOV.U32 R210, RZ, RZ, R10 ;  /* 0x000000ffffd27224 */ /* 0x008fe400078e000a */
[----:B------:R-:W-:Y:S02]  /*5fb0*/  IMAD.MOV.U32 R211, RZ, RZ, R9 ;  /* 0x000000ffffd37224 */ /* 0x000fe400078e0009 */
[----:B----4-:R-:W-:Y:S02]  /*5fc0*/  IMAD.MOV.U32 R208, RZ, RZ, R12 ;  /* 0x000000ffffd07224 */ /* 0x010fe400078e000c */
[----:B------:R-:W-:Y:S01]  /*5fd0*/  IMAD.MOV.U32 R209, RZ, RZ, R11 ;  /* 0x000000ffffd17224 */ /* 0x000fe200078e000b */
[----:B------:R-:W-:-:S05]  /*5fe0*/  WARPGROUP.DEPBAR.LE gsb0, 0x0 ;  /* 0x00008000000079c5 */ /* 0x000fca0000010000 */
[----:B------:R-:W-:Y:S01]  /*5ff0*/  WARPGROUP.ARRIVE ;  /* 0x00000000000079c5 */ /* 0x000fe20000000000 */
[----:B------:R-:W-:Y:S01]  /*6000*/  UMOV UR54, UR8 ;  /* 0x0000000800367c82 */ /* 0x000fe20008000000 */
[----:B------:R-:W-:-:S04]  /*6010*/  UMOV UR55, UR9 ;  /* 0x0000000900377c82 */ /* 0x000fc80008000000 */
        /* <DEDUP_REMOVED lines=10> */
[----:B------:R-:W-:Y:S01]  /*60c0*/  UMOV UR8, UR52 ;  /* 0x0000003400087c82 */ /* 0x000fe20008000000 */
        /* <DEDUP_REMOVED lines=8> */
[----:B-1----:R0:W5:Y:S04]  /*6150*/  LDL.LU.64 R214, [R1+0x100] ;  /* 0x0001000001d67983 */ /* 0x0021680000300a00 */
[----:B------:R0:W5:Y:S04]  /*6160*/  LDL.LU.64 R212, [R1+0xf8] ;  /* 0x0000f80001d47983 */ /* 0x0001680000300a00 */
[----:B------:R0:W5:Y:S04]  /*6170*/  LDL.LU.64 R210, [R1+0xf0] ;  /* 0x0000f00001d27983 */ /* 0x0001680000300a00 */
[----:B------:R0:W5:Y:S01]  /*6180*/  LDL.LU.64 R208, [R1+0xe8] ;  /* 0x0000e80001d07983 */ /* 0x0001620000300a00 */
[----:B------:R-:W-:Y:S05]  /*6190*/  @!P1 BRA `(.L_x_22) ;  /* 0x0000004800cc9947 */ /* 0x000fea0003800000 */
[----:B------:R-:W2:Y:S01]  /*61a0*/  LDL R0, [R1+0xd4] ;  /* 0x0000d40001007983 */ /* 0x000ea20000100800 */
[----:B-----5:R-:W-:Y:S01]  /*61b0*/  R2UR UR5, R15 ;  /* 0x000000000f0572ca */ /* 0x020fe200000e0000 */
[----:B------:R-:W-:-:S12]  /*61c0*/  IMAD.MOV.U32 R3, RZ, RZ, R8 ;  /* 0x000000ffff037224 */ /* 0x000fd800078e0008 */
[----:B------:R-:W-:-:S04]  /*61d0*/  UIADD3 UR60, UR5, 0x1, URZ ;  /* 0x00000001053c7890 */ /* 0x000fc8000fffe03f */
[----:B------:R-:W-:-:S04]  /*61e0*/  UISETP.NE.AND UP0, UPT, UR60, 0x4, UPT ;  /* 0x000000043c00788c */ /* 0x000fc8000bf05270 */
[----:B------:R-:W-:Y:S02]  /*61f0*/  USEL UR4, URZ, 0x1, UP0 ;  /* 0x000000013f047887 */ /* 0x000fe40008000000 */
[----:B------:R-:W-:Y:S01]  /*6200*/  USEL UR60, UR60, URZ, UP0 ;  /* 0x0000003f3c3c7287 */ /* 0x000fe20008000000 */
[----:B--2---:R-:W-:Y:S01]  /*6210*/  R2UR UR6, R0 ;  /* 0x00000000000672ca */ /* 0x004fe200000e0000 */
[----:B------:R-:W-:-:S12]  /*6220*/  IMAD.U32 R0, RZ, RZ, UR5 ;  /* 0x00000005ff007e24 */ /* 0x000fd8000f8e00ff */
[----:B------:R-:W-:-:S06]  /*6230*/  ULOP3.LUT UR4, UR6, UR4, URZ, 0x3c, !UPT ;  /* 0x0000000406047292 */ /* 0x000fcc000f8e3c3f */
[----:B------:R-:W-:-:S07]  /*6240*/  IMAD.U32 R4, RZ, RZ, UR4 ;  /* 0x00000004ff047e24 */ /* 0x000fce000f8e00ff */
.L_x_29:
[----:B------:R-:W-:Y:S05]  /*6250*/  @!P0 BRA `(.L_x_23) ;  /* 0x0000000000048947 */ /* 0x000fea0003800000 */
[----:B------:R-:W-:Y:S01]  /*6260*/  BPT.TRAP 0x1 ;  /* 0x000000040000795c */ /* 0x000fe20000300000 */
.L_x_23:
[----:B------:R-:W-:Y:S02]  /*6270*/  R2UR UR4, R17 ;  /* 0x00000000110472ca */ /* 0x000fe400000e0000 */
[----:B------:R-:W-:-:S11]  /*6280*/  SHF.L.U32 R5, R4, 0x1f, RZ ;  /* 0x0000001f04057819 */ /* 0x000fd600000006ff */
[----:B------:R-:W-:-:S09]  /*6290*/  ULEA UR4, UR60, UR4, 0x3 ;  /* 0x000000043c047291 */ /* 0x000fd2000f8e183f */
[----:B------:R1:W2:Y:S01]  /*62a0*/  SYNCS.PHASECHK.TRANS64.TRYWAIT P1, [UR4], R5 ;  /* 0x00000005ff0075a7 */ /* 0x0002a20008020144 */
[----:B------:R-:W-:Y:S05]  /*62b0*/  @!P0 BRA `(.L_x_24) ;  /* 0x0000000000048947 */ /* 0x000fea0003800000 */
[----:B------:R-:W-:Y:S01]  /*62c0*/  BPT.TRAP 0x1 ;  /* 0x000000040000795c */ /* 0x000fe20000300000 */
.L_x_24:
[----:B--2---:R-:W-:Y:S05]  /*62d0*/  @P1 BRA `(.L_x_25) ;  /* 0x0000000000081947 */ /* 0x004fea0003800000 */
[----:B------:R-:W2:Y:S02]  /*62e0*/  SYNCS.PHASECHK.TRANS64.TRYWAIT P1, [UR4], R5 ;  /* 0x00000005ff0075a7 */ /* 0x000ea40008020144 */
[----:B--2---:R-:W-:Y:S05]  /*62f0*/  @!P1 BRA `(.L_x_26) ;  /* 0x00000178000c9947 */ /* 0x004fea0003800000 */
.L_x_25:
[----:B------:R-:W-:Y:S04]  /*6300*/  STL.64 [R1+0x338], R190 ;  /* 0x000338be01007387 */ /* 0x000fe80000100a00 */
[----:B------:R-:W-:Y:S04]  /*6310*/  STL.64 [R1+0x330], R188 ;  /* 0x000330bc01007387 */ /* 0x000fe80000100a00 */
[----:B------:R-:W-:Y:S04]  /*6320*/  STL.64 [R1+0x328], R186 ;  /* 0x000328ba01007387 */ /* 0x000fe80000100a00 */
[----:B------:R3:W-:Y:S04]  /*6330*/  STL.64 [R1+0x320], R184 ;  /* 0x000320b801007387 */ /* 0x0007e80000100a00 */
[----:B---3--:R-:W3:Y:S04]  /*6340*/  LDL.LU.64 R184, [R1+0x40] ;  /* 0x0000400001b87983 */ /* 0x008ee80000300a00 */
[----:B------:R-:W3:Y:S04]  /*6350*/  LDL.LU.64 R186, [R1+0x48] ;  /* 0x0000480001ba7983 */ /* 0x000ee80000300a00 */
[----:B------:R-:W3:Y:S04]  /*6360*/  LDL.LU.64 R188, [R1+0x50] ;  /* 0x0000500001bc7983 */ /* 0x000ee80000300a00 */
[----:B------:R-:W3:Y:S04]  /*6370*/  LDL.LU.64 R190, [R1+0x58] ;  /* 0x0000580001be7983 */ /* 0x000ee80000300a00 */
[----:B------:R-:W-:Y:S04]  /*6380*/  STL.64 [R1+0x318], R206 ;  /* 0x000318ce01007387 */ /* 0x000fe80000100a00 */
[----:B------:R-:W-:Y:S04]  /*6390*/  STL.64 [R1+0x310], R204 ;  /* 0x000310cc01007387 */ /* 0x000fe80000100a00 */
[----:B------:R-:W-:Y:S04]  /*63a0*/  STL.64 [R1+0x308], R202 ;  /* 0x000308ca01007387 */ /* 0x000fe80000100a00 */
[----:B------:R4:W-:Y:S04]  /*63b0*/  STL.64 [R1+0x300], R200 ;  /* 0x000300c801007387 */ /* 0x0009e80000100a00 */
[----:B----4-:R-:W4:Y:S04]  /*63c0*/  LDL.LU.64 R200, [R1+0x80] ;  /* 0x0000800001c87983 */ /* 0x010f280000300a00 */
[----:B------:R-:W4:Y:S04]  /*63d0*/  LDL.LU.64 R202, [R1+0x88] ;  /* 0x0000880001ca7983 */ /* 0x000f280000300a00 */
[----:B------:R-:W4:Y:S04]  /*63e0*/  LDL.LU.64 R204, [R1+0x90] ;  /* 0x0000900001cc7983 */ /* 0x000f280000300a00 */
[----:B------:R-:W4:Y:S01]  /*63f0*/  LDL.LU.64 R206, [R1+0x98] ;  /* 0x0000980001ce7983 */ /* 0x000f220000300a00 */
[----:B------:R-:W-:-:S02]  /*6400*/  R2UR UR5, R6 ;  /* 0x00000000060572ca */ /* 0x000fc400000e0000 */
[----:B------:R-:W-:Y:S01]  /*6410*/  R2UR UR4, R7 ;  /* 0x00000000070472ca */ /* 0x000fe200000e0000 */
[----:B------:R-:W-:Y:S01]  /*6420*/  UMOV UR9, 0x40000040 ;  /* 0x4000004000097882 */ /* 0x000fe20000000000 */
[----:B------:R-:W-:Y:S01]  /*6430*/  UMOV UR11, 0x40000040 ;  /* 0x40000040000b7882 */ /* 0x000fe20000000000 */
[----:B------:R-:W-:Y:S04]  /*6440*/  STL [R1+0x2f8], R219 ;  /* 0x0002f8db01007387 */ /* 0x000fe80000100800 */
[----:B------:R-:W-:Y:S04]  /*6450*/  STL [R1+0x2f4], R220 ;  /* 0x0002f4dc01007387 */ /* 0x000fe80000100800 */
[----:B------:R-:W-:Y:S01]  /*6460*/  UIMAD UR61, UR60, 0x600, UR5 ;  /* 0x000006003c3d78a4 */ /* 0x000fe2000f8e0205 */
[----:B------:R-:W-:Y:S01]  /*6470*/  STL [R1+0x2f0], R221 ;  /* 0x0002f0dd01007387 */ /* 0x000fe20000100800 */
[----:B------:R-:W-:-:S03]  /*6480*/  UIMAD UR4, UR60, 0x780, UR4 ;  /* 0x000007803c0478a4 */ /* 0x000fc6000f8e0204 */
[----:B------:R-:W-:Y:S02]  /*6490*/  STL [R1+0x2ec], R222 ;  /* 0x0002ecde01007387 */ /* 0x000fe40000100800 */
[----:B------:R-:W-:Y:S02]  /*64a0*/  UMOV UR8, UR61 ;  /* 0x0000003d00087c82 */ /* 0x000fe40008000000 */
[----:B------:R-:W-:Y:S01]  /*64b0*/  UMOV UR10, UR4 ;  /* 0x00000004000a7c82 */ /* 0x000fe20008000000 */
[----:B------:R-:W-:Y:S04]  /*64c0*/  STL [R1+0x2e8], R223 ;  /* 0x0002e8df01007387 */ /* 0x000fe80000100800 */
[----:B------:R-:W-:Y:S04]  /*64d0*/  STL [R1+0x1c8], R8 ;  /* 0x0001c80801007387 */ /* 0x000fe80000100800 */
[----:B------:R-:W-:Y:S04]  /*64e0*/  STL [R1+0x1c4], R4 ;  /* 0x0001c40401007387 */ /* 0x000fe80000100800 */
[----:B------:R-:W-:Y:S04]  /*64f0*/  STL [R1+0x1c0], R3 ;  /* 0x0001c00301007387 */ /* 0x000fe80000100800 */
[----:B------:R-:W-:Y:S04]  /*6500*/  STL [R1+0x1bc], R2 ;  /* 0x0001bc0201007387 */ /* 0x000fe80000100800 */
[----:B------:R-:W-:Y:S04]  /*6510*/  STL [R1+0x1b8], R0 ;  /* 0x0001b80001007387 */ /* 0x000fe80000100800 */
[----:B------:R-:W-:Y:S04]  /*6520*/  STL.64 [R1+0x1b0], R18 ;  /* 0x0001b01201007387 */ /* 0x000fe80000100a00 */
[----:B------:R0:W-:Y:S04]  /*6530*/  STL.64 [R1+0x1a8], R16 ;  /* 0x0001a81001007387 */ /* 0x0001e80000100a00 */
[----:B0-----:R-:W3:Y:S04]  /*6540*/  LDL.LU.64 R16, [R1+0x20] ;  /* 0x0000200001107983 */ /* 0x001ee80000300a00 */
[----:B------:R-:W3:Y:S04]  /*6550*/  LDL.LU.64 R18, [R1+0x28] ;  /* 0x0000280001127983 */ /* 0x000ee80000300a00 */
[----:B------:R-:W3:Y:S04]  /*6560*/  LDL.LU.64 R20, [R1+0x30] ;  /* 0x0000300001147983 */ /* 0x000ee80000300a00 */
[----:B------:R-:W3:Y:S01]  /*6570*/  LDL.LU.64 R22, [R1+0x38] ;  /* 0x0000380001167983 */ /* 0x000ee20000300a00 */
[----:B------:R-:W-:Y:S01]  /*6580*/  UIADD3 UR5, UR4, 0x80, URZ ;  /* 0x0000008004057890 */ /* 0x000fe2000fffe03f */
[----:B----4-:R-:W-:-:S02]  /*6590*/  WARPGROUP.ARRIVE ;  /* 0x00000000000079c5 */ /* 0x010fc40000000000 */
[----:B------:R-:W-:Y:S01]  /*65a0*/  STL [R1+0x1cc], R6 ;  /* 0x0001cc0601007387 */ /* 0x000fe20000100800 */
[----:B------:R-:W-:Y:S01]  /*65b0*/  UMOV UR17, UR9 ;  /* 0x0000000900117c82 */ /* 0x000fe20008000000 */
[----:B------:R-:W-:Y:S01]  /*65c0*/  UMOV UR19, 0x40000040 ;  /* 0x4000004000137882 */ /* 0x000fe20000000000 */
[----:B------:R-:W-:Y:S01]  /*65d0*/  UIADD3 UR6, UR4, 0x100, URZ ;  /* 0x0000010004067890 */ /* 0x000fe2000fffe03f */
[----:B------:R0:W-:Y:S01]  /*65e0*/  STL [R1+0x1d0], R7 ;  /* 0x0001d00701007387 */ /* 0x0001e20000100800 */
[----:B------:R-:W-:Y:S03]  /*65f0*/  HGMMA.64x16x16.F32 R200, gdesc[UR8], R200, gsb0 ;  /* 0x0020000008c879f0 */ /* 0x000fe600080008c8 */
[----:B------:R-:W-:Y:S02]  /*6600*/  WARPGROUP.DEPBAR.LE gsb0, 0x0 ;  /* 0x00008000000079c5 */ /* 0x000fe40000010000 */
[----:B------:R-:W-:Y:S01]  /*6610*/  IMAD.MOV.U32 R8, RZ, RZ, R200 ;  /* 0x000000ffff087224 */ /* 0x000fe200078e00c8 */
[----:B------:R-:W-:Y:S01]  /*6620*/  MOV R4, R204 ;  /* 0x000000cc00047202 */ /* 0x000fe20000000f00 */
[----:B0-----:R-:W-:-:S02]  /*6630*/  IMAD.MOV.U32 R7, RZ, RZ, R201 ;  /* 0x000000ffff077224 */ /* 0x001fc400078e00c9 */
[----:B------:R-:W-:Y:S01]  /*6640*/  IMAD.MOV.U32 R6, RZ, RZ, R202 ;  /* 0x000000ffff067224 */ /* 0x000fe200078e00ca */
[----:B------:R-:W4:Y:S01]  /*6650*/  LDL.LU.64 R200, [R1] ;  /* 0x0000000001c87983 */ /* 0x000f220000300a00 */
[----:B-12---:R-:W-:Y:S02]  /*6660*/  IMAD.MOV.U32 R5, RZ, RZ, R203 ;  /* 0x000000ffff057224 */ /* 0x006fe400078e00cb */
[----:B------:R-:W-:Y:S01]  /*6670*/  IMAD.MOV.U32 R3, RZ, RZ, R205 ;  /* 0x000000ffff037224 */ /* 0x000fe200078e00cd */
[----:B------:R-:W4:Y:S01]  /*6680*/  LDL.LU.64 R202, [R1+0x8] ;  /* 0x0000080001ca7983 */ /* 0x000f220000300a00 */
[----:B------:R-:W-:Y:S02]  /*6690*/  IMAD.MOV.U32 R2, RZ, RZ, R206 ;  /* 0x000000ffff027224 */ /* 0x000fe400078e00ce */
[----:B------:R-:W-:Y:S01]  /*66a0*/  IMAD.MOV.U32 R0, RZ, RZ, R207 ;  /* 0x000000ffff007224 */ /* 0x000fe200078e00cf */
[----:B------:R-:W4:Y:S04]  /*66b0*/  LDL.LU.64 R204, [R1+0x10] ;  /* 0x0000100001cc7983 */ /* 0x000f280000300a00 */
[----:B------:R-:W4:Y:S01]  /*66c0*/  LDL.LU.64 R206, [R1+0x18] ;  /* 0x0000180001ce7983 */ /* 0x000f220000300a00 */
[----:B---3--:R-:W-:Y:S01]  /*66d0*/  WARPGROUP.ARRIVE ;  /* 0x00000000000079c5 */ /* 0x008fe20000000000 */
[----:B------:R-:W-:Y:S01]  /*66e0*/  UMOV UR16, UR8 ;  /* 0x0000000800107c82 */ /* 0x000fe20008000000 */
[----:B------:R-:W-:-:S04]  /*66f0*/  UMOV UR18, UR5 ;  /* 0x0000000500127c82 */ /* 0x000fc80008000000 */
[----:B------:R-:W-:Y:S01]  /*6700*/  HGMMA.64x16x16.F32 R184, gdesc[UR16], R184, gsb0 ;  /* 0x0020000010b879f0 */ /* 0x000fe200080008b8 */
[----:B------:R-:W-:Y:S01]  /*6710*/  UMOV UR20, UR8 ;  /* 0x0000000800147c82 */ /* 0x000fe20008000000 */
[----:B------:R-:W-:Y:S01]  /*6720*/  UMOV UR21, UR9 ;  /* 0x0000000900157c82 */ /* 0x000fe20008000000 */
[----:B------:R-:W-:Y:S01]  /*6730*/  UMOV UR22, UR6 ;  /* 0x0000000600167c82 */ /* 0x000fe20008000000 */
[----:B------:R-:W-:Y:S01]  /*6740*/  UMOV UR23, 0x40000040 ;  /* 0x4000004000177882 */ /* 0x000fe20000000000 */
[----:B------:R-:W-:Y:S02]  /*6750*/  WARPGROUP.DEPBAR.LE gsb0, 0x0 ;  /* 0x00008000000079c5 */ /* 0x000fe40000010000 */
[----:B------:R-:W-:Y:S01]  /*6760*/  UIADD3 UR14, UR4, 0x180, URZ ;  /* 0x00000180040e7890 */ /* 0x000fe2000fffe03f */
[----:B------:R-:W-:Y:S01]  /*6770*/  UMOV UR12, UR18 ;  /* 0x00000012000c7c82 */ /* 0x000fe20008000000 */
[----:B------:R-:W-:Y:S01]  /*6780*/  UMOV UR13, UR19 ;  /* 0x00000013000d7c82 */ /* 0x000fe20008000000 */
[----:B------:R-:W-:Y:S01]  /*6790*/  UMOV UR6, UR12 ;  /* 0x0000000c00067c82 */ /* 0x000fe20008000000 */
[----:B------:R-:W-:Y:S01]  /*67a0*/  UMOV UR7, UR13 ;  /* 0x0000000d00077c82 */ /* 0x000fe20008000000 */
[----:B------:R-:W-:Y:S01]  /*67b0*/  UMOV UR12, UR8 ;  /* 0x00000008000c7c82 */ /* 0x000fe20008000000 */
[----:B------:R-:W-:Y:S01]  /*67c0*/  UMOV UR13, UR9 ;  /* 0x00000009000d7c82 */ /* 0x000fe20008000000 */
[----:B------:R-:W-:Y:S01]  /*67d0*/  UMOV UR15, 0x40000040 ;  /* 0x40000040000f7882 */ /* 0x000fe20000000000 */
[----:B------:R-:W-:Y:S01]  /*67e0*/  UIADD3 UR18, UR4, 0x200, URZ ;  /* 0x0000020004127890 */ /* 0x000fe2000fffe03f */
[----:B------:R-:W-:Y:S01]  /*67f0*/  UMOV UR16, UR22 ;  /* 0x0000001600107c82 */ /* 0x000fe20008000000 */
[----:B------:R-:W-:Y:S01]  /*6800*/  UMOV UR17, UR23 ;  /* 0x0000001700117c82 */ /* 0x000fe20008000000 */
[----:B------:R-:W-:Y:S01]  /*6810*/  UMOV UR19, 0x40000040 ;  /* 0x4000004000137882 */ /* 0x000fe20000000000 */
[----:B----4-:R-:W-:-:S06]  /*6820*/  WARPGROUP.ARRIVE ;  /* 0x00000000000079c5 */ /* 0x010fcc0000000000 */
        /* <DEDUP_REMOVED lines=119> */
[----:B------:R-:W-:Y:S01]  /*6fa0*/  UMOV UR36, UR56 ;  /* 0x0000003800247c82 */ /* 0x000fe20008000000 */
[----:B------:R-:W-:Y:S01]  /*6fb0*/  UMOV UR37, UR57 ;  /* 0x0000003900257c82 */ /* 0x000fe20008000000 */
[----:B------:R-:W-:Y:S02]  /*6fc0*/  WARPGROUP.DEPBAR.LE gsb0, 0x0 ;  /* 0x00008000000079c5 */ /* 0x000fe40000010000 */
[----:B------:R-:W-:-:S06]  /*6fd0*/  WARPGROUP.ARRIVE ;  /* 0x00000000000079c5 */ /* 0x000fcc0000000000 */
[----:B------:R-:W-:Y:S01]  /*6fe0*/  HGMMA.64x16x16.F32 R104, gdesc[UR36], R104, gsb0 ;  /* 0x00200000246879f0 */ /* 0x000fe20008000868 */
[----:B------:R-:W-:Y:S01]  /*6ff0*/  MOV R226, R206 ;  /* 0x000000ce00e27202 */ /* 0x000fe20000000f00 */
[----:B------:R-:W-:Y:S02]  /*7000*/  IMAD.MOV.U32 R225, RZ, RZ, R207 ;  /* 0x000000ffffe17224 */ /* 0x000fe400078e00cf */
[----:B------:R-:W-:Y:S01]  /*7010*/  IMAD.MOV.U32 R223, RZ, RZ, R204 ;  /* 0x000000ffffdf7224 */ /* 0x000fe200078e00cc */
[----:B------:R-:W3:Y:S01]  /*7020*/  LDL.LU.64 R206, [R1+0x318] ;  /* 0x0003180001ce7983 */ /* 0x000ee20000300a00 */
[----:B------:R-:W-:Y:S02]  /*7030*/  IMAD.MOV.U32 R227, RZ, RZ, R205 ;  /* 0x000000ffffe37224 */ /* 0x000fe400078e00cd */
[----:B------:R-:W-:Y:S01]  /*7040*/  IMAD.MOV.U32 R221, RZ, RZ, R202 ;  /* 0x000000ffffdd7224 */ /* 0x000fe200078e00ca */
[----:B------:R-:W3:Y:S01]  /*7050*/  LDL.LU.64 R204, [R1+0x310] ;  /* 0x0003100001cc7983 */ /* 0x000ee20000300a00 */
[----:B------:R-:W-:-:S02]  /*7060*/  IMAD.MOV.U32 R222, RZ, RZ, R203 ;  /* 0x000000ffffde7224 */ /* 0x000fc400078e00cb */
[----:B------:R-:W-:Y:S01]  /*7070*/  IMAD.MOV.U32 R219, RZ, RZ, R200 ;  /* 0x000000ffffdb7224 */ /* 0x000fe200078e00c8 */
[----:B------:R-:W3:Y:S01]  /*7080*/  LDL.LU.64 R202, [R1+0x308] ;  /* 0x0003080001ca7983 */ /* 0x000ee20000300a00 */
[----:B------:R-:W-:-:S03]  /*7090*/  IMAD.MOV.U32 R220, RZ, RZ, R201 ;  /* 0x000000ffffdc7224 */ /* 0x000fc600078e00c9 */
[----:B------:R-:W3:Y:S01]  /*70a0*/  LDL.LU.64 R200, [R1+0x300] ;  /* 0x0003000001c87983 */ /* 0x000ee20000300a00 */
[----:B------:R-:W-:Y:S01]  /*70b0*/  UMOV UR32, UR56 ;  /* 0x0000003800207c82 */ /* 0x000fe20008000000 */
[----:B------:R-:W-:Y:S01]  /*70c0*/  UMOV UR33, UR57 ;  /* 0x0000003900217c82 */ /* 0x000fe20008000000 */
[----:B------:R-:W-:Y:S02]  /*70d0*/  WARPGROUP.DEPBAR.LE gsb0, 0x0 ;  /* 0x00008000000079c5 */ /* 0x000fe40000010000 */
[----:B------:R-:W-:-:S06]  /*70e0*/  WARPGROUP.ARRIVE ;  /* 0x00000000000079c5 */ /* 0x000fcc0000000000 */
[----:B------:R-:W-:Y:S01]  /*70f0*/  HGMMA.64x16x16.F32 R120, gdesc[UR32], R120, gsb0 ;  /* 0x00200000207879f0 */ /* 0x000fe20008000878 */
[----:B------:R-:W-:Y:S04]  /*7100*/  STL.64 [R1+0x280], R214 ;  /* 0x000280d601007387 */ /* 0x000fe80000100a00 */
[----:B------:R0:W-:Y:S04]  /*7110*/  STL.64 [R1+0x278], R212 ;  /* 0x000278d401007387 */ /* 0x0001e80000100a00 */
[----:B------:R1:W-:Y:S04]  /*7120*/  STL.64 [R1+0x270], R210 ;  /* 0x000270d201007387 */ /* 0x0003e80000100a00 */
[----:B------:R4:W-:Y:S01]  /*7130*/  STL.64 [R1+0x268], R208 ;  /* 0x000268d001007387 */ /* 0x0009e20000100a00 */
[----:B0-----:R-:W-:-:S02]  /*7140*/  IMAD.MOV.U32 R212, RZ, RZ, R223 ;  /* 0x000000ffffd47224 */ /* 0x001fc400078e00df */
[----:B-1----:R-:W-:Y:S02]  /*7150*/  IMAD.MOV.U32 R210, RZ, RZ, R221 ;  /* 0x000000ffffd27224 */ /* 0x002fe400078e00dd */
[----:B----4-:R-:W-:Y:S02]  /*7160*/  IMAD.MOV.U32 R208, RZ, RZ, R219 ;  /* 0x000000ffffd07224 */ /* 0x010fe400078e00db */
[----:B------:R-:W4:Y:S01]  /*7170*/  LDL.LU R219, [R1+0x2f8] ;  /* 0x0002f80001db7983 */ /* 0x000f220000300800 */
[----:B------:R-:W-:Y:S02]  /*7180*/  IMAD.MOV.U32 R209, RZ, RZ, R220 ;  /* 0x000000ffffd17224 */ /* 0x000fe400078e00dc */
[----:B------:R-:W-:Y:S01]  /*7190*/  IMAD.MOV.U32 R211, RZ, RZ, R222 ;  /* 0x000000ffffd37224 */ /* 0x000fe200078e00de */
[----:B------:R-:W4:Y:S04]  /*71a0*/  LDL.LU R220, [R1+0x2f4] ;  /* 0x0002f40001dc7983 */ /* 0x000f280000300800 */
[----:B------:R-:W4:Y:S04]  /*71b0*/  LDL.LU R221, [R1+0x2f0] ;  /* 0x0002f00001dd7983 */ /* 0x000f280000300800 */
[----:B------:R-:W4:Y:S04]  /*71c0*/  LDL.LU R222, [R1+0x2ec] ;  /* 0x0002ec0001de7983 */ /* 0x000f280000300800 */
[----:B------:R-:W4:Y:S01]  /*71d0*/  LDL.LU R223, [R1+0x2e8] ;  /* 0x0002e80001df7983 */ /* 0x000f220000300800 */
[----:B------:R-:W-:Y:S01]  /*71e0*/  UMOV UR28, UR56 ;  /* 0x00000038001c7c82 */ /* 0x000fe20008000000 */
[----:B------:R-:W-:Y:S01]  /*71f0*/  UMOV UR29, UR57 ;  /* 0x00000039001d7c82 */ /* 0x000fe20008000000 */
[----:B------:R-:W-:-:S02]  /*7200*/  WARPGROUP.DEPBAR.LE gsb0, 0x0 ;  /* 0x00008000000079c5 */ /* 0x000fc40000010000 */
[----:B------:R-:W-:-:S06]  /*7210*/  WARPGROUP.ARRIVE ;  /* 0x00000000000079c5 */ /* 0x000fcc0000000000 */
[----:B------:R-:W-:Y:S01]  /*7220*/  HGMMA.64x16x16.F32 R136, gdesc[UR28], R136, gsb0 ;  /* 0x002000001c8879f0 */ /* 0x000fe20008000888 */
[----:B------:R-:W-:Y:S01]  /*7230*/  UMOV UR24, UR56 ;  /* 0x0000003800187c82 */ /* 0x000fe20008000000 */
[----:B------:R-:W-:Y:S01]  /*7240*/  UMOV UR25, UR57 ;  /* 0x0000003900197c82 */ /* 0x000fe20008000000 */
[----:B------:R-:W-:Y:S01]  /*7250*/  IMAD.MOV.U32 R214, RZ, RZ, R226 ;  /* 0x000000ffffd67224 */ /* 0x000fe200078e00e2 */
[----:B------:R-:W-:Y:S01]  /*7260*/  MOV R215, R225 ;  /* 0x000000e100d77202 */ /* 0x000fe20000000f00 */
[----:B------:R-:W-:-:S04]  /*7270*/  IMAD.MOV.U32 R213, RZ, RZ, R227 ;  /* 0x000000ffffd57224 */ /* 0x000fc800078e00e3 */
[----:B------:R0:W-:Y:S04]  /*7280*/  STL.64 [R1+0x2a0], R214 ;  /* 0x0002a0d601007387 */ /* 0x0001e80000100a00 */
[----:B------:R1:W-:Y:S01]  /*7290*/  STL.64 [R1+0x298], R212 ;  /* 0x000298d401007387 */ /* 0x0003e20000100a00 */
[----:B------:R-:W-:Y:S02]  /*72a0*/  WARPGROUP.DEPBAR.LE gsb0, 0x0 ;  /* 0x00008000000079c5 */ /* 0x000fe40000010000 */
[----:B------:R-:W-:-:S06]  /*72b0*/  WARPGROUP.ARRIVE ;  /* 0x00000000000079c5 */ /* 0x000fcc0000000000 */
[----:B------:R-:W-:Y:S01]  /*72c0*/  HGMMA.64x16x16.F32 R152, gdesc[UR24], R152, gsb0 ;  /* 0x00200000189879f0 */ /* 0x000fe20008000898 */
[----:B0-----:R-:W-:Y:S01]  /*72d0*/  IMAD.MOV.U32 R214, RZ, RZ, R10 ;  /* 0x000000ffffd67224 */ /* 0x001fe200078e000a */
[----:B------:R0:W-:Y:S01]  /*72e0*/  STL.64 [R1+0x290], R210 ;  /* 0x000290d201007387 */ /* 0x0001e20000100a00 */
[----:B------:R-:W-:Y:S02]  /*72f0*/  IMAD.MOV.U32 R215, RZ, RZ, R9 ;  /* 0x000000ffffd77224 */ /* 0x000fe400078e0009 */
[----:B-1----:R-:W-:Y:S01]  /*7300*/  IMAD.MOV.U32 R212, RZ, RZ, R12 ;  /* 0x000000ffffd47224 */ /* 0x002fe200078e000c */
[----:B------:R1:W-:Y:S01]  /*7310*/  STL.64 [R1+0x288], R208 ;  /* 0x000288d001007387 */ /* 0x0003e20000100a00 */
[----:B------:R-:W-:-:S03]  /*7320*/  IMAD.MOV.U32 R213, RZ, RZ, R11 ;  /* 0x000000ffffd57224 */ /* 0x000fc600078e000b */
[----:B------:R1:W-:Y:S01]  /*7330*/  STL.64 [R1+0x2c0], R214 ;  /* 0x0002c0d601007387 */ /* 0x0003e20000100a00 */
[----:B0-----:R-:W-:Y:S02]  /*7340*/  IMAD.MOV.U32 R210, RZ, RZ, R14 ;  /* 0x000000ffffd27224 */ /* 0x001fe400078e000e */
[----:B------:R-:W-:Y:S02]  /*7350*/  IMAD.MOV.U32 R211, RZ, RZ, R13 ;  /* 0x000000ffffd37224 */ /* 0x000fe400078e000d */
[----:B-1----:R-:W-:Y:S02]  /*7360*/  IMAD.MOV.U32 R208, RZ, RZ, R224 ;  /* 0x000000ffffd07224 */ /* 0x002fe400078e00e0 */
[----:B------:R-:W-:Y:S01]  /*7370*/  IMAD.MOV.U32 R209, RZ, RZ, R15 ;  /* 0x000000ffffd17224 */ /* 0x000fe200078e000f */
[----:B------:R0:W-:Y:S01]  /*7380*/  STL.64 [R1+0x2b8], R212 ;  /* 0x0002b8d401007387 */ /* 0x0001e20000100a00 */
[----:B------:R-:W-:Y:S02]  /*7390*/  IMAD.MOV.U32 R214, RZ, RZ, R2 ;  /* 0x000000ffffd67224 */ /* 0x000fe400078e0002 */
[----:B------:R-:W-:Y:S01]  /*73a0*/  IMAD.MOV.U32 R215, RZ, RZ, R0 ;  /* 0x000000ffffd77224 */ /* 0x000fe200078e0000 */
[----:B------:R1:W-:Y:S04]  /*73b0*/  STL.64 [R1+0x2b0], R210 ;  /* 0x0002b0d201007387 */ /* 0x0003e80000100a00 */
[----:B------:R1:W-:Y:S01]  /*73c0*/  STL.64 [R1+0x2a8], R208 ;  /* 0x0002a8d001007387 */ /* 0x0003e20000100a00 */
[----:B0-----:R-:W-:-:S02]  /*73d0*/  IMAD.MOV.U32 R212, RZ, RZ, R4 ;  /* 0x000000ffffd47224 */ /* 0x001fc400078e0004 */
[----:B------:R-:W-:Y:S02]  /*73e0*/  IMAD.MOV.U32 R213, RZ, RZ, R3 ;  /* 0x000000ffffd57224 */ /* 0x000fe400078e0003 */
[----:B-1----:R-:W-:Y:S02]  /*73f0*/  IMAD.MOV.U32 R210, RZ, RZ, R6 ;  /* 0x000000ffffd27224 */ /* 0x002fe400078e0006 */
[----:B------:R-:W-:Y:S01]  /*7400*/  IMAD.MOV.U32 R211, RZ, RZ, R5 ;  /* 0x000000ffffd37224 */ /* 0x000fe200078e0005 */
[----:B------:R-:W-:Y:S01]  /*7410*/  MOV R208, R8 ;  /* 0x0000000800d07202 */ /* 0x000fe20000000f00 */
[----:B------:R-:W-:Y:S01]  /*7420*/  IMAD.MOV.U32 R209, RZ, RZ, R7 ;  /* 0x000000ffffd17224 */ /* 0x000fe200078e0007 */
[----:B------:R-:W-:Y:S04]  /*7430*/  STL.64 [R1+0x2e0], R214 ;  /* 0x0002e0d601007387 */ /* 0x000fe80000100a00 */
[----:B------:R-:W-:Y:S04]  /*7440*/  STL.64 [R1+0x2d8], R212 ;  /* 0x0002d8d401007387 */ /* 0x000fe80000100a00 */
[----:B------:R-:W-:Y:S04]  /*7450*/  STL.64 [R1+0x2d0], R210 ;  /* 0x0002d0d201007387 */ /* 0x000fe80000100a00 */
[----:B------:R0:W-:Y:S01]  /*7460*/  STL.64 [R1+0x2c8], R208 ;  /* 0x0002c8d001007387 */ /* 0x0001e20000100a00 */
[----:B------:R-:W-:-:S02]  /*7470*/  WARPGROUP.DEPBAR.LE gsb0, 0x0 ;  /* 0x00008000000079c5 */ /* 0x000fc40000010000 */
[----:B------:R-:W-:Y:S01]  /*7480*/  WARPGROUP.ARRIVE ;  /* 0x00000000000079c5 */ /* 0x000fe20000000000 */
[----:B0-----:R-:W4:Y:S04]  /*7490*/  LDL.LU.64 R208, [R1+0x60] ;  /* 0x0000600001d07983 */ /* 0x001f280000300a00 */
[----:B------:R-:W4:Y:S04]  /*74a0*/  LDL.LU.64 R210, [R1+0x68] ;  /* 0x0000680001d27983 */ /* 0x000f280000300a00 */
[----:B------:R-:W4:Y:S04]  /*74b0*/  LDL.LU.64 R212, [R1+0x70] ;  /* 0x0000700001d47983 */ /* 0x000f280000300a00 */
[----:B------:R-:W4:Y:S01]  /*74c0*/  LDL.LU.64 R214, [R1+0x78] ;  /* 0x0000780001d67983 */ /* 0x000f220000300a00 */
[----:B------:R-:W-:Y:S01]  /*74d0*/  UMOV UR20, UR56 ;  /* 0x0000003800147c82 */ /* 0x000fe20008000000 */
[----:B------:R-:W-:-:S02]  /*74e0*/  UMOV UR21, UR57 ;  /* 0x0000003900157c82 */ /* 0x000fc40008000000 */
[----:B------:R-:W-:Y:S01]  /*74f0*/  HGMMA.64x16x16.F32 R168, gdesc[UR20], R168, gsb0 ;  /* 0x0020000014a879f0 */ /* 0x000fe200080008a8 */
[----:B------:R-:W-:Y:S01]  /*7500*/  UMOV UR16, UR56 ;  /* 0x0000003800107c82 */ /* 0x000fe20008000000 */
[----:B------:R-:W-:Y:S01]  /*7510*/  UMOV UR17, UR57 ;  /* 0x0000003900117c82 */ /* 0x000fe20008000000 */
[----:B------:R-:W-:Y:S02]  /*7520*/  WARPGROUP.DEPBAR.LE gsb0, 0x0 ;  /* 0x00008000000079c5 */ /* 0x000fe40000010000 */
[----:B--2---:R-:W-:-:S06]  /*7530*/  WARPGROUP.ARRIVE ;  /* 0x00000000000079c5 */ /* 0x004fcc0000000000 */
[----:B------:R-:W-:Y:S01]  /*7540*/  HGMMA.64x16x16.F32 R184, gdesc[UR16], R184, gsb0 ;  /* 0x0020000010b879f0 */ /* 0x000fe200080008b8 */
[----:B------:R-:W-:Y:S01]  /*7550*/  UMOV UR8, UR12 ;  /* 0x0000000c00087c82 */ /* 0x000fe20008000000 */
[----:B------:R-:W-:Y:S01]  /*7560*/  UMOV UR9, UR13 ;  /* 0x0000000d00097c82 */ /* 0x000fe20008000000 */
[----:B------:R-:W-:Y:S01]  /*7570*/  UMOV UR12, UR56 ;  /* 0x00000038000c7c82 */ /* 0x000fe20008000000 */
[----:B------:R-:W-:Y:S01]  /*7580*/  UMOV UR13, UR57 ;  /* 0x00000039000d7c82 */ /* 0x000fe20008000000 */
[----:B------:R-:W-:Y:S02]  /*7590*/  WARPGROUP.DEPBAR.LE gsb0, 0x0 ;  /* 0x00008000000079c5 */ /* 0x000fe40000010000 */
[----:B---3--:R-:W-:-:S06]  /*75a0*/  WARPGROUP.ARRIVE ;  /* 0x00000000000079c5 */ /* 0x008fcc0000000000 */
[----:B------:R-:W-:Y:S01]  /*75b0*/  HGMMA.64x16x16.F32 R200, gdesc[UR12], R200, gsb0 ;  /* 0x002000000cc879f0 */ /* 0x000fe200080008c8 */
[----:B------:R-:W-:Y:S01]  /*75c0*/  UMOV UR58, UR8 ;  /* 0x00000008003a7c82 */ /* 0x000fe20008000000 */
[----:B------:R-:W-:Y:S01]  /*75d0*/  UMOV UR59, UR9 ;  /* 0x00000009003b7c82 */ /* 0x000fe20008000000 */
[----:B------:R-:W-:Y:S02]  /*75e0*/  WARPGROUP.DEPBAR.LE gsb0, 0x0 ;  /* 0x00008000000079c5 */ /* 0x000fe40000010000 */
[----:B----4-:R-:W-:-:S06]  /*75f0*/  WARPGROUP.ARRIVE ;  /* 0x00000000000079c5 */ /* 0x010fcc0000000000 */
        /* <DEDUP_REMOVED lines=10> */
[----:B------:R-:W-:Y:S03]  /*76a0*/  HGMMA.64x16x16.F32 R208, gdesc[UR56], R208, gsb0 ;  /* 0x0020000038d079f0 */ /* 0x000fe600080008d0 */
[----:B------:R-:W-:Y:S02]  /*76b0*/  WARPGROUP.DEPBAR.LE gsb0, 0x0 ;  /* 0x00008000000079c5 */ /* 0x000fe40000010000 */
[----:B------:R-:W-:Y:S02]  /*76c0*/  IMAD.MOV.U32 R2, RZ, RZ, R214 ;  /* 0x000000ffff027224 */ /* 0x000fe400078e00d6 */
[----:B------:R-:W-:Y:S02]  /*76d0*/  IMAD.MOV.U32 R0, RZ, RZ, R215 ;  /* 0x000000ffff007224 */ /* 0x000fe400078e00d7 */
[----:B------:R-:W-:Y:S01]  /*76e0*/  IMAD.MOV.U32 R4, RZ, RZ, R212 ;  /* 0x000000ffff047224 */ /* 0x000fe200078e00d4 */
[----:B------:R-:W2:Y:S01]  /*76f0*/  LDL.LU.64 R214, [R1+0x2e0] ;  /* 0x0002e00001d67983 */ /* 0x000ea20000300a00 */
[----:B------:R-:W-:Y:S01]  /*7700*/  IMAD.MOV.U32 R3, RZ, RZ, R213 ;  /* 0x000000ffff037224 */ /* 0x000fe200078e00d5 */
[----:B------:R-:W-:Y:S01]  /*7710*/  MOV R7, R209 ;  /* 0x000000d100077202 */ /* 0x000fe20000000f00 */
[----:B------:R-:W-:Y:S01]  /*7720*/  IMAD.MOV.U32 R6, RZ, RZ, R210 ;  /* 0x000000ffff067224 */ /* 0x000fe200078e00d2 */
[----:B------:R-:W2:Y:S01]  /*7730*/  LDL.LU.64 R212, [R1+0x2d8] ;  /* 0x0002d80001d47983 */ /* 0x000ea20000300a00 */
[----:B------:R-:W-:-:S02]  /*7740*/  IMAD.MOV.U32 R5, RZ, RZ, R211 ;  /* 0x000000ffff057224 */ /* 0x000fc400078e00d3 */
[----:B------:R-:W-:Y:S01]  /*7750*/  IMAD.MOV.U32 R8, RZ, RZ, R208 ;  /* 0x000000ffff087224 */ /* 0x000fe200078e00d0 */
[----:B------:R-:W2:Y:S04]  /*7760*/  LDL.LU.64 R210, [R1+0x2d0] ;  /* 0x0002d00001d27983 */ /* 0x000ea80000300a00 */
[----:B------:R-:W2:Y:S01]  /*7770*/  LDL.LU.64 R208, [R1+0x2c8] ;  /* 0x0002c80001d07983 */ /* 0x000ea20000300a00 */
[----:B------:R-:W-:Y:S02]  /*7780*/  UIADD3 UR8, UR61, 0x2, URZ ;  /* 0x000000023d087890 */ /* 0x000fe4000fffe03f */
        /* <DEDUP_REMOVED lines=275> */
[----:B------:R-:W-:Y:S02]  /*88c0*/  IMAD.MOV.U32 R9, RZ, RZ, R214 ;  /* 0x000000ffff097224 */ /* 0x000fe400078e00d6 */
[----:B------:R-:W-:Y:S01]  /*88d0*/  IMAD.MOV.U32 R5, RZ, RZ, R215 ;  /* 0x000000ffff057224 */ /* 0x000fe200078e00d7 */
[----:B------:R-:W-:Y:S01]  /*88e0*/  MOV R12, R211 ;  /* 0x000000d3000c7202 */ /* 0x000fe20000000f00 */
        /* <DEDUP_REMOVED lines=61> */
[----:B-1----:R-:W-:Y:S02]  /*8cc0*/  IMAD.MOV.U32 R210, RZ, RZ, R197 ;  /* 0x000000ffffd27224 */ /* 0x002fe400078e00c5 */
[----:B--2---:R-:W-:Y:S02]  /*8cd0*/  IMAD.MOV.U32 R208, RZ, RZ, R195 ;  /* 0x000000ffffd07224 */ /* 0x004fe400078e00c3 */
[----:B------:R-:W2:Y:S01]  /*8ce0*/  LDL.LU R195, [R1+0x1e4] ;  /* 0x0001e40001c37983 */ /* 0x000ea20000300800 */
[----:B------:R-:W-:Y:S02]  /*8cf0*/  IMAD.MOV.U32 R209, RZ, RZ, R196 ;  /* 0x000000ffffd17224 */ /* 0x000fe400078e00c4 */
[----:B------:R-:W-:Y:S01]  /*8d00*/  IMAD.MOV.U32 R211, RZ, RZ, R198 ;  /* 0x000000ffffd37224 */ /* 0x000fe200078e00c6 */
[----:B------:R-:W2:Y:S04]  /*8d10*/  LDL.LU R196, [R1+0x1e0] ;  /* 0x0001e00001c47983 */ /* 0x000ea80000300800 */
[----:B------:R-:W2:Y:S04]  /*8d20*/  LDL.LU R197, [R1+0x1dc] ;  /* 0x0001dc0001c57983 */ /* 0x000ea80000300800 */
[----:B------:R-:W2:Y:S04]  /*8d30*/  LDL.LU R198, [R1+0x1d8] ;  /* 0x0001d80001c67983 */ /* 0x000ea80000300800 */
[----:B------:R-:W2:Y:S01]  /*8d40*/  LDL.LU R199, [R1+0x1d4] ;  /* 0x0001d40001c77983 */ /* 0x000ea20000300800 */
[----:B------:R-:W-:Y:S01]  /*8d50*/  UMOV UR6, UR18 ;  /* 0x0000001200067c82 */ /* 0x000fe20008000000 */
[----:B------:R-:W-:Y:S01]  /*8d60*/  UIADD3 UR18, UR4, 0x204, URZ ;  /* 0x0000020404127890 */ /* 0x000fe2000fffe03f */
[----:B------:R-:W-:Y:S01]  /*8d70*/  UMOV UR16, UR22 ;  /* 0x0000001600107c82 */ /* 0x000fe20008000000 */
        /* <DEDUP_REMOVED lines=122> */
[----:B------:R-:W-:Y:S01]  /*9520*/  MOV R214, R6 ;  /* 0x0000000600d67202 */ /* 0x000fe20000000f00 */
        /* <DEDUP_REMOVED lines=10> */
[----:B------:R3:W-:Y:S04]  /*95d0*/  STL.64 [R1+0x150], R210 ;  /* 0x000150d201007387 */ /* 0x0007e80000100a00 */
[----:B------:R4:W-:Y:S01]  /*95e0*/  STL.64 [R1+0x148], R208 ;  /* 0x000148d001007387 */ /* 0x0009e20000100a00 */
[----:B-1----:R-:W-:Y:S01]  /*95f0*/  IMAD.MOV.U32 R214, RZ, RZ, R225 ;  /* 0x000000ffffd67224 */ /* 0x002fe200078e00e1 */
[----:B------:R-:W-:Y:S01]  /*9600*/  MOV R215, R224 ;  /* 0x000000e000d77202 */ /* 0x000fe20000000f00 */
[----:B--2---:R-:W-:-:S02]  /*9610*/  IMAD.MOV.U32 R212, RZ, RZ, R227 ;  /* 0x000000ffffd47224 */ /* 0x004fc400078e00e3 */
[----:B------:R-:W-:Y:S02]  /*9620*/  IMAD.MOV.U32 R213, RZ, RZ, R226 ;  /* 0x000000ffffd57224 */ /* 0x000fe400078e00e2 */
[----:B---3--:R-:W-:Y:S02]  /*9630*/  IMAD.MOV.U32 R210, RZ, RZ, R2 ;  /* 0x000000ffffd27224 */ /* 0x008fe400078e0002 */
[----:B------:R-:W-:Y:S02]  /*9640*/  IMAD.MOV.U32 R211, RZ, RZ, R0 ;  /* 0x000000ffffd37224 */ /* 0x000fe400078e0000 */
[----:B----4-:R-:W-:Y:S02]  /*9650*/  IMAD.MOV.U32 R208, RZ, RZ, R4 ;  /* 0x000000ffffd07224 */ /* 0x010fe400078e0004 */
[----:B------:R0:W5:Y:S01]  /*9660*/  LDL.LU R4, [R1+0x1c4] ;  /* 0x0001c40001047983 */ /* 0x0001620000300800 */
[----:B------:R-:W-:-:S03]  /*9670*/  IMAD.MOV.U32 R209, RZ, RZ, R3 ;  /* 0x000000ffffd17224 */ /* 0x000fc600078e0003 */
[----:B------:R0:W5:Y:S04]  /*9680*/  LDL.LU R3, [R1+0x1c0] ;  /* 0x0001c00001037983 */ /* 0x0001680000300800 */
        /* <DEDUP_REMOVED lines=9> */
[----:B------:R-:W-:Y:S02]  /*9720*/  IMAD.MOV.U32 R213, RZ, RZ, R10 ;  /* 0x000000ffffd57224 */ /* 0x000fe400078e000a */
[----:B---3--:R-:W-:Y:S02]  /*9730*/  IMAD.MOV.U32 R210, RZ, RZ, R13 ;  /* 0x000000ffffd27224 */ /* 0x008fe400078e000d */
[----:B------:R-:W-:Y:S01]  /*9740*/  IMAD.MOV.U32 R211, RZ, RZ, R12 ;  /* 0x000000ffffd37224 */ /* 0x000fe200078e000c */
[----:B------:R-:W-:Y:S01]  /*9750*/  STL.64 [R1+0x1a0], R214 ;  /* 0x0001a0d601007387 */ /* 0x000fe20000100a00 */
[----:B-1----:R-:W-:-:S02]  /*9760*/  IMAD.MOV.U32 R208, RZ, RZ, R15 ;  /* 0x000000ffffd07224 */ /* 0x002fc400078e000f */
        /* <DEDUP_REMOVED lines=11> */
[----:B------:R-:W-:-:S02]  /*9820*/  UMOV UR21, UR57 ;  /* 0x0000003900157c82 */ /* 0x000fc40008000000 */
        /* <DEDUP_REMOVED lines=26> */
[----:B--2---:R-:W-:-:S06]  /*99d0*/  WARPGROUP.ARRIVE ;  /* 0x00000000000079c5 */ /* 0x004fcc0000000000 */
[----:B------:R-:W-:Y:S01]  /*99e0*/  HGMMA.64x16x16.F32 R208, gdesc[UR8], R208, gsb0 ;  /* 0x0020000008d079f0 */ /* 0x000fe200080008d0 */
[----:B------:R-:W-:Y:S01]  /*99f0*/  IMAD.MOV.U32 R13, RZ, RZ, R18 ;  /* 0x000000ffff0d7224 */ /* 0x000fe200078e0012 */
[----:B------:R-:W-:Y:S01]  /*9a00*/  MOV R15, R16 ;  /* 0x00000010000f7202 */ /* 0x000fe20000000f00 */
[----:B------:R-:W-:Y:S02]  /*9a10*/  IMAD.MOV.U32 R12, RZ, RZ, R19 ;  /* 0x000000ffff0c7224 */ /* 0x000fe400078e0013 */
[----:B------:R-:W-:Y:S01]  /*9a20*/  IMAD.MOV.U32 R14, RZ, RZ, R17 ;  /* 0x000000ffff0e7224 */ /* 0x000fe200078e0011 */
[----:B------:R0:W5:Y:S01]  /*9a30*/  LDL.LU.64 R18, [R1+0x1b0] ;  /* 0x0001b00001127983 */ /* 0x0001620000300a00 */
[----:B------:R-:W-:Y:S02]  /*9a40*/  IMAD.MOV.U32 R11, RZ, RZ, R20 ;  /* 0x000000ffff0b7224 */ /* 0x000fe400078e0014 */
[----:B------:R-:W-:Y:S01]  /*9a50*/  IMAD.MOV.U32 R10, RZ, RZ, R21 ;  /* 0x000000ffff0a7224 */ /* 0x000fe200078e0015 */
[----:B------:R0:W5:Y:S01]  /*9a60*/  LDL.LU.64 R16, [R1+0x1a8] ;  /* 0x0001a80001107983 */ /* 0x0001620000300a00 */
[----:B------:R-:W-:-:S02]  /*9a70*/  IMAD.MOV.U32 R9, RZ, RZ, R22 ;  /* 0x000000ffff097224 */ /* 0x000fc400078e0016 */
[----:B------:R-:W-:Y:S01]  /*9a80*/  IMAD.MOV.U32 R5, RZ, RZ, R23 ;  /* 0x000000ffff057224 */ /* 0x000fe200078e0017 */
        /* <DEDUP_REMOVED lines=125> */
[----:B------:R-:W-:Y:S01]  /*a260*/  UMOV UR12, UR6 ;  /* 0x00000006000c7c82 */ /* 0x000fe20008000000 */
[----:B------:R-:W-:Y:S01]  /*a270*/  UIADD3 UR6, UR4, 0x606, URZ ;  /* 0x0000060604067890 */ /* 0x000fe2000fffe03f */
[----:B------:R-:W-:Y:S01]  /*a280*/  UMOV UR13, UR7 ;  /* 0x00000007000d7c82 */ /* 0x000fe20008000000 */
[----:B------:R-:W-:Y:S02]  /*a290*/  UIADD3 UR54, UR4, 0x686, URZ ;  /* 0x0000068604367890 */ /* 0x000fe4000fffe03f */
[----:B------:R-:W-:Y:S01]  /*a2a0*/  UIADD3 UR58, UR4, 0x706, URZ ;  /* 0x00000706043a7890 */ /* 0x000fe2000fffe03f */
[----:B------:R-:W-:Y:S02]  /*a2b0*/  UMOV UR5, UR9 ;  /* 0x0000000900057c82 */ /* 0x000fe40008000000 */
        /* <DEDUP_REMOVED lines=91> */
[----:B--2---:R-:W-:-:S02]  /*a870*/  IMAD.MOV.U32 R212, RZ, RZ, R23 ;  /* 0x000000ffffd47224 */ /* 0x004fc400078e0017 */
[----:B------:R-:W-:Y:S01]  /*a880*/  IMAD.MOV.U32 R213, RZ, RZ, R22 ;  /* 0x000000ffffd57224 */ /* 0x000fe200078e0016 */
[----:B-1----:R-:W-:Y:S01]  /*a890*/  MOV R210, R225 ;  /* 0x000000e100d27202 */ /* 0x002fe20000000f00 */
[----:B------:R-:W-:Y:S01]  /*a8a0*/  IMAD.MOV.U32 R211, RZ, RZ, R224 ;  /* 0x000000ffffd37224 */ /* 0x000fe200078e00e0 */
[----:B------:R1:W-:Y:S01]  /*a8b0*/  STL.64 [R1+0x120], R214 ;  /* 0x000120d601007387 */ /* 0x0003e20000100a00 */
[----:B---3--:R-:W-:Y:S02]  /*a8c0*/  IMAD.MOV.U32 R208, RZ, RZ, R227 ;  /* 0x000000ffffd07224 */ /* 0x008fe400078e00e3 */
[----:B------:R-:W-:Y:S01]  /*a8d0*/  IMAD.MOV.U32 R209, RZ, RZ, R226 ;  /* 0x000000ffffd17224 */ /* 0x000fe200078e00e2 */
[----:B------:R2:W-:Y:S04]  /*a8e0*/  STL.64 [R1+0x118], R212 ;  /* 0x000118d401007387 */ /* 0x0005e80000100a00 */
[----:B------:R3:W-:Y:S01]  /*a8f0*/  STL.64 [R1+0x110], R210 ;  /* 0x000110d201007387 */ /* 0x0007e20000100a00 */
[----:B-1----:R-:W-:-:S03]  /*a900*/  IMAD.MOV.U32 R214, RZ, RZ, R9 ;  /* 0x000000ffffd67224 */ /* 0x002fc600078e0009 */
[----:B------:R1:W-:Y:S01]  /*a910*/  STL.64 [R1+0x108], R208 ;  /* 0x000108d001007387 */ /* 0x0003e20000100a00 */
[----:B------:R-:W-:Y:S02]  /*a920*/  IMAD.MOV.U32 R215, RZ, RZ, R5 ;  /* 0x000000ffffd77224 */ /* 0x000fe400078e0005 */
[----:B--2---:R-:W-:Y:S02]  /*a930*/  IMAD.MOV.U32 R212, RZ, RZ, R11 ;  /* 0x000000ffffd47224 */ /* 0x004fe400078e000b */
[----:B------:R-:W-:Y:S02]  /*a940*/  IMAD.MOV.U32 R213, RZ, RZ, R10 ;  /* 0x000000ffffd57224 */ /* 0x000fe400078e000a */
[----:B---3--:R-:W-:Y:S01]  /*a950*/  IMAD.MOV.U32 R210, RZ, RZ, R13 ;  /* 0x000000ffffd27224 */ /* 0x008fe200078e000d */
[----:B------:R-:W-:Y:S01]  /*a960*/  MOV R211, R12 ;  /* 0x0000000c00d37202 */ /* 0x000fe20000000f00 */
[----:B-1----:R-:W-:Y:S02]  /*a970*/  IMAD.MOV.U32 R208, RZ, RZ, R15 ;  /* 0x000000ffffd07224 */ /* 0x002fe400078e000f */
[----:B------:R-:W-:Y:S01]  /*a980*/  IMAD.MOV.U32 R209, RZ, RZ, R14 ;  /* 0x000000ffffd17224 */ /* 0x000fe200078e000e */
[----:B------:R-:W-:Y:S01]  /*a990*/  UMOV UR58, UR8 ;  /* 0x00000008003a7c82 */ /* 0x000fe20008000000 */
[----:B------:R-:W-:-:S04]  /*a9a0*/  WARPGROUP.DEPBAR.LE gsb0, 0x0 ;  /* 0x00008000000079c5 */ /* 0x000fc80000010000 */
[----:B------:R-:W-:Y:S01]  /*a9b0*/  WARPGROUP.ARRIVE ;  /* 0x00000000000079c5 */ /* 0x000fe20000000000 */
[----:B------:R-:W-:-:S05]  /*a9c0*/  UMOV UR59, UR9 ;  /* 0x00000009003b7c82 */ /* 0x000fca0008000000 */
        /* <DEDUP_REMOVED lines=24> */
[----:B------:R-:W-:Y:S01]  /*ab50*/  BPT.TRAP 0x1 ;  /* 0x000000040000795c */ /* 0x000fe20000300000 */
.L_x_27:
[----:B------:R-:W2:Y:S04]  /*ab60*/  LDL R5, [R1+0xa0] ;  /* 0x0000a00001057983 */ /* 0x000ea80000100800 */
[----:B------:R-:W3:Y:S04]  /*ab70*/  LDL R10, [R1+0xa4] ;  /* 0x0000a400010a7983 */ /* 0x000ee80000100800 */
[----:B------:R-:W4:Y:S01]  /*ab80*/  LDL R9, [R1+0xb8] ;  /* 0x0000b80001097983 */ /* 0x000f220000100800 */
[----:B-----5:R-:W-:Y:S02]  /*ab90*/  R2UR UR4, R17 ;  /* 0x00000000110472ca */ /* 0x020fe400000e0000 */
[----:B--2---:R-:W-:-:S13]  /*aba0*/  ISETP.NE.AND P1, PT, R5, RZ, PT ;  /* 0x000000ff0500720c */ /* 0x004fda0003f25270 */
[----:B------:R-:W-:-:S05]  /*abb0*/  @P1 LEA R5, R0, UR4, 0x3 ;  /* 0x0000000400051c11 */ /* 0x000fca000f8e18ff */
[----:B------:R-:W-:-:S05]  /*abc0*/  @P1 VIADD R5, R5, 0x20 ;  /* 0x0000002005051836 */ /* 0x000fca0000000000 */
[----:B---3--:R-:W-:-:S04]  /*abd0*/  @P1 PRMT R5, R10, 0x654, R5 ;  /* 0x000006540a051816 */ /* 0x008fc80000000005 */
[----:B------:R1:W-:Y:S01]  /*abe0*/  @P1 SYNCS.ARRIVE.TRANS64.RED.A1T0 RZ, [R5+URZ], RZ ;  /* 0x000000ff05ff19a7 */ /* 0x0003e2000810043f */
[----:B----4-:R-:W-:-:S13]  /*abf0*/  ISETP.GT.U32.AND P1, PT, R9, 0x1, PT ;  /* 0x000000010900780c */ /* 0x010fda0003f24070 */
[----:B-1----:R-:W-:Y:S05]  /*ac00*/  @P1 BRA `(.L_x_28) ;  /* 0x0000000000041947 */ /* 0x002fea0003800000 */
[----:B------:R-:W-:Y:S01]  /*ac10*/  BPT.TRAP 0x1 ;  /* 0x000000040000795c */ /* 0x000fe20000300000 */
.L_x_28:
[----:B------:R-:W-:Y:S01]  /*ac20*/  UIADD3 UR60, UR60, 0x1, URZ ;  /* 0x000000013c3c7890 */ /* 0x000fe2000fffe03f */
[C---:B------:R-:W-:Y:S01]  /*ac30*/  ISETP.GT.AND P2, PT, R3.reuse, 0x1, PT ;  /* 0x000000010300780c */ /* 0x040fe20003f44270 */
[----:B------:R-:W-:Y:S02]  /*ac40*/  VIADD R0, R0, 0x1 ;  /* 0x0000000100007836 */ /* 0x000fe40000000000 */
[----:B------:R-:W-:Y:S01]  /*ac50*/  UISETP.NE.AND UP0, UPT, UR60, 0x4, UPT ;  /* 0x000000043c00788c */ /* 0x000fe2000bf05270 */
[----:B------:R-:W-:Y:S02]  /*ac60*/  VIADD R3, R3, 0xffffffff ;  /* 0xffffffff03037836 */ /* 0x000fe40000000000 */
[C---:B------:R-:W-:Y:S01]  /*ac70*/  ISETP.NE.AND P1, PT, R0.reuse, 0x4, PT ;  /* 0x000000040000780c */ /* 0x040fe20003f25270 */
[----:B------:R-:W-:Y:S02]  /*ac80*/  USEL UR4, URZ, 0x1, UP0 ;  /* 0x000000013f047887 */ /* 0x000fe40008000000 */
[----:B------:R-:W-:Y:S01]  /*ac90*/  USEL UR60, UR60, URZ, UP0 ;  /* 0x0000003f3c3c7287 */ /* 0x000fe20008000000 */
[----:B------:R-:W-:-:S03]  /*aca0*/  SEL R0, R0, RZ, P1 ;  /* 0x000000ff00007207 */ /* 0x000fc60000800000 */
[----:B------:R-:W-:Y:S01]  /*acb0*/  LOP3.LUT R4, R4, UR4, RZ, 0x3c, !PT ;  /* 0x0000000404047c12 */ /* 0x000fe2000f8e3cff */
[----:B------:R-:W-:Y:S07]  /*acc0*/  @P2 BRA `(.L_x_29) ;  /* 0xffffffb400602947 */ /* 0x000fee000383ffff */
.L_x_22:
[----:B------:R1:W5:Y:S01]  /*acd0*/  LDL R5, [R1+0xcc] ;  /* 0x0000cc0001057983 */ /* 0x0003620000100800 */
[----:B------:R-:W2:Y:S02]  /*ace0*/  LDC R0, c[0x0][0x28c] ;  /* 0x0000a300ff007b82 */ /* 0x000ea40000000800 */
[----:B--2---:R-:W-:-:S13]  /*acf0*/  ISETP.GE.AND P1, PT, R0, 0x1, PT ;  /* 0x000000010000780c */ /* 0x004fda0003f26270 */
[----:B-1----:R-:W-:Y:S05]  /*ad00*/  @!P1 BRA `(.L_x_30) ;  /* 0x0000000000489947 */ /* 0x002fea0003800000 */
[----:B------:R-:W-:Y:S05]  /*ad10*/  @!P0 BRA `(.L_x_31) ;  /* 0x0000000000048947 */ /* 0x000fea0003800000 */
[----:B------:R-:W-:Y:S01]  /*ad20*/  BPT.TRAP 0x1 ;  /* 0x000000040000795c */ /* 0x000fe20000300000 */
.L_x_31:
[----:B------:R-:W2:Y:S04]  /*ad30*/  LDL R0, [R1+0xa0] ;  /* 0x0000a00001007983 */ /* 0x000ea80000100800 */
[----:B-----5:R-:W3:Y:S04]  /*ad40*/  LDL R6, [R1+0xa4] ;  /* 0x0000a40001067983 */ /* 0x020ee80000100800 */
[----:B------:R-:W4:Y:S01]  /*ad50*/  LDL R4, [R1+0xb8] ;  /* 0x0000b80001047983 */ /* 0x000f220000100800 */
[----:B------:R-:W-:Y:S02]  /*ad60*/  R2UR UR5, R5 ;  /* 0x00000000050572ca */ /* 0x000fe400000e0000 */
[----:B------:R-:W-:-:S02]  /*ad70*/  R2UR UR4, R17 ;  /* 0x00000000110472ca */ /* 0x000fc400000e0000 */
[----:B--2---:R-:W-:-:S11]  /*ad80*/  ISETP.NE.AND P0, PT, R0, RZ, PT ;  /* 0x000000ff0000720c */ /* 0x004fd60003f05270 */
[----:B------:R-:W-:Y:S02]  /*ad90*/  IMAD.U32 R0, RZ, RZ, UR4 ;  /* 0x00000004ff007e24 */ /* 0x000fe4000f8e00ff */
[----:B------:R-:W-:-:S05]  /*ada0*/  @P0 VIADD R8, R8, UR5 ;  /* 0x0000000508080c36 */ /* 0x000fca0008000000 */
[----:B------:R-:W-:-:S04]  /*adb0*/  @P0 SHF.L.U32 R3, R8, 0x3, RZ ;  /* 0x0000000308030819 */ /* 0x000fc800000006ff */
[----:B------:R-:W-:-:S04]  /*adc0*/  @P0 LOP3.LUT R3, R3, 0x18, RZ, 0xc0, !PT ;  /* 0x0000001803030812 */ /* 0x000fc800078ec0ff */
[----:B------:R-:W-:-:S04]  /*add0*/  @P0 IADD3 R0, R0, 0x20, R3 ;  /* 0x0000002000000810 */ /* 0x000fc80007ffe003 */
[----:B---3--:R-:W-:-:S04]  /*ade0*/  @P0 PRMT R0, R6, 0x654, R0 ;  /* 0x0000065406000816 */ /* 0x008fc80000000000 */
[----:B------:R1:W-:Y:S01]  /*adf0*/  @P0 SYNCS.ARRIVE.TRANS64.RED.A1T0 RZ, [R0+URZ], RZ ;  /* 0x000000ff00ff09a7 */ /* 0x0003e2000810043f */
[----:B----4-:R-:W-:-:S13]  /*ae00*/  ISETP.GT.U32.AND P0, PT, R4, 0x1, PT ;  /* 0x000000010400780c */ /* 0x010fda0003f04070 */
[----:B-1----:R-:W-:Y:S05]  /*ae10*/  @P0 BRA `(.L_x_30) ;  /* 0x0000000000040947 */ /* 0x002fea0003800000 */
[----:B------:R-:W-:Y:S01]  /*ae20*/  BPT.TRAP 0x1 ;  /* 0x000000040000795c */ /* 0x000fe20000300000 */
.L_x_30:
[----:B------:R-:W2:Y:S01]  /*ae30*/  LDL R3, [R1+0xe0] ;  /* 0x0000e00001037983 */ /* 0x000ea20000100800 */
[----:B-----5:R-:W-:Y:S01]  /*ae40*/  R2UR UR5, R5 ;  /* 0x00000000050572ca */ /* 0x020fe200000e0000 */
[----:B------:R-:W1:Y:S01]  /*ae50*/  LDC R4, c[0x0][0x288] ;  /* 0x0000a200ff047b82 */ /* 0x000e620000000800 */
[----:B------:R-:W-:Y:S01]  /*ae60*/  IMAD R12, R19, 0xf0, RZ ;  /* 0x000000f0130c7824 */ /* 0x000fe200078e02ff */
[----:B------:R-:W3:Y:S01]  /*ae70*/  LDL.LU R0, [R1+0xd4] ;  /* 0x0000d40001007983 */ /* 0x000ee20000300800 */
[----:B------:R-:W-:Y:S01]  /*ae80*/  ULDC UR4, c[0x0][0x284] ;  /* 0x0000a10000047ab9 */ /* 0x000fe20000000800 */
[----:B------:R-:W-:Y:S02]  /*ae90*/  ULDC.64 UR8, c[0x0][0x5d0] ;  /* 0x0001740000087ab9 */ /* 0x000fe40000000a00 */
[----:B------:R-:W4:Y:S01]  /*aea0*/  LDL R226, [R1+0xbc] ;  /* 0x0000bc0001e27983 */ /* 0x000f220000100800 */
[----:B------:R-:W0:Y:S01]  /*aeb0*/  S2R R5, SR_TID.X ;  /* 0x0000000000057919 */ /* 0x000e220000002100 */
[----:B-1----:R-:W-:-:S02]  /*aec0*/  ISETP.GE.AND P0, PT, R12, R4, PT ;  /* 0x000000040c00720c */ /* 0x002fc40003f06270 */
[----:B0-----:R-:W-:-:S04]  /*aed0*/  LOP3.LUT R15, R5, 0x60, RZ, 0xc0, !PT ;  /* 0x00000060050f7812 */ /* 0x001fc800078ec0ff */
[----:B------:R-:W-:Y:S01]  /*aee0*/  SHF.R.U32.HI R15, RZ, 0x1, R15 ;  /* 0x00000001ff0f7819 */ /* 0x000fe2000001160f */
[----:B------:R-:W-:Y:S02]  /*aef0*/  IMAD.SHL.U32 R13, R5, 0x2, RZ ;  /* 0x00000002050d7824 */ /* 0x000fe400078e00ff */
[----:B------:R-:W-:Y:S01]  /*af00*/  IMAD.MOV.U32 R6, RZ, RZ, -0x1 ;  /* 0xffffffffff067424 */ /* 0x000fe200078e00ff */
[----:B--2---:R-:W-:Y:S02]  /*af10*/  R2UR UR6, R3 ;  /* 0x00000000030672ca */ /* 0x004fe400000e0000 */
[----:B------:R-:W-:Y:S02]  /*af20*/  SHF.R.U32.HI R3, RZ, 0x7, R5 ;  /* 0x00000007ff037819 */ /* 0x000fe40000011605 */
[----:B---3--:R-:W-:Y:S02]  /*af30*/  R2UR UR7, R0 ;  /* 0x00000000000772ca */ /* 0x008fe400000e0000 */
[----:B------:R-:W-:-:S02]  /*af40*/  LOP3.LUT R3, R3, 0x1, RZ, 0xc0, !PT ;  /* 0x0000000103037812 */ /* 0x000fc400078ec0ff */
[----:B------:R-:W-:-:S03]  /*af50*/  SHF.R.U32.HI R0, RZ, 0x2, R5 ;  /* 0x00000002ff007819 */ /* 0x000fc60000011605 */
[----:B------:R-:W-:Y:S01]  /*af60*/  IMAD.SHL.U32 R14, R3, 0x40, RZ ;  /* 0x00000040030e7824 */ /* 0x000fe200078e00ff */
[----:B------:R-:W-:-:S04]  /*af70*/  LOP3.LUT R0, R0, 0x7, RZ, 0xc0, !PT ;  /* 0x0000000700007812 */ /* 0x000fc800078ec0ff */
[--C-:B------:R-:W-:Y:S02]  /*af80*/  LOP3.LUT R14, R14, 0x40, R0.reuse, 0xe2, !PT ;  /* 0x000000400e0e7812 */ /* 0x100fe400078ee200 */
[----:B------:R-:W-:-:S05]  /*af90*/  IADD3 R0, RZ, -R15, -R0 ;  /* 0x8000000fff007210 */ /* 0x000fca0007ffe800 */
[----:B------:R-:W-:Y:S02]  /*afa0*/  IMAD R3, R3, -0x40, R0 ;  /* 0xffffffc003037824 */ /* 0x000fe400078e0200 */
[----:B------:R-:W-:-:S05]  /*afb0*/  IMAD R0, R18, 0xc0, RZ ;  /* 0x000000c012007824 */ /* 0x000fca00078e02ff */
[C---:B------:R-:W-:Y:S02]  /*afc0*/  ISETP.GE.OR P0, PT, R0.reuse, UR4, P0 ;  /* 0x0000000400007c0c */ /* 0x040fe40008706670 */
[----:B------:R-:W-:Y:S01]  /*afd0*/  IADD3 R0, -R0, UR4, R3 ;  /* 0x0000000400007c10 */ /* 0x000fe2000fffe103 */
[----:B------:R-:W-:Y:S01]  /*afe0*/  UIADD3 UR4, UR6, UR5, URZ ;  /* 0x0000000506047290 */ /* 0x000fe2000fffe03f */
[----:B------:R-:W-:-:S03]  /*aff0*/  LOP3.LUT R3, R5, 0x3, RZ, 0xc0, !PT ;  /* 0x0000000305037812 */ /* 0x000fc600078ec0ff */
[----:B------:R-:W-:Y:S02]  /*b000*/  USHF.R.U32.HI UR5, URZ, 0x2, UR4 ;  /* 0x000000023f057899 */ /* 0x000fe40008011604 */
[----:B------:R-:W-:Y:S02]  /*b010*/  IMAD R3, R3, -0x2, R4 ;  /* 0xfffffffe03037824 */ /* 0x000fe400078e0204 */
[----:B------:R-:W-:Y:S01]  /*b020*/  ULOP3.LUT UR5, UR5, 0x1, URZ, 0xc0, !UPT ;  /* 0x0000000105057892 */ /* 0x000fe2000f8ec03f */
[----:B----4-:R-:W-:Y:S01]  /*b030*/  SHF.R.S32.HI R4, RZ, 0x1f, R226 ;  /* 0x0000001fff047819 */ /* 0x010fe200000114e2 */
[----:B------:R-:W-:Y:S01]  /*b040*/  IMAD.IADD R3, R3, 0x1, -R12 ;  /* 0x0000000103037824 */ /* 0x000fe200078e0a0c */
[----:B------:R-:W-:Y:S01]  /*b050*/  LOP3.LUT R12, R12, 0x6, R13, 0xf8, !PT ;  /* 0x000000060c0c7812 */ /* 0x000fe200078ef80d */
[----:B------:R-:W-:Y:S01]  /*b060*/  UISETP.GT.U32.AND UP1, UPT, UR4, 0x3, UPT ;  /* 0x000000030400788c */ /* 0x000fe2000bf24070 */
[----:B------:R-:W-:Y:S01]  /*b070*/  LOP3.LUT R14, R14, R15, RZ, 0xfc, !PT ;  /* 0x0000000f0e0e7212 */ /* 0x000fe200078efcff */
[----:B------:R-:W-:Y:S01]  /*b080*/  UISETP.NE.U32.AND UP0, UPT, UR5, 0x1, UPT ;  /* 0x000000010500788c */ /* 0x000fe2000bf05070 */
[----:B------:R-:W-:Y:S01]  /*b090*/  IMAD.MOV.U32 R15, RZ, RZ, RZ ;  /* 0x000000ffff0f7224 */ /* 0x000fe200078e00ff */
[----:B------:R-:W-:Y:S01]  /*b0a0*/  SHF.R.S32.HI R13, RZ, 0x1f, R12 ;  /* 0x0000001fff0d7819 */ /* 0x000fe2000001140c */
[----:B------:R-:W-:Y:S01]  /*b0b0*/  IMAD R5, R4, UR8, RZ ;  /* 0x0000000804057c24 */ /* 0x000fe2000f8e02ff */
[----:B------:R-:W-:-:S02]  /*b0c0*/  UISETP.LT.U32.AND UP1, UPT, UR6, 0x4, UP1 ;  /* 0x000000040600788c */ /* 0x000fc40008f21070 */
[----:B------:R-:W-:Y:S01]  /*b0d0*/  UISETP.GT.U32.AND UP0, UPT, UR6, 0x3, !UP0 ;  /* 0x000000030600788c */ /* 0x000fe2000c704070 */
[----:B------:R-:W-:Y:S01]  /*b0e0*/  IMAD.WIDE R14, R18, 0xc0, R14 ;  /* 0x000000c0120e7825 */ /* 0x000fe200078e020e */
[----:B------:R-:W-:Y:S02]  /*b0f0*/  ULOP3.LUT UR4, UR4, 0x3, URZ, 0xc0, !UPT ;  /* 0x0000000304047892 */ /* 0x000fe4000f8ec03f */
[----:B------:R-:W-:Y:S01]  /*b100*/  USEL UR6, URZ, 0x1, !UP1 ;  /* 0x000000013f067887 */ /* 0x000fe2000c800000 */
[C---:B------:R-:W-:Y:S01]  /*b110*/  IMAD R5, R226.reuse, UR9, R5 ;  /* 0x00000009e2057c24 */ /* 0x040fe2000f8e0205 */
[----:B------:R-:W-:Y:S01]  /*b120*/  USEL UR5, URZ, 0x1, !UP0 ;  /* 0x000000013f057887 */ /* 0x000fe2000c000000 */
[----:B------:R-:W-:-:S03]  /*b130*/  IMAD.WIDE.U32 R18, R226, UR8, R12 ;  /* 0x00000008e2127c25 */ /* 0x000fc6000f8e000c */
[----:B------:R-:W-:Y:S01]  /*b140*/  ULOP3.LUT UR7, UR5, UR7, UR6, 0x96, !UPT ;  /* 0x0000000705077292 */ /* 0x000fe2000f8e9606 */
[----:B------:R-:W-:Y:S02]  /*b150*/  IMAD.IADD R19, R19, 0x1, R5 ;  /* 0x0000000113137824 */ /* 0x000fe400078e0205 */
[----:B------:R-:W-:-:S05]  /*b160*/  IMAD.U32 R5, RZ, RZ, UR4 ;  /* 0x00000004ff057e24 */ /* 0x000fca000f8e00ff */
[----:B------:R0:W-:Y:S02]  /*b170*/  STL [R1+0xcc], R5 ;  /* 0x0000cc0501007387 */ /* 0x0001e40000100800 */
[----:B0-----:R-:W-:-:S05]  /*b180*/  MOV R5, UR7 ;  /* 0x0000000700057c02 */ /* 0x001fca0008000f00 */
[----:B------:R0:W-:Y:S04]  /*b190*/  STL [R1+0xd4], R5 ;  /* 0x0000d40501007387 */ /* 0x0001e80000100800 */
[----:B------:R0:W-:Y:S01]  /*b1a0*/  STL [R1+0xdc], R6 ;  /* 0x0000dc0601007387 */ /* 0x0001e20000100800 */
[----:B------:R-:W-:Y:S05]  /*b1b0*/  @P0 BRA `(.L_x_32) ;  /* 0x0000010800cc0947 */ /* 0x000fea0003800000 */
[----:B0-----:R-:W0:Y:S01]  /*b1c0*/  LDC.64 R6, c[0x0][0x5c8] ;  /* 0x00017200ff067b82 */ /* 0x001e220000000a00 */
[----:B------:R-:W-:Y:S01]  /*b1d0*/  FSETP.NEU.AND P2, PT, R16, RZ, PT ;  /* 0x000000ff1000720b */ /* 0x000fe20003f4d000 */
[----:B------:R-:W-:Y:S01]  /*b1e0*/  BSSY B0, `(.L_x_32) ;  /* 0x00010b0000007945 */ /* 0x000fe20003800000 */
[----:B------:R-:W-:-:S04]  /*b1f0*/  ISETP.GT.AND P0, PT, R3, RZ, PT ;  /* 0x000000ff0300720c */ /* 0x000fc80003f04270 */
[----:B------:R-:W-:Y:S01]  /*b200*/  ISETP.GT.AND P1, PT, R0, RZ, P0 ;  /* 0x000000ff0000720c */ /* 0x000fe20000724270 */
[-C--:B0-----:R-:W-:Y:S02]  /*b210*/  IMAD R22, R15, R6.reuse, RZ ;  /* 0x000000060f167224 */ /* 0x081fe400078e02ff */
[----:B------:R-:W-:-:S04]  /*b220*/  IMAD.WIDE.U32 R18, R14, R6, R18 ;  /* 0x000000060e127225 */ /* 0x000fc800078e0012 */
[----:B------:R-:W-:-:S04]  /*b230*/  IMAD R22, R14, R7, R22 ;  /* 0x000000070e167224 */ /* 0x000fc800078e0216 */
[----:B------:R-:W-:Y:S01]  /*b240*/  IMAD.IADD R22, R19, 0x1, R22 ;  /* 0x0000000113167824 */ /* 0x000fe200078e0216 */
[----:B------:R-:W-:Y:S06]  /*b250*/  @!P2 BRA `(.L_x_33) ;  /* 0x000000c400aca947 */ /* 0x000fec0003800000 */
[----:B------:R-:W0:Y:S01]  /*b260*/  LDC.64 R8, c[0x0][0x5b8] ;  /* 0x00016e00ff087b82 */ /* 0x000e220000000a00 */
[----:B------:R-:W2:Y:S01]  /*b270*/  LDL.LU R224, [R1+0x80] ;  /* 0x0000800001e07983 */ /* 0x000ea20000300800 */
[----:B------:R-:W-:Y:S01]  /*b280*/  ULDC.64 UR6, c[0x0][0x208] ;  /* 0x0000820000067ab9 */ /* 0x000fe20000000a00 */
[----:B------:R-:W-:-:S05]  /*b290*/  ULDC.64 UR4, c[0x0][0x5c0] ;  /* 0x0001700000047ab9 */ /* 0x000fca0000000a00 */
[----:B------:R-:W1:Y:S01]  /*b2a0*/  LDC.64 R10, c[0x0][0x5b0] ;  /* 0x00016c00ff0a7b82 */ /* 0x000e620000000a00 */
[----:B0-----:R-:W-:Y:S01]  /*b2b0*/  IMAD.MOV.U32 R5, RZ, RZ, R9 ;  /* 0x000000ffff057224 */ /* 0x001fe200078e0009 */
[----:B------:R0:W-:Y:S01]  /*b2c0*/  STL [R1+0xa8], R8 ;  /* 0x0000a80801007387 */ /* 0x0001e20000100800 */
[----:B------:R-:W-:-:S04]  /*b2d0*/  IMAD.MOV.U32 R227, RZ, RZ, R8 ;  /* 0x000000ffffe37224 */ /* 0x000fc800078e0008 */
[-C--:B------:R-:W-:Y:S02]  /*b2e0*/  IMAD R4, R4, R227.reuse, RZ ;  /* 0x000000e304047224 */ /* 0x080fe400078e02ff */
[C---:B------:R-:W-:Y:S01]  /*b2f0*/  IMAD.WIDE.U32 R20, R226.reuse, R227, R12 ;  /* 0x000000e3e2147225 */ /* 0x040fe200078e000c */
[----:B0-----:R-:W0:Y:S03]  /*b300*/  LDC.64 R8, c[0x0][0x5a8] ;  /* 0x00016a00ff087b82 */ /* 0x001e260000000a00 */
[----:B------:R-:W-:Y:S02]  /*b310*/  IMAD R23, R226, R5, R4 ;  /* 0x00000005e2177224 */ /* 0x000fe400078e0204 */
[----:B-1----:R-:W-:Y:S02]  /*b320*/  IMAD R4, R15, R10, RZ ;  /* 0x0000000a0f047224 */ /* 0x002fe400078e02ff */
[----:B------:R-:W-:Y:S01]  /*b330*/  IMAD.IADD R229, R21, 0x1, R23 ;  /* 0x0000000115e57824 */ /* 0x000fe200078e0217 */
[----:B------:R-:W-:Y:S01]  /*b340*/  STL [R1+0xac], R23 ;  /* 0x0000ac1701007387 */ /* 0x000fe20000100800 */
[----:B------:R-:W-:-:S02]  /*b350*/  IMAD.MOV.U32 R228, RZ, RZ, R20 ;  /* 0x000000ffffe47224 */ /* 0x000fc400078e0014 */
[C---:B------:R-:W-:Y:S01]  /*b360*/  IMAD R225, R14.reuse, R11, R4 ;  /* 0x0000000b0ee17224 */ /* 0x040fe200078e0204 */
[----:B------:R0:W-:Y:S01]  /*b370*/  STL.64 [R1+0xb0], R20 ;  /* 0x0000b01401007387 */ /* 0x0001e20000100a00 */
[----:B------:R-:W-:Y:S01]  /*b380*/  IMAD.WIDE.U32 R4, R14, R10, R228 ;  /* 0x0000000a0e047225 */ /* 0x000fe200078e00e4 */
[----:B------:R-:W-:Y:S02]  /*b390*/  ISETP.GT.AND P3, PT, R3, 0x1, PT ;  /* 0x000000010300780c */ /* 0x000fe40003f64270 */
[----:B------:R1:W-:Y:S01]  /*b3a0*/  STL [R1+0xc8], R225 ;  /* 0x0000c8e101007387 */ /* 0x0003e20000100800 */
[----:B------:R-:W-:Y:S01]  /*b3b0*/  IMAD.IADD R5, R5, 0x1, R225 ;  /* 0x0000000105057824 */ /* 0x000fe200078e02e1 */
[----:B0-----:R-:W-:-:S04]  /*b3c0*/  LEA R20, P2, R4, R8, 0x1 ;  /* 0x0000000804147211 */ /* 0x001fc800078408ff */
[----:B------:R-:W-:-:S05]  /*b3d0*/  LEA.HI.X R21, R4, R9, R5, 0x1, P2 ;  /* 0x0000000904157211 */ /* 0x000fca00010f0c05 */
[----:B------:R-:W3:Y:S01]  /*b3e0*/  @P1 LDG.E.LTC128B.U16 R17, desc[UR6][R20.64] ;  /* 0x0000000614111981 */ /* 0x000ee2000c1e1520 */
[C---:B------:R-:W-:Y:S01]  /*b3f0*/  LEA R4, P2, R18.reuse, UR4, 0x1 ;  /* 0x0000000412047c11 */ /* 0x040fe2000f8408ff */
[----:B------:R-:W-:Y:S03]  /*b400*/  BSSY B1, `(.L_x_34) ;  /* 0x0000011000017945 */ /* 0x000fe60003800000 */
[----:B------:R-:W-:Y:S01]  /*b410*/  LEA.HI.X R5, R18, UR5, R22, 0x1, P2 ;  /* 0x0000000512057c11 */ /* 0x000fe200090f0c16 */
[----:B------:R-:W-:-:S04]  /*b420*/  IMAD.WIDE.U32 R18, R14, R10, R12 ;  /* 0x0000000a0e127225 */ /* 0x000fc800078e000c */
[----:B------:R-:W-:Y:S02]  /*b430*/  IMAD.IADD R19, R225, 0x1, R19 ;  /* 0x00000001e1137824 */ /* 0x000fe400078e0213 */
[----:B------:R-:W-:-:S04]  /*b440*/  IMAD.WIDE.U32 R18, R226, R227, R18 ;  /* 0x000000e3e2127225 */ /* 0x000fc800078e0012 */
[----:B------:R-:W-:Y:S02]  /*b450*/  IMAD.IADD R19, R23, 0x1, R19 ;  /* 0x0000000117137824 */ /* 0x000fe400078e0213 */
[----:B---3--:R-:W-:-:S05]  /*b460*/  HADD2.F32 R20, -RZ, R17.H0_H0 ;  /* 0x20000011ff147230 */ /* 0x008fca0000004100 */
[----:B------:R-:W-:-:S04]  /*b470*/  FMUL R20, R20, R16 ;  /* 0x0000001014147220 */ /* 0x000fc80000400000 */
[----:B--2---:R-:W-:Y:S01]  /*b480*/  FFMA R22, R224, R2, R20 ;  /* 0x00000002e0167223 */ /* 0x004fe20000000014 */
[----:B------:R-:W-:-:S04]  /*b490*/  LEA R20, P2, R18, R8, 0x1 ;  /* 0x0000000812147211 */ /* 0x000fc800078408ff */
[----:B------:R-:W-:Y:S02]  /*b4a0*/  LEA.HI.X R21, R18, R9, R19, 0x1, P2 ;  /* 0x0000000912157211 */ /* 0x000fe400010f0c13 */
[----:B------:R-:W-:Y:S02]  /*b4b0*/  ISETP.GT.AND P2, PT, R0, RZ, P3 ;  /* 0x000000ff0000720c */ /* 0x000fe40001f44270 */
[----:B------:R-:W-:-:S05]  /*b4c0*/  F2FP.F16.F32.PACK_AB R18, RZ, R22 ;  /* 0x00000016ff12723e */ /* 0x000fca00000000ff */
[----:B------:R1:W-:Y:S06]  /*b4d0*/  @P1 STG.E.U16 desc[UR6][R4.64], R18 ;  /* 0x0000001204001986 */ /* 0x0003ec000c101506 */
[----:B------:R-:W-:Y:S05]  /*b4e0*/  @!P2 BRA `(.L_x_35) ;  /* 0x000000000008a947 */ /* 0x000fea0003800000 */
[----:B------:R-:W-:Y:S02]  /*b4f0*/  ULDC.64 UR4, c[0x0][0x208] ;  /* 0x0000820000047ab9 */ /* 0x000fe40000000a00 */
[----:B------:R0:W5:Y:S03]  /*b500*/  LDG.E.LTC128B.U16 R17, desc[UR4][R20.64+0x2] ;  /* 0x0000020414117981 */ /* 0x000166000c1e1520 */
.L_x_35:
[----:B------:R-:W-:Y:S05]  /*b510*/  BSYNC B1 ;  /* 0x0000000000017941 */ /* 0x000fea0003800000 */
.L_x_34:
[----:B------:R-:W2:Y:S01]  /*b520*/  LDL.LU R19, [R1+0x84] ;  /* 0x0000840001137983 */ /* 0x000ea20000300800 */
[----:B-1---5:R-:W-:-:S03]  /*b530*/  HADD2.F32 R18, -RZ, R17.H0_H0 ;  /* 0x20000011ff127230 */ /* 0x022fc60000004100 */
[----:B------:R-:W-:Y:S02]  /*b540*/  STL [R1+0xf8], R26 ;  /* 0x0000f81a01007387 */ /* 0x000fe40000100800 */
[----:B------:R-:W-:Y:S02]  /*b550*/  FMUL R18, R18, R16 ;  /* 0x0000001012127220 */ /* 0x000fe40000400000 */
[----:B------:R1:W-:Y:S04]  /*b560*/  STL [R1+0xf4], R25 ;  /* 0x0000f41901007387 */ /* 0x0003e80000100800 */
[----:B-1----:R-:W3:Y:S04]  /*b570*/  LDL R25, [R1+0xa8] ;  /* 0x0000a80001197983 */ /* 0x002ee80000100800 */
[----:B------:R1:W-:Y:S04]  /*b580*/  STL [R1+0xf0], R24 ;  /* 0x0000f01801007387 */ /* 0x0003e80000100800 */
[----:B-1----:R-:W3:Y:S04]  /*b590*/  LDL R24, [R1+0xbc] ;  /* 0x0000bc0001187983 */ /* 0x002ee80000100800 */
[----:B------:R0:W-:Y:S04]  /*b5a0*/  STL [R1+0xec], R21 ;  /* 0x0000ec1501007387 */ /* 0x0001e80000100800 */
[----:B0-----:R-:W4:Y:S04]  /*b5b0*/  LDL.LU R21, [R1+0x88] ;  /* 0x0000880001157983 */ /* 0x001f280000300800 */
[----:B------:R-:W-:Y:S04]  /*b5c0*/  STL [R1+0xe8], R20 ;  /* 0x0000e81401007387 */ /* 0x000fe80000100800 */
[----:B------:R-:W-:Y:S01]  /*b5d0*/  STL [R1+0xe4], R3 ;  /* 0x0000e40301007387 */ /* 0x000fe20000100800 */
[----:B--2---:R-:W-:-:S03]  /*b5e0*/  FFMA R224, R19, R2, R18 ;  /* 0x0000000213e07223 */ /* 0x004fc60000000012 */
[----:B------:R-:W2:Y:S01]  /*b5f0*/  LDL.64 R18, [R1+0xb0] ;  /* 0x0000b00001127983 */ /* 0x000ea20000100a00 */
[C---:B------:R-:W-:Y:S01]  /*b600*/  SHF.L.U64.HI R23, R10.reuse, 0x3, R11 ;  /* 0x000000030a177819 */ /* 0x040fe2000001020b */
[----:B------:R-:W-:Y:S01]  /*b610*/  ULDC.64 UR4, c[0x0][0x208] ;  /* 0x0000820000047ab9 */ /* 0x000fe20000000a00 */
[----:B------:R-:W-:Y:S02]  /*b620*/  SHF.L.U32 R22, R10, 0x3, RZ ;  /* 0x000000030a167819 */ /* 0x000fe400000006ff */
[----:B------:R-:W-:Y:S02]  /*b630*/  ISETP.GT.AND P1, PT, R0, 0x8, P0 ;  /* 0x000000080000780c */ /* 0x000fe40000724270 */
[----:B------:R-:W-:Y:S01]  /*b640*/  F2FP.F16.F32.PACK_AB R224, RZ, R224 ;  /* 0x000000e0ffe0723e */ /* 0x000fe200000000ff */
[----:B------:R-:W-:-:S04]  /*b650*/  IMAD.WIDE.U32 R226, R14, R10, R22 ;  /* 0x0000000a0ee27225 */ /* 0x000fc800078e0016 */
[----:B------:R-:W-:Y:S01]  /*b660*/  IMAD.IADD R26, R225, 0x1, R227 ;  /* 0x00000001e11a7824 */ /* 0x000fe200078e02e3 */
[----:B------:R0:W-:Y:S04]  /*b670*/  @P2 STG.E.U16 desc[UR4][R4.64+0x2], R224 ;  /* 0x000002e004002986 */ /* 0x0001e8000c101504 */
[----:B------:R1:W-:Y:S01]  /*b680*/  STL [R1+0x80], R26 ;  /* 0x0000801a01007387 */ /* 0x0003e20000100800 */
[----:B--2---:R-:W-:-:S05]  /*b690*/  IADD3 R19, P4, R18, R226, RZ ;  /* 0x000000e212137210 */ /* 0x004fca0007f9e0ff */
[----:B------:R-:W-:Y:S01]  /*b6a0*/  IMAD.X R225, R26, 0x1, R229, P4 ;  /* 0x000000011ae17824 */ /* 0x000fe200020e06e5 */
[----:B------:R-:W-:-:S04]  /*b6b0*/  LEA R18, P4, R19, R8, 0x1 ;  /* 0x0000000813127211 */ /* 0x000fc800078808ff */
[----:B------:R-:W-:-:S05]  /*b6c0*/  LEA.HI.X R19, R19, R9, R225, 0x1, P4 ;  /* 0x0000000913137211 */ /* 0x000fca00020f0ce1 */
[----:B------:R-:W2:Y:S04]  /*b6d0*/  @P1 LDG.E.LTC128B.U16 R17, desc[UR4][R18.64] ;  /* 0x0000000412111981 */ /* 0x000ea8000c1e1520 */
[----:B------:R-:W4:Y:S01]  /*b6e0*/  LDL R19, [R1+0xac] ;  /* 0x0000ac0001137983 */ /* 0x000f220000100800 */
[----:B0-----:R-:W-:-:S05]  /*b6f0*/  IADD3 R224, P2, R12, R226, RZ ;  /* 0x000000e20ce07210 */ /* 0x001fca0007f5e0ff */
[----:B------:R-:W-:Y:S02]  /*b700*/  IMAD.X R225, R13, 0x1, R26, P2 ;  /* 0x000000010de17824 */ /* 0x000fe400010e061a */
[----:B-1----:R0:W5:Y:S01]  /*b710*/  LDL.LU R26, [R1+0xf8] ;  /* 0x0000f800011a7983 */ /* 0x0021620000300800 */
[----:B---3--:R-:W-:-:S03]  /*b720*/  IMAD.WIDE.U32 R224, R24, R25, R224 ;  /* 0x0000001918e07225 */ /* 0x008fc600078e00e0 */
[----:B------:R0:W5:Y:S04]  /*b730*/  LDL.LU R25, [R1+0xf4] ;  /* 0x0000f40001197983 */ /* 0x0001680000300800 */
[----:B------:R0:W5:Y:S01]  /*b740*/  LDL.LU R24, [R1+0xf0] ;  /* 0x0000f00001187983 */ /* 0x0001620000300800 */
[----:B--2---:R-:W-:-:S05]  /*b750*/  HADD2.F32 R18, -RZ, R17.H0_H0 ;  /* 0x20000011ff127230 */ /* 0x004fca0000004100 */
[----:B------:R-:W-:-:S04]  /*b760*/  FMUL R18, R18, R16 ;  /* 0x0000001012127220 */ /* 0x000fc80000400000 */
[----:B----4-:R-:W-:Y:S01]  /*b770*/  FFMA R21, R21, R2, R18 ;  /* 0x0000000215157223 */ /* 0x010fe20000000012 */
[----:B------:R-:W-:Y:S01]  /*b780*/  IMAD.IADD R19, R19, 0x1, R225 ;  /* 0x0000000113137824 */ /* 0x000fe200078e02e1 */
[----:B------:R-:W-:Y:S01]  /*b790*/  LEA R18, P2, R224, R8, 0x1 ;  /* 0x00000008e0127211 */ /* 0x000fe200078408ff */
[----:B------:R-:W-:-:S03]  /*b7a0*/  IMAD.SHL.U32 R225, R6, 0x10, RZ ;  /* 0x0000001006e17824 */ /* 0x000fc600078e00ff */
[----:B------:R-:W-:Y:S02]  /*b7b0*/  LEA.HI.X R19, R224, R9, R19, 0x1, P2 ;  /* 0x00000009e0137211 */ /* 0x000fe400010f0c13 */
[----:B------:R-:W-:Y:S02]  /*b7c0*/  F2FP.F16.F32.PACK_AB R224, RZ, R21 ;  /* 0x00000015ffe0723e */ /* 0x000fe400000000ff */
[----:B------:R0:W5:Y:S02]  /*b7d0*/  LDL.LU R21, [R1+0xec] ;  /* 0x0000ec0001157983 */ /* 0x0001640000300800 */
[----:B------:R-:W-:Y:S02]  /*b7e0*/  PRMT R20, R224, 0x7610, R20 ;  /* 0x00007610e0147816 */ /* 0x000fe40000000014 */
[----:B------:R1:W-:Y:S01]  /*b7f0*/  STL [R1+0xd8], R225 ;  /* 0x0000d8e101007387 */ /* 0x0003e20000100800 */
[----:B------:R-:W-:Y:S02]  /*b800*/  IADD3 R224, P4, R225, R4, RZ ;  /* 0x00000004e1e07210 */ /* 0x000fe40007f9e0ff */
[----:B------:R-:W-:-:S02]  /*b810*/  PRMT R3, R20, 0x7610, R3 ;  /* 0x0000761014037816 */ /* 0x000fc40000000003 */
[----:B-1----:R-:W-:-:S05]  /*b820*/  SHF.L.U64.HI R225, R6, 0x4, R7 ;  /* 0x0000000406e17819 */ /* 0x002fca0000010207 */
[----:B------:R1:W-:Y:S04]  /*b830*/  STL [R1+0xd0], R225 ;  /* 0x0000d0e101007387 */ /* 0x0003e80000100800 */
[----:B------:R0:W5:Y:S01]  /*b840*/  LDL.LU R20, [R1+0xe8] ;  /* 0x0000e80001147983 */ /* 0x0001620000300800 */
[----:B-1----:R-:W-:-:S05]  /*b850*/  IMAD.X R225, R225, 0x1, R5, P4 ;  /* 0x00000001e1e17824 */ /* 0x002fca00020e0605 */
[----:B------:R1:W-:Y:S04]  /*b860*/  @P1 STG.E.U16 desc[UR4][R224.64], R3 ;  /* 0x00000003e0001986 */ /* 0x0003e8000c101504 */
[----:B-1----:R0:W5:Y:S01]  /*b870*/  LDL.LU R3, [R1+0xe4] ;  /* 0x0000e40001037983 */ /* 0x0021620000300800 */
[----:B------:R-:W-:Y:S01]  /*b880*/  ISETP.GT.AND P2, PT, R0, 0x8, P3 ;  /* 0x000000080000780c */ /* 0x000fe20001f44270 */
[----:B------:R-:W-:-:S12]  /*b890*/  BSSY B1, `(.L_x_36) ;  /* 0x0000004000017945 */ /* 0x000fd80003800000 */
[----:B0-----:R-:W-:Y:S05]  /*b8a0*/  @!P2 BRA `(.L_x_37) ;  /* 0x000000000008a947 */ /* 0x001fea0003800000 */
[----:B------:R-:W-:Y:S02]  /*b8b0*/  ULDC.64 UR4, c[0x0][0x208] ;  /* 0x0000820000047ab9 */ /* 0x000fe40000000a00 */
[----:B------:R0:W5:Y:S03]  /*b8c0*/  LDG.E.LTC128B.U16 R17, desc[UR4][R18.64+0x2] ;  /* 0x0000020412117981 */ /* 0x000166000c1e1520 */
.L_x_37:
[----:B------:R-:W-:Y:S05]  /*b8d0*/  BSYNC B1 ;  /* 0x0000000000017941 */ /* 0x000fea0003800000 */
.L_x_36:
[----:B------:R-:W-:Y:S04]  /*b8e0*/  STL [R1+0xf4], R8 ;  /* 0x0000f40801007387 */ /* 0x000fe80000100800 */
[----:B------:R1:W-:Y:S04]  /*b8f0*/  STL [R1+0xf0], R7 ;  /* 0x0000f00701007387 */ /* 0x0003e80000100800 */
[----:B-1----:R-:W2:Y:S01]  /*b900*/  LDL.LU R7, [R1+0x8c] ;  /* 0x00008c0001077983 */ /* 0x002ea20000300800 */
[----:B-----5:R-:W-:-:S03]  /*b910*/  HADD2.F32 R8, -RZ, R17.H0_H0 ;  /* 0x20000011ff087230 */ /* 0x020fc60000004100 */
[----:B------:R1:W-:Y:S02]  /*b920*/  STL [R1+0xec], R6 ;  /* 0x0000ec0601007387 */ /* 0x0003e40000100800 */
[----:B------:R-:W-:Y:S02]  /*b930*/  FMUL R8, R8, R16 ;  /* 0x0000001008087220 */ /* 0x000fe40000400000 */
[----:B------:R3:W-:Y:S04]  /*b940*/  STL [R1+0xe8], R5 ;  /* 0x0000e80501007387 */ /* 0x0007e80000100800 */
[----:B------:R4:W-:Y:S01]  /*b950*/  STL [R1+0xe4], R4 ;  /* 0x0000e40401007387 */ /* 0x0009e20000100800 */
[----:B------:R-:W-:Y:S01]  /*b960*/  ULDC.64 UR4, c[0x0][0x208] ;  /* 0x0000820000047ab9 */ /* 0x000fe20000000a00 */
[----:B--2---:R-:W-:-:S02]  /*b970*/  FFMA R7, R7, R2, R8 ;  /* 0x0000000207077223 */ /* 0x004fc40000000008 */
[----:B------:R2:W5:Y:S01]  /*b980*/  LDL.LU R8, [R1+0xf4] ;  /* 0x0000f40001087983 */ /* 0x0005620000300800 */
[----:B------:R-:W-:Y:S02]  /*b990*/  ISETP.GT.AND P1, PT, R3, 0x8, PT ;  /* 0x000000080300780c */ /* 0x000fe40003f24270 */
[----:B-1----:R-:W-:Y:S02]  /*b9a0*/  F2FP.F16.F32.PACK_AB R6, RZ, R7 ;  /* 0x00000007ff06723e */ /* 0x002fe400000000ff */
[----:B------:R2:W5:Y:S02]  /*b9b0*/  LDL.LU R7, [R1+0xf0] ;  /* 0x0000f00001077983 */ /* 0x0005640000300800 */
[----:B---3--:R-:W-:Y:S02]  /*b9c0*/  PRMT R5, R6, 0x7610, R5 ;  /* 0x0000761006057816 */ /* 0x008fe40000000005 */
[----:B------:R2:W5:Y:S01]  /*b9d0*/  LDL.LU R6, [R1+0xec] ;  /* 0x0000ec0001067983 */ /* 0x0005620000300800 */
[----:B------:R-:W-:-:S02]  /*b9e0*/  ISETP.GT.AND P4, PT, R0, RZ, P1 ;  /* 0x000000ff0000720c */ /* 0x000fc40000f84270 */
[----:B----4-:R-:W-:Y:S02]  /*b9f0*/  PRMT R4, R5, 0x7610, R4 ;  /* 0x0000761005047816 */ /* 0x010fe40000000004 */
[----:B------:R2:W5:Y:S04]  /*ba00*/  LDL.LU R5, [R1+0xe8] ;  /* 0x0000e80001057983 */ /* 0x0005680000300800 */
[----:B------:R1:W-:Y:S04]  /*ba10*/  @P2 STG.E.U16 desc[UR4][R224.64+0x2], R4 ;  /* 0x00000204e0002986 */ /* 0x0003e8000c101504 */
[----:B-1----:R2:W5:Y:S01]  /*ba20*/  LDL.LU R4, [R1+0xe4] ;  /* 0x0000e40001047983 */ /* 0x0025620000300800 */
[----:B------:R-:W-:Y:S04]  /*ba30*/  BSSY B1, `(.L_x_38) ;  /* 0x0000004000017945 */ /* 0x000fe80003800000 */
[----:B------:R-:W-:Y:S05]  /*ba40*/  @!P4 BRA `(.L_x_39) ;  /* 0x000000000008c947 */ /* 0x000fea0003800000 */
[----:B------:R-:W-:Y:S02]  /*ba50*/  ULDC.64 UR4, c[0x0][0x208] ;  /* 0x0000820000047ab9 */ /* 0x000fe40000000a00 */
[----:B------:R1:W5:Y:S03]  /*ba60*/  LDG.E.LTC128B.U16 R17, desc[UR4][R20.64+0x10] ;  /* 0x0000100414117981 */ /* 0x000366000c1e1520 */
.L_x_39:
[----:B------:R-:W-:Y:S05]  /*ba70*/  BSYNC B1 ;  /* 0x0000000000017941 */ /* 0x000fea0003800000 */
.L_x_38:
[----:B------:R-:W-:Y:S04]  /*ba80*/  STL [R1+0xf4], R10 ;  /* 0x0000f40a01007387 */ /* 0x000fe80000100800 */
[----:B------:R3:W-:Y:S04]  /*ba90*/  STL [R1+0xf0], R9 ;  /* 0x0000f00901007387 */ /* 0x0007e80000100800 */
[----:B---3--:R-:W3:Y:S01]  /*baa0*/  LDL.LU R9, [R1+0x90] ;  /* 0x0000900001097983 */ /* 0x008ee20000300800 */
[----:B-----5:R-:W-:-:S03]  /*bab0*/  HADD2.F32 R10, -RZ, R17.H0_H0 ;  /* 0x20000011ff0a7230 */ /* 0x020fc60000004100 */
[----:B------:R4:W-:Y:S02]  /*bac0*/  STL [R1+0xec], R8 ;  /* 0x0000ec0801007387 */ /* 0x0009e40000100800 */
[----:B------:R-:W-:Y:S02]  /*bad0*/  FMUL R10, R10, R16 ;  /* 0x000000100a0a7220 */ /* 0x000fe40000400000 */
[----:B------:R0:W-:Y:S04]  /*bae0*/  STL [R1+0xe8], R7 ;  /* 0x0000e80701007387 */ /* 0x0001e80000100800 */
[----:B------:R2:W-:Y:S01]  /*baf0*/  STL [R1+0xe4], R6 ;  /* 0x0000e40601007387 */ /* 0x0005e20000100800 */
[----:B------:R-:W-:Y:S01]  /*bb00*/  ULDC.64 UR4, c[0x0][0x208] ;  /* 0x0000820000047ab9 */ /* 0x000fe20000000a00 */
[----:B---3--:R-:W-:-:S02]  /*bb10*/  FFMA R9, R9, R2, R10 ;  /* 0x0000000209097223 */ /* 0x008fc4000000000a */
[----:B------:R3:W5:Y:S01]  /*bb20*/  LDL.LU R10, [R1+0xf4] ;  /* 0x0000f400010a7983 */ /* 0x0007620000300800 */
[----:B------:R-:W-:Y:S02]  /*bb30*/  ISETP.GT.AND P2, PT, R3, 0x9, PT ;  /* 0x000000090300780c */ /* 0x000fe40003f44270 */
[----:B----4-:R-:W-:Y:S02]  /*bb40*/  F2FP.F16.F32.PACK_AB R8, RZ, R9 ;  /* 0x00000009ff08723e */ /* 0x010fe400000000ff */
[----:B------:R3:W5:Y:S02]  /*bb50*/  LDL.LU R9, [R1+0xf0] ;  /* 0x0000f00001097983 */ /* 0x0007640000300800 */
[----:B0-----:R-:W-:Y:S02]  /*bb60*/  PRMT R7, R8, 0x7610, R7 ;  /* 0x0000761008077816 */ /* 0x001fe40000000007 */
[----:B------:R3:W5:Y:S01]  /*bb70*/  LDL.LU R8, [R1+0xec] ;  /* 0x0000ec0001087983 */ /* 0x0007620000300800 */
[----:B------:R-:W-:-:S02]  /*bb80*/  ISETP.GT.AND P5, PT, R0, RZ, P2 ;  /* 0x000000ff0000720c */ /* 0x000fc400017a4270 */
[----:B--2---:R-:W-:Y:S02]  /*bb90*/  PRMT R6, R7, 0x7610, R6 ;  /* 0x0000761007067816 */ /* 0x004fe40000000006 */
[----:B------:R3:W5:Y:S04]  /*bba0*/  LDL.LU R7, [R1+0xe8] ;  /* 0x0000e80001077983 */ /* 0x0007680000300800 */
[----:B------:R0:W-:Y:S04]  /*bbb0*/  @P4 STG.E.U16 desc[UR4][R4.64+0x10], R6 ;  /* 0x0000100604004986 */ /* 0x0001e8000c101504 */
[----:B0-----:R3:W5:Y:S01]  /*bbc0*/  LDL.LU R6, [R1+0xe4] ;  /* 0x0000e40001067983 */ /* 0x0017620000300800 */
[----:B------:R-:W-:Y:S04]  /*bbd0*/  BSSY B1, `(.L_x_40) ;  /* 0x0000004000017945 */ /* 0x000fe80003800000 */
[----:B------:R-:W-:Y:S05]  /*bbe0*/  @!P5 BRA `(.L_x_41) ;  /* 0x000000000008d947 */ /* 0x000fea0003800000 */
[----:B------:R-:W-:Y:S02]  /*bbf0*/  ULDC.64 UR4, c[0x0][0x208] ;  /* 0x0000820000047ab9 */ /* 0x000fe40000000a00 */
[----:B------:R0:W5:Y:S03]  /*bc00*/  LDG.E.LTC128B.U16 R17, desc[UR4][R20.64+0x12] ;  /* 0x0000120414117981 */ /* 0x000166000c1e1520 */
.L_x_41:
[----:B------:R-:W-:Y:S05]  /*bc10*/  BSYNC B1 ;  /* 0x0000000000017941 */ /* 0x000fea0003800000 */
.L_x_40:
[----:B-----5:R-:W-:Y:S04]  /*bc20*/  STL [R1+0xf4], R9 ;  /* 0x0000f40901007387 */ /* 0x020fe80000100800 */
[----:B------:R2:W-:Y:S04]  /*bc30*/  STL [R1+0xf0], R8 ;  /* 0x0000f00801007387 */ /* 0x0005e80000100800 */
[----:B--2---:R-:W2:Y:S01]  /*bc40*/  LDL.LU R8, [R1+0x94] ;  /* 0x0000940001087983 */ /* 0x004ea20000300800 */
[----:B------:R-:W-:-:S03]  /*bc50*/  HADD2.F32 R9, -RZ, R17.H0_H0 ;  /* 0x20000011ff097230 */ /* 0x000fc60000004100 */
[----:B------:R4:W-:Y:S02]  /*bc60*/  STL [R1+0xec], R7 ;  /* 0x0000ec0701007387 */ /* 0x0009e40000100800 */
[----:B------:R-:W-:Y:S02]  /*bc70*/  FMUL R9, R9, R16 ;  /* 0x0000001009097220 */ /* 0x000fe40000400000 */
[----:B------:R1:W-:Y:S04]  /*bc80*/  STL [R1+0xe8], R6 ;  /* 0x0000e80601007387 */ /* 0x0003e80000100800 */
[----:B------:R3:W-:Y:S01]  /*bc90*/  STL [R1+0xe4], R3 ;  /* 0x0000e40301007387 */ /* 0x0007e20000100800 */
[----:B------:R-:W-:Y:S01]  /*bca0*/  ULDC.64 UR4, c[0x0][0x208] ;  /* 0x0000820000047ab9 */ /* 0x000fe20000000a00 */
[----:B--2---:R-:W-:-:S02]  /*bcb0*/  FFMA R8, R8, R2, R9 ;  /* 0x0000000208087223 */ /* 0x004fc40000000009 */
[----:B------:R2:W5:Y:S03]  /*bcc0*/  LDL.LU R9, [R1+0xf4] ;  /* 0x0000f40001097983 */ /* 0x0005660000300800 */
[----:B----4-:R-:W-:Y:S02]  /*bcd0*/  F2FP.F16.F32.PACK_AB R7, RZ, R8 ;  /* 0x00000008ff07723e */ /* 0x010fe400000000ff */
[----:B------:R2:W5:Y:S02]  /*bce0*/  LDL.LU R8, [R1+0xf0] ;  /* 0x0000f00001087983 */ /* 0x0005640000300800 */
[----:B-1----:R-:W-:Y:S02]  /*bcf0*/  PRMT R6, R7, 0x7610, R6 ;  /* 0x0000761007067816 */ /* 0x002fe40000000006 */
[----:B------:R2:W5:Y:S01]  /*bd00*/  LDL.LU R7, [R1+0xec] ;  /* 0x0000ec0001077983 */ /* 0x0005620000300800 */
[----:B------:R-:W-:-:S02]  /*bd10*/  ISETP.GT.AND P4, PT, R0, 0x8, P1 ;  /* 0x000000080000780c */ /* 0x000fc40000f84270 */
[----:B---3--:R-:W-:Y:S02]  /*bd20*/  PRMT R3, R6, 0x7610, R3 ;  /* 0x0000761006037816 */ /* 0x008fe40000000003 */
[----:B------:R2:W5:Y:S04]  /*bd30*/  LDL.LU R6, [R1+0xe8] ;  /* 0x0000e80001067983 */ /* 0x0005680000300800 */
[----:B------:R1:W-:Y:S04]  /*bd40*/  @P5 STG.E.U16 desc[UR4][R4.64+0x12], R3 ;  /* 0x0000120304005986 */ /* 0x0003e8000c101504 */
[----:B-1----:R2:W5:Y:S01]  /*bd50*/  LDL.LU R3, [R1+0xe4] ;  /* 0x0000e40001037983 */ /* 0x0025620000300800 */
[----:B------:R-:W-:Y:S04]  /*bd60*/  BSSY B1, `(.L_x_42) ;  /* 0x0000004000017945 */ /* 0x000fe80003800000 */
[----:B------:R-:W-:Y:S05]  /*bd70*/  @!P4 BRA `(.L_x_43) ;  /* 0x000000000008c947 */ /* 0x000fea0003800000 */
[----:B------:R-:W-:Y:S02]  /*bd80*/  ULDC.64 UR4, c[0x0][0x208] ;  /* 0x0000820000047ab9 */ /* 0x000fe40000000a00 */
[----:B------:R1:W5:Y:S03]  /*bd90*/  LDG.E.LTC128B.U16 R17, desc[UR4][R18.64+0x10] ;  /* 0x0000100412117981 */ /* 0x000366000c1e1520 */
.L_x_43:
[----:B------:R-:W-:Y:S05]  /*bda0*/  BSYNC B1 ;  /* 0x0000000000017941 */ /* 0x000fea0003800000 */
.L_x_42:
[----:B-----5:R-:W-:Y:S04]  /*bdb0*/  STL [R1+0xf4], R7 ;  /* 0x0000f40701007387 */ /* 0x020fe80000100800 */
[----:B------:R3:W-:Y:S04]  /*bdc0*/  STL [R1+0xf0], R6 ;  /* 0x0000f00601007387 */ /* 0x0007e80000100800 */
[----:B---3--:R-:W3:Y:S01]  /*bdd0*/  LDL.LU R6, [R1+0x98] ;  /* 0x0000980001067983 */ /* 0x008ee20000300800 */
[----:B------:R-:W-:-:S03]  /*bde0*/  HADD2.F32 R7, -RZ, R17.H0_H0 ;  /* 0x20000011ff077230 */ /* 0x000fc60000004100 */
[----:B------:R4:W-:Y:S02]  /*bdf0*/  STL [R1+0xec], R5 ;  /* 0x0000ec0501007387 */ /* 0x0009e40000100800 */
[----:B------:R-:W-:Y:S02]  /*be00*/  FMUL R7, R7, R16 ;  /* 0x0000001007077220 */ /* 0x000fe40000400000 */
[----:B------:R0:W-:Y:S04]  /*be10*/  STL [R1+0xe8], R4 ;  /* 0x0000e80401007387 */ /* 0x0001e80000100800 */
[----:B------:R2:W-:Y:S01]  /*be20*/  STL [R1+0xe4], R3 ;  /* 0x0000e40301007387 */ /* 0x0005e20000100800 */
[----:B------:R-:W-:Y:S01]  /*be30*/  ULDC.64 UR4, c[0x0][0x208] ;  /* 0x0000820000047ab9 */ /* 0x000fe20000000a00 */
[----:B---3--:R-:W-:-:S02]  /*be40*/  FFMA R6, R6, R2, R7 ;  /* 0x0000000206067223 */ /* 0x008fc40000000007 */
[----:B------:R3:W5:Y:S03]  /*be50*/  LDL.LU R7, [R1+0xf4] ;  /* 0x0000f40001077983 */ /* 0x0007660000300800 */
[----:B----4-:R-:W-:Y:S02]  /*be60*/  F2FP.F16.F32.PACK_AB R5, RZ, R6 ;  /* 0x00000006ff05723e */ /* 0x010fe400000000ff */
[----:B------:R3:W5:Y:S02]  /*be70*/  LDL.LU R6, [R1+0xf0] ;  /* 0x0000f00001067983 */ /* 0x0007640000300800 */
[----:B0-----:R-:W-:Y:S02]  /*be80*/  PRMT R4, R5, 0x7610, R4 ;  /* 0x0000761005047816 */ /* 0x001fe40000000004 */
[----:B------:R3:W5:Y:S01]  /*be90*/  LDL.LU R5, [R1+0xec] ;  /* 0x0000ec0001057983 */ /* 0x0007620000300800 */
[----:B------:R-:W-:-:S02]  /*bea0*/  ISETP.GT.AND P5, PT, R0, 0x8, P2 ;  /* 0x000000080000780c */ /* 0x000fc400017a4270 */
        /* <DEDUP_REMOVED lines=8> */
.L_x_45:
[----:B------:R-:W-:Y:S05]  /*bf30*/  BSYNC B1 ;  /* 0x0000000000017941 */ /* 0x000fea0003800000 */
.L_x_44:
[----:B------:R0:W-:Y:S04]  /*bf40*/  STL.64 [R1+0xf0], R18 ;  /* 0x0000f01201007387 */ /* 0x0001e80000100a00 */
[----:B01----:R-:W2:Y:S04]  /*bf50*/  LDL.LU R18, [R1+0x9c] ;  /* 0x00009c0001127983 */ /* 0x003ea80000300800 */
[----:B------:R-:W4:Y:S01]  /*bf60*/  LDL.LU R19, [R1+0x80] ;  /* 0x0000800001137983 */ /* 0x000f220000300800 */
[----:B-----5:R-:W-:-:S03]  /*bf70*/  HADD2.F32 R15, -RZ, R17.H0_H0 ;  /* 0x20000011ff0f7230 */ /* 0x020fc60000004100 */
[----:B------:R0:W-:Y:S02]  /*bf80*/  STL.64 [R1+0xe8], R4 ;  /* 0x0000e80401007387 */ /* 0x0001e40000100a00 */
[----:B------:R-:W-:Y:S02]  /*bf90*/  FMUL R15, R15, R16 ;  /* 0x000000100f0f7220 */ /* 0x000fe40000400000 */
[----:B------:R1:W-:Y:S01]  /*bfa0*/  STL [R1+0xe4], R3 ;  /* 0x0000e40301007387 */ /* 0x0003e20000100800 */
[----:B----4-:R-:W-:Y:S02]  /*bfb0*/  IMAD.MOV.U32 R227, RZ, RZ, R19 ;  /* 0x000000ffffe37224 */ /* 0x010fe400078e0013 */
[----:B--2---:R-:W-:Y:S01]  /*bfc0*/  FFMA R15, R18, R2, R15 ;  /* 0x00000002120f7223 */ /* 0x004fe2000000000f */
[----:B0-----:R-:W-:Y:S01]  /*bfd0*/  IMAD R4, R11, 0x78, RZ ;  /* 0x000000780b047824 */ /* 0x001fe200078e02ff */
[----:B------:R-:W-:Y:S01]  /*bfe0*/  ULDC.64 UR4, c[0x0][0x208] ;  /* 0x0000820000047ab9 */ /* 0x000fe20000000a00 */
[----:B------:R-:W-:Y:S01]  /*bff0*/  IMAD.WIDE.U32 R18, R10, 0x78, R226 ;  /* 0x000000780a127825 */ /* 0x000fe200078e00e2 */
[----:B------:R-:W-:Y:S01]  /*c000*/  ISETP.GT.AND P4, PT, R0, 0x80, P0 ;  /* 0x000000800000780c */ /* 0x000fe20000784270 */
[----:B------:R-:W2:Y:S01]  /*c010*/  LDL.64 R226, [R1+0xb0] ;  /* 0x0000b00001e27983 */ /* 0x000ea20000100a00 */
[----:B------:R-:W-:Y:S01]  /*c020*/  F2FP.F16.F32.PACK_AB R15, RZ, R15 ;  /* 0x0000000fff0f723e */ /* 0x000fe200000000ff */
[----:B------:R-:W-:-:S02]  /*c030*/  IMAD.IADD R5, R19, 0x1, R4 ;  /* 0x0000000113057824 */ /* 0x000fc400078e0204 */
[----:B-1----:R-:W4:Y:S04]  /*c040*/  LDL R3, [R1+0xa8] ;  /* 0x0000a80001037983 */ /* 0x002f280000100800 */
[----:B------:R-:W-:Y:S04]  /*c050*/  @P5 STG.E.U16 desc[UR4][R224.64+0x12], R15 ;  /* 0x0000120fe0005986 */ /* 0x000fe8000c101504 */
[----:B------:R0:W-:Y:S01]  /*c060*/  STL.64 [R1+0x80], R18 ;  /* 0x0000801201007387 */ /* 0x0001e20000100a00 */
[----:B--2---:R-:W-:-:S03]  /*c070*/  IADD3 R11, P5, R226, R18, RZ ;  /* 0x00000012e20b7210 */ /* 0x004fc60007fbe0ff */
[----:B0-----:R-:W5:Y:S01]  /*c080*/  LDL.LU.64 R18, [R1+0xf0] ;  /* 0x0000f00001127983 */ /* 0x001f620000300a00 */
[----:B------:R-:W-:Y:S02]  /*c090*/  IADD3.X R15, R5, R229, RZ, P5, !PT ;  /* 0x000000e5050f7210 */ /* 0x000fe40002ffe4ff */
[----:B------:R-:W-:-:S04]  /*c0a0*/  LEA R226, P5, R11, R8, 0x1 ;  /* 0x000000080be27211 */ /* 0x000fc800078a08ff */
[----:B------:R-:W-:-:S05]  /*c0b0*/  LEA.HI.X R227, R11, R9, R15, 0x1, P5 ;  /* 0x000000090be37211 */ /* 0x000fca00028f0c0f */
[----:B------:R0:W2:Y:S02]  /*c0c0*/  @P4 LDG.E.LTC128B.U16 R17, desc[UR4][R226.64] ;  /* 0x00000004e2114981 */ /* 0x0000a4000c1e1520 */
[----:B0-----:R-:W-:-:S04]  /*c0d0*/  IMAD.WIDE.U32 R226, R10, 0x78, R22 ;  /* 0x000000780ae27825 */ /* 0x001fc800078e0016 */
[----:B------:R-:W-:Y:S01]  /*c0e0*/  IMAD.IADD R227, R4, 0x1, R227 ;  /* 0x0000000104e37824 */ /* 0x000fe200078e02e3 */
[----:B------:R-:W-:Y:S01]  /*c0f0*/  IADD3 R4, P5, R22, R226, RZ ;  /* 0x000000e216047210 */ /* 0x000fe20007fbe0ff */
[----:B------:R0:W-:Y:S04]  /*c100*/  STL [R1+0x90], R5 ;  /* 0x0000900501007387 */ /* 0x0001e80000100800 */
[----:B------:R-:W3:Y:S01]  /*c110*/  LDL R11, [R1+0xac] ;  /* 0x0000ac00010b7983 */ /* 0x000ee20000100800 */
[----:B0-----:R-:W-:Y:S02]  /*c120*/  IMAD.X R5, R227, 0x1, R23, P5 ;  /* 0x00000001e3057824 */ /* 0x001fe400028e0617 */
[----:B------:R-:W-:-:S04]  /*c130*/  IMAD.WIDE.U32 R226, R14, R10, R226 ;  /* 0x0000000a0ee27225 */ /* 0x000fc800078e00e2 */
[----:B------:R-:W-:Y:S02]  /*c140*/  IMAD.WIDE.U32 R14, R14, R10, R4 ;  /* 0x0000000a0e0e7225 */ /* 0x000fe400078e0004 */
[----:B------:R0:W5:Y:S04]  /*c150*/  LDL.LU.64 R4, [R1+0xe8] ;  /* 0x0000e80001047983 */ /* 0x0001680000300a00 */
[----:B------:R-:W4:Y:S04]  /*c160*/  LDL R10, [R1+0xc8] ;  /* 0x0000c800010a7983 */ /* 0x000f280000100800 */
[----:B------:R1:W-:Y:S02]  /*c170*/  STL.64 [R1+0x88], R14 ;  /* 0x0000880e01007387 */ /* 0x0003e40000100a00 */
[----:B-1----:R-:W-:-:S02]  /*c180*/  IADD3 R14, P5, R12, R226, RZ ;  /* 0x000000e20c0e7210 */ /* 0x002fc40007fbe0ff */
[----:B------:R-:W3:Y:S02]  /*c190*/  LDL R226, [R1+0xbc] ;  /* 0x0000bc0001e27983 */ /* 0x000ee40000100800 */
[----:B----4-:R-:W-:Y:S02]  /*c1a0*/  IADD3.X R15, R13, R10, R227, P5, !PT ;  /* 0x0000000a0d0f7210 */ /* 0x010fe40002ffe4e3 */
[----:B------:R-:W4:Y:S01]  /*c1b0*/  LDL.LU R227, [R1+0x60] ;  /* 0x0000600001e37983 */ /* 0x000f220000300800 */
[----:B--2---:R-:W-:-:S05]  /*c1c0*/  HADD2.F32 R10, -RZ, R17.H0_H0 ;  /* 0x20000011ff0a7230 */ /* 0x004fca0000004100 */
[----:B------:R-:W-:Y:S01]  /*c1d0*/  FMUL R10, R10, R16 ;  /* 0x000000100a0a7220 */ /* 0x000fe20000400000 */
[----:B---3--:R-:W-:Y:S02]  /*c1e0*/  IMAD.WIDE.U32 R14, R226, R3, R14 ;  /* 0x00000003e20e7225 */ /* 0x008fe400078e000e */
[----:B------:R0:W5:Y:S02]  /*c1f0*/  LDL.LU R3, [R1+0xe4] ;  /* 0x0000e40001037983 */ /* 0x0001640000300800 */
[----:B------:R-:W-:Y:S02]  /*c200*/  IMAD.IADD R11, R11, 0x1, R15 ;  /* 0x000000010b0b7824 */ /* 0x000fe400078e020f */
[----:B------:R-:W-:-:S05]  /*c210*/  IMAD R15, R7, 0xf0, RZ ;  /* 0x000000f0070f7824 */ /* 0x000fca00078e02ff */
[----:B------:R1:W-:Y:S01]  /*c220*/  STL [R1+0x94], R15 ;  /* 0x0000940f01007387 */ /* 0x0003e20000100800 */
[----:B------:R-:W-:Y:S01]  /*c230*/  BSSY B1, `(.L_x_46) ;  /* 0x000000e000017945 */ /* 0x000fe20003800000 */
[----:B----4-:R-:W-:Y:S01]  /*c240*/  FFMA R226, R227, R2, R10 ;  /* 0x00000002e3e27223 */ /* 0x010fe2000000000a */
[----:B------:R-:W-:-:S04]  /*c250*/  LEA R10, P5, R14, R8, 0x1 ;  /* 0x000000080e0a7211 */ /* 0x000fc800078a08ff */
[----:B------:R-:W-:Y:S02]  /*c260*/  LEA.HI.X R11, R14, R9, R11, 0x1, P5 ;  /* 0x000000090e0b7211 */ /* 0x000fe400028f0c0b */
[----:B------:R-:W-:Y:S02]  /*c270*/  ISETP.GT.AND P5, PT, R0, 0x80, P3 ;  /* 0x000000800000780c */ /* 0x000fe40001fa4270 */
[----:B------:R-:W-:Y:S01]  /*c280*/  F2FP.F16.F32.PACK_AB R14, RZ, R226 ;  /* 0x000000e2ff0e723e */ /* 0x000fe200000000ff */
[----:B------:R-:W-:-:S03]  /*c290*/  IMAD.WIDE.U32 R226, R6, 0xf0, R224 ;  /* 0x000000f006e27825 */ /* 0x000fc600078e00e0 */
[----:B------:R-:W-:Y:S01]  /*c2a0*/  PRMT R7, R14, 0x7610, R7 ;  /* 0x000076100e077816 */ /* 0x000fe20000000007 */
[----:B-1----:R-:W-:Y:S02]  /*c2b0*/  IMAD.IADD R15, R227, 0x1, R15 ;  /* 0x00000001e30f7824 */ /* 0x002fe400078e020f */
[----:B------:R-:W-:-:S05]  /*c2c0*/  @P4 IMAD.MOV.U32 R14, RZ, RZ, R226 ;  /* 0x000000ffff0e4224 */ /* 0x000fca00078e00e2 */
[----:B------:R0:W-:Y:S01]  /*c2d0*/  @P4 STG.E.U16 desc[UR4][R14.64], R7 ;  /* 0x000000070e004986 */ /* 0x0001e2000c101504 */
[----:B------:R-:W-:Y:S05]  /*c2e0*/  @!P5 BRA `(.L_x_47) ;  /* 0x000000000008d947 */ /* 0x000fea0003800000 */
[----:B------:R-:W-:Y:S02]  /*c2f0*/  ULDC.64 UR4, c[0x0][0x208] ;  /* 0x0000820000047ab9 */ /* 0x000fe40000000a00 */
[----:B------:R1:W5:Y:S03]  /*c300*/  LDG.E.LTC128B.U16 R17, desc[UR4][R10.64+0x2] ;  /* 0x000002040a117981 */ /* 0x000366000c1e1520 */
.L_x_47:
[----:B------:R-:W-:Y:S05]  /*c310*/  BSYNC B1 ;  /* 0x0000000000017941 */ /* 0x000fea0003800000 */
.L_x_46:
[----:B------:R2:W-:Y:S04]  /*c320*/  STL.64 [R1+0x100], R20 ;  /* 0x0001001401007387 */ /* 0x0005e80000100a00 */
[----:B--2---:R-:W2:Y:S04]  /*c330*/  LDL.LU.64 R20, [R1+0x88] ;  /* 0x0000880001147983 */ /* 0x004ea80000300a00 */
[----:B-----5:R3:W-:Y:S04]  /*c340*/  STL.64 [R1+0xf8], R18 ;  /* 0x0000f81201007387 */ /* 0x0207e80000100a00 */
[----:B---3--:R-:W3:Y:S01]  /*c350*/  LDL.LU R19, [R1+0x64] ;  /* 0x0000640001137983 */ /* 0x008ee20000300800 */
[----:B0-----:R-:W-:-:S03]  /*c360*/  HADD2.F32 R7, -RZ, R17.H0_H0 ;  /* 0x20000011ff077230 */ /* 0x001fc60000004100 */
[----:B------:R1:W-:Y:S02]  /*c370*/  STL.64 [R1+0xf0], R10 ;  /* 0x0000f00a01007387 */ /* 0x0003e40000100a00 */
[----:B------:R-:W-:Y:S02]  /*c380*/  FMUL R7, R7, R16 ;  /* 0x0000001007077220 */ /* 0x000fe40000400000 */
[----:B-1----:R-:W4:Y:S04]  /*c390*/  LDL.LU.64 R10, [R1+0x80] ;  /* 0x00008000010a7983 */ /* 0x002f280000300a00 */
[----:B------:R0:W-:Y:S04]  /*c3a0*/  STL.64 [R1+0xe8], R4 ;  /* 0x0000e80401007387 */ /* 0x0001e80000100a00 */
[----:B0-----:R-:W4:Y:S01]  /*c3b0*/  LDL.LU.64 R4, [R1+0xb0] ;  /* 0x0000b00001047983 */ /* 0x001f220000300a00 */
[----:B------:R-:W-:Y:S01]  /*c3c0*/  ULDC.64 UR4, c[0x0][0x208] ;  /* 0x0000820000047ab9 */ /* 0x000fe20000000a00 */
[----:B--2---:R-:W-:Y:S01]  /*c3d0*/  IADD3 R18, P4, R12, R20, RZ ;  /* 0x000000140c127210 */ /* 0x004fe20007f9e0ff */
[----:B---3--:R-:W-:-:S02]  /*c3e0*/  FFMA R7, R19, R2, R7 ;  /* 0x0000000213077223 */ /* 0x008fc40000000007 */
[----:B------:R-:W2:Y:S01]  /*c3f0*/  LDL.LU R19, [R1+0xc8] ;  /* 0x0000c80001137983 */ /* 0x000ea20000300800 */
[----:B------:R-:W-:Y:S02]  /*c400*/  @P5 IMAD.MOV.U32 R12, RZ, RZ, R226 ;  /* 0x000000ffff0c5224 */ /* 0x000fe400078e00e2 */
[----:B------:R-:W-:Y:S02]  /*c410*/  F2FP.F16.F32.PACK_AB R7, RZ, R7 ;  /* 0x00000007ff07723e */ /* 0x000fe400000000ff */
[----:B--2---:R-:W-:Y:S01]  /*c420*/  IADD3.X R19, R13, R19, R21, P4, !PT ;  /* 0x000000130d137210 */ /* 0x004fe200027fe415 */
[----:B------:R-:W-:Y:S01]  /*c430*/  @P5 IMAD.MOV.U32 R13, RZ, RZ, R15 ;  /* 0x000000ffff0d5224 */ /* 0x000fe200078e000f */
[----:B------:R0:W5:Y:S04]  /*c440*/  LDL.LU.64 R20, [R1+0x100] ;  /* 0x0001000001147983 */ /* 0x0001680000300a00 */
[----:B------:R1:W-:Y:S04]  /*c450*/  STL.64 [R1+0x60], R18 ;  /* 0x0000601201007387 */ /* 0x0003e80000100a00 */
[----:B------:R2:W-:Y:S04]  /*c460*/  @P5 STG.E.U16 desc[UR4][R12.64+0x2], R7 ;  /* 0x000002070c005986 */ /* 0x0005e8000c101504 */
[----:B-1----:R0:W5:Y:S04]  /*c470*/  LDL.LU.64 R18, [R1+0xf8] ;  /* 0x0000f80001127983 */ /* 0x0021680000300a00 */
[----:B--2---:R-:W2:Y:S01]  /*c480*/  LDL.LU R13, [R1+0x90] ;  /* 0x00009000010d7983 */ /* 0x004ea20000300800 */
[----:B----4-:R-:W-:-:S03]  /*c490*/  IADD3 R7, P4, P5, R4, R10, R22 ;  /* 0x0000000a04077210 */ /* 0x010fc60007d9e016 */
[----:B------:R0:W5:Y:S04]  /*c4a0*/  LDL.LU.64 R10, [R1+0xf0] ;  /* 0x0000f000010a7983 */ /* 0x0001680000300a00 */
[----:B------:R0:W5:Y:S01]  /*c4b0*/  LDL.LU.64 R4, [R1+0xe8] ;  /* 0x0000e80001047983 */ /* 0x0001620000300a00 */
[----:B------:R-:W-:Y:S01]  /*c4c0*/  ISETP.GT.AND P0, PT, R0, 0x88, P0 ;  /* 0x000000880000780c */ /* 0x000fe20000704270 */
[----:B------:R-:W-:Y:S01]  /*c4d0*/  BSSY B1, `(.L_x_48) ;  /* 0x0000008000017945 */ /* 0x000fe20003800000 */
[----:B--2---:R-:W-:Y:S02]  /*c4e0*/  IADD3.X R22, R229, R13, R23, P4, P5 ;  /* 0x0000000de5167210 */ /* 0x004fe400027ea417 */
[----:B------:R-:W-:-:S04]  /*c4f0*/  LEA R12, P4, R7, R8, 0x1 ;  /* 0x00000008070c7211 */ /* 0x000fc800078808ff */
[----:B------:R-:W-:Y:S02]  /*c500*/  LEA.HI.X R13, R7, R9, R22, 0x1, P4 ;  /* 0x00000009070d7211 */ /* 0x000fe400020f0c16 */
[----:B------:R-:W-:-:S03]  /*c510*/  PRMT R7, R17, 0x7610, R7 ;  /* 0x0000761011077816 */ /* 0x000fc60000000007 */
[----:B0-----:R-:W-:Y:S05]  /*c520*/  @!P0 BRA `(.L_x_49) ;  /* 0x0000000000088947 */ /* 0x001fea0003800000 */
[----:B------:R-:W-:Y:S02]  /*c530*/  ULDC.64 UR4, c[0x0][0x208] ;  /* 0x0000820000047ab9 */ /* 0x000fe40000000a00 */
[----:B------:R0:W5:Y:S03]  /*c540*/  LDG.E.LTC128B.U16 R7, desc[UR4][R12.64] ;  /* 0x000000040c077981 */ /* 0x000166000c1e1520 */
.L_x_49:
[----:B------:R-:W-:Y:S05]  /*c550*/  BSYNC B1 ;  /* 0x0000000000017941 */ /* 0x000fea0003800000 */
.L_x_48:
[----:B-----5:R1:W-:Y:S04]  /*c560*/  STL.64 [R1+0xe8], R4 ;  /* 0x0000e80401007387 */ /* 0x0203e80000100a00 */
[----:B-1----:R-:W2:Y:S04]  /*c570*/  LDL.LU.64 R4, [R1+0x60] ;  /* 0x0000600001047983 */ /* 0x002ea80000300a00 */
[----:B------:R-:W2:Y:S04]  /*c580*/  LDL.LU R23, [R1+0xa8] ;  /* 0x0000a80001177983 */ /* 0x000ea80000300800 */
[----:B------:R-:W2:Y:S04]  /*c590*/  LDL.LU R22, [R1+0xbc] ;  /* 0x0000bc0001167983 */ /* 0x000ea80000300800 */
[----:B------:R-:W3:Y:S04]  /*c5a0*/  LDL.LU R17, [R1+0x68] ;  /* 0x0000680001117983 */ /* 0x000ee80000300800 */
[----:B------:R1:W-:Y:S04]  /*c5b0*/  STL [R1+0xe4], R3 ;  /* 0x0000e40301007387 */ /* 0x0003e80000100800 */
[----:B-1----:R-:W4:Y:S01]  /*c5c0*/  LDL.LU R3, [R1+0xac] ;  /* 0x0000ac0001037983 */ /* 0x002f220000300800 */
[----:B0-----:R-:W-:-:S02]  /*c5d0*/  HADD2.F32 R12, -RZ, R7.H0_H0 ;  /* 0x20000007ff0c7230 */ /* 0x001fc40000004100 */
[----:B------:R-:W-:-:S03]  /*c5e0*/  IMAD.SHL.U32 R13, R6, 0x10, RZ ;  /* 0x00000010060d7824 */ /* 0x000fc600078e00ff */
[----:B------:R-:W-:Y:S01]  /*c5f0*/  FMUL R12, R12, R16 ;  /* 0x000000100c0c7220 */ /* 0x000fe20000400000 */
[----:B--2---:R-:W-:Y:S02]  /*c600*/  IMAD.WIDE.U32 R22, R22, R23, R4 ;  /* 0x0000001716167225 */ /* 0x004fe400078e0004 */
[----:B------:R0:W5:Y:S02]  /*c610*/  LDL.LU.64 R4, [R1+0xe8] ;  /* 0x0000e80001047983 */ /* 0x0001640000300a00 */
[----:B---3--:R-:W-:Y:S01]  /*c620*/  FFMA R17, R17, R2, R12 ;  /* 0x0000000211117223 */ /* 0x008fe2000000000c */
[----:B------:R-:W-:Y:S02]  /*c630*/  IADD3 R12, P4, R13, R226, RZ ;  /* 0x000000e20d0c7210 */ /* 0x000fe40007f9e0ff */
[----:B------:R-:W2:Y:S01]  /*c640*/  LDL R13, [R1+0xd0] ;  /* 0x0000d000010d7983 */ /* 0x000ea20000100800 */
[----:B----4-:R-:W-:-:S03]  /*c650*/  IADD3 R23, R3, R23, RZ ;  /* 0x0000001703177210 */ /* 0x010fc60007ffe0ff */
[----:B------:R0:W5:Y:S01]  /*c660*/  LDL.LU R3, [R1+0xe4] ;  /* 0x0000e40001037983 */ /* 0x0001620000300800 */
[----:B------:R-:W-:Y:S01]  /*c670*/  ISETP.GT.AND P3, PT, R0, 0x88, P3 ;  /* 0x000000880000780c */ /* 0x000fe20001f64270 */
[----:B------:R-:W-:Y:S01]  /*c680*/  ULDC.64 UR4, c[0x0][0x208] ;  /* 0x0000820000047ab9 */ /* 0x000fe20000000a00 */
[----:B------:R-:W-:Y:S01]  /*c690*/  F2FP.F16.F32.PACK_AB R17, RZ, R17 ;  /* 0x00000011ff11723e */ /* 0x000fe200000000ff */
[----:B------:R-:W-:Y:S01]  /*c6a0*/  BSSY B1, `(.L_x_50) ;  /* 0x0000008000017945 */ /* 0x000fe20003800000 */
[----:B------:R-:W-:-:S04]  /*c6b0*/  LEA R8, P5, R22, R8, 0x1 ;  /* 0x0000000816087211 */ /* 0x000fc800078a08ff */
[----:B------:R-:W-:Y:S01]  /*c6c0*/  LEA.HI.X R9, R22, R9, R23, 0x1, P5 ;  /* 0x0000000916097211 */ /* 0x000fe200028f0c17 */
[----:B--2---:R-:W-:-:S05]  /*c6d0*/  IMAD.X R13, R15, 0x1, R13, P4 ;  /* 0x000000010f0d7824 */ /* 0x004fca00020e060d */
[----:B------:R0:W-:Y:S01]  /*c6e0*/  @P0 STG.E.U16 desc[UR4][R12.64], R17 ;  /* 0x000000110c000986 */ /* 0x0001e2000c101504 */
[----:B------:R-:W-:Y:S05]  /*c6f0*/  @!P3 BRA `(.L_x_51) ;  /* 0x000000000008b947 */ /* 0x000fea0003800000 */
[----:B------:R-:W-:Y:S02]  /*c700*/  ULDC.64 UR4, c[0x0][0x208] ;  /* 0x0000820000047ab9 */ /* 0x000fe40000000a00 */
[----:B------:R1:W5:Y:S03]  /*c710*/  LDG.E.LTC128B.U16 R7, desc[UR4][R8.64+0x2] ;  /* 0x0000020408077981 */ /* 0x000366000c1e1520 */
.L_x_51:
[----:B------:R-:W-:Y:S05]  /*c720*/  BSYNC B1 ;  /* 0x0000000000017941 */ /* 0x000fea0003800000 */
.L_x_50:
[----:B------:R-:W2:Y:S01]  /*c730*/  LDL.LU R22, [R1+0x6c] ;  /* 0x00006c0001167983 */ /* 0x000ea20000300800 */
[----:B0----5:R-:W-:Y:S01]  /*c740*/  HADD2.F32 R17, -RZ, R7.H0_H0 ;  /* 0x20000007ff117230 */ /* 0x021fe20000004100 */
[----:B------:R-:W-:Y:S01]  /*c750*/  ISETP.GT.AND P0, PT, R0, 0x80, P1 ;  /* 0x000000800000780c */ /* 0x000fe20000f04270 */
[----:B------:R-:W-:Y:S01]  /*c760*/  ULDC.64 UR4, c[0x0][0x208] ;  /* 0x0000820000047ab9 */ /* 0x000fe20000000a00 */
[----:B------:R-:W-:Y:S02]  /*c770*/  BSSY B1, `(.L_x_52) ;  /* 0x0000008000017945 */ /* 0x000fe40003800000 */
[----:B------:R-:W-:-:S04]  /*c780*/  FMUL R17, R17, R16 ;  /* 0x0000001011117220 */ /* 0x000fc80000400000 */
[----:B--2---:R-:W-:-:S05]  /*c790*/  FFMA R17, R22, R2, R17 ;  /* 0x0000000216117223 */ /* 0x004fca0000000011 */
[----:B------:R-:W-:-:S05]  /*c7a0*/  F2FP.F16.F32.PACK_AB R17, RZ, R17 ;  /* 0x00000011ff11723e */ /* 0x000fca00000000ff */
[----:B------:R0:W-:Y:S01]  /*c7b0*/  @P3 STG.E.U16 desc[UR4][R12.64+0x2], R17 ;  /* 0x000002110c003986 */ /* 0x0001e2000c101504 */
[----:B------:R-:W-:Y:S05]  /*c7c0*/  @!P0 BRA `(.L_x_53) ;  /* 0x0000000000088947 */ /* 0x000fea0003800000 */
[----:B------:R-:W-:Y:S02]  /*c7d0*/  ULDC.64 UR4, c[0x0][0x208] ;  /* 0x0000820000047ab9 */ /* 0x000fe40000000a00 */
[----:B------:R2:W5:Y:S03]  /*c7e0*/  LDG.E.LTC128B.U16 R7, desc[UR4][R10.64+0x10] ;  /* 0x000010040a077981 */ /* 0x000566000c1e1520 */
.L_x_53:
[----:B------:R-:W-:Y:S05]  /*c7f0*/  BSYNC B1 ;  /* 0x0000000000017941 */ /* 0x000fea0003800000 */
.L_x_52:
[----:B------:R-:W3:Y:S01]  /*c800*/  LDL.LU R22, [R1+0x70] ;  /* 0x0000700001167983 */ /* 0x000ee20000300800 */
[----:B0----5:R-:W-:Y:S01]  /*c810*/  HADD2.F32 R17, -RZ, R7.H0_H0 ;  /* 0x20000007ff117230 */ /* 0x021fe20000004100 */
[----:B------:R-:W-:Y:S01]  /*c820*/  ISETP.GT.AND P3, PT, R0, 0x80, P2 ;  /* 0x000000800000780c */ /* 0x000fe20001764270 */
[----:B------:R-:W-:Y:S01]  /*c830*/  @P0 IMAD.MOV.U32 R23, RZ, RZ, R15 ;  /* 0x000000ffff170224 */ /* 0x000fe200078e000f */
[----:B------:R-:W-:Y:S01]  /*c840*/  ULDC.64 UR4, c[0x0][0x208] ;  /* 0x0000820000047ab9 */ /* 0x000fe20000000a00 */
[----:B------:R-:W-:Y:S01]  /*c850*/  BSSY B1, `(.L_x_54) ;  /* 0x0000009000017945 */ /* 0x000fe20003800000 */
[----:B------:R-:W-:-:S04]  /*c860*/  FMUL R17, R17, R16 ;  /* 0x0000001011117220 */ /* 0x000fc80000400000 */
[----:B---3--:R-:W-:Y:S01]  /*c870*/  FFMA R17, R22, R2, R17 ;  /* 0x0000000216117223 */ /* 0x008fe20000000011 */
[----:B------:R-:W-:-:S04]  /*c880*/  @P0 IMAD.MOV.U32 R22, RZ, RZ, R226 ;  /* 0x000000ffff160224 */ /* 0x000fc800078e00e2 */
[----:B------:R-:W-:-:S05]  /*c890*/  F2FP.F16.F32.PACK_AB R17, RZ, R17 ;  /* 0x00000011ff11723e */ /* 0x000fca00000000ff */
[----:B------:R0:W-:Y:S01]  /*c8a0*/  @P0 STG.E.U16 desc[UR4][R22.64+0x10], R17 ;  /* 0x0000101116000986 */ /* 0x0001e2000c101504 */
[----:B------:R-:W-:Y:S05]  /*c8b0*/  @!P3 BRA `(.L_x_55) ;  /* 0x000000000008b947 */ /* 0x000fea0003800000 */
[----:B------:R-:W-:Y:S02]  /*c8c0*/  ULDC.64 UR4, c[0x0][0x208] ;  /* 0x0000820000047ab9 */ /* 0x000fe40000000a00 */
[----:B------:R3:W5:Y:S03]  /*c8d0*/  LDG.E.LTC128B.U16 R7, desc[UR4][R10.64+0x12] ;  /* 0x000012040a077981 */ /* 0x000766000c1e1520 */
.L_x_55:
[----:B------:R-:W-:Y:S05]  /*c8e0*/  BSYNC B1 ;  /* 0x0000000000017941 */ /* 0x000fea0003800000 */
.L_x_54:
[----:B0-----:R-:W4:Y:S01]  /*c8f0*/  LDL.LU R22, [R1+0x74] ;  /* 0x0000740001167983 */ /* 0x001f220000300800 */
[----:B-----5:R-:W-:Y:S01]  /*c900*/  HADD2.F32 R14, -RZ, R7.H0_H0 ;  /* 0x20000007ff0e7230 */ /* 0x020fe20000004100 */
[----:B------:R-:W-:Y:S01]  /*c910*/  ISETP.GT.AND P1, PT, R0, 0x88, P1 ;  /* 0x000000880000780c */ /* 0x000fe20000f24270 */
[----:B------:R-:W-:Y:S01]  /*c920*/  ULDC.64 UR4, c[0x0][0x208] ;  /* 0x0000820000047ab9 */ /* 0x000fe20000000a00 */
[----:B------:R-:W-:Y:S02]  /*c930*/  BSSY B1, `(.L_x_56) ;  /* 0x000000a000017945 */ /* 0x000fe40003800000 */
[----:B------:R-:W-:-:S04]  /*c940*/  FMUL R14, R14, R16 ;  /* 0x000000100e0e7220 */ /* 0x000fc80000400000 */
[----:B----4-:R-:W-:-:S05]  /*c950*/  FFMA R14, R22, R2, R14 ;  /* 0x00000002160e7223 */ /* 0x010fca000000000e */
[----:B------:R-:W-:-:S04]  /*c960*/  F2FP.F16.F32.PACK_AB R14, RZ, R14 ;  /* 0x0000000eff0e723e */ /* 0x000fc800000000ff */
[----:B------:R-:W-:Y:S01]  /*c970*/  PRMT R17, R14, 0x7610, R17 ;  /* 0x000076100e117816 */ /* 0x000fe20000000011 */
[----:B------:R-:W-:-:S05]  /*c980*/  @P3 IMAD.MOV.U32 R14, RZ, RZ, R226 ;  /* 0x000000ffff0e3224 */ /* 0x000fca00078e00e2 */
[----:B------:R0:W-:Y:S01]  /*c990*/  @P3 STG.E.U16 desc[UR4][R14.64+0x12], R17 ;  /* 0x000012110e003986 */ /* 0x0001e2000c101504 */
[----:B------:R-:W-:Y:S05]  /*c9a0*/  @!P1 BRA `(.L_x_57) ;  /* 0x0000000000089947 */ /* 0x000fea0003800000 */
[----:B------:R-:W-:Y:S02]  /*c9b0*/  ULDC.64 UR4, c[0x0][0x208] ;  /* 0x0000820000047ab9 */ /* 0x000fe40000000a00 */
[----:B------:R4:W5:Y:S03]  /*c9c0*/  LDG.E.LTC128B.U16 R7, desc[UR4][R8.64+0x10] ;  /* 0x0000100408077981 */ /* 0x000966000c1e1520 */
.L_x_57:
[----:B------:R-:W-:Y:S05]  /*c9d0*/  BSYNC B1 ;  /* 0x0000000000017941 */ /* 0x000fea0003800000 */
.L_x_56:
[----:B0-----:R-:W2:Y:S01]  /*c9e0*/  LDL.LU R15, [R1+0x78] ;  /* 0x00007800010f7983 */ /* 0x001ea20000300800 */
[----:B-----5:R-:W-:Y:S01]  /*c9f0*/  HADD2.F32 R14, -RZ, R7.H0_H0 ;  /* 0x20000007ff0e7230 */ /* 0x020fe20000004100 */
        /* <DEDUP_REMOVED lines=10> */
.L_x_59:
[----:B------:R-:W-:Y:S05]  /*caa0*/  BSYNC B1 ;  /* 0x0000000000017941 */ /* 0x000fea0003800000 */
.L_x_58:
[----:B------:R-:W3:Y:S01]  /*cab0*/  LDL.LU R15, [R1+0x7c] ;  /* 0x00007c00010f7983 */ /* 0x000ee20000300800 */
[----:B0----5:R-:W-:Y:S01]  /*cac0*/  HADD2.F32 R14, -RZ, R7.H0_H0 ;  /* 0x20000007ff0e7230 */ /* 0x021fe20000004100 */
[----:B------:R-:W-:Y:S01]  /*cad0*/  ISETP.GT.AND P3, PT, R3, 0x10, PT ;  /* 0x000000100300780c */ /* 0x000fe20003f64270 */
[----:B------:R-:W-:Y:S01]  /*cae0*/  ULDC.64 UR4, c[0x0][0x208] ;  /* 0x0000820000047ab9 */ /* 0x000fe20000000a00 */
[----:B------:R-:W-:Y:S02]  /*caf0*/  BSSY B1, `(.L_x_60) ;  /* 0x0000009000017945 */ /* 0x000fe40003800000 */
[----:B------:R-:W-:Y:S01]  /*cb00*/  FMUL R14, R14, R16 ;  /* 0x000000100e0e7220 */ /* 0x000fe20000400000 */
[----:B------:R-:W-:-:S03]  /*cb10*/  ISETP.GT.AND P0, PT, R0, RZ, P3 ;  /* 0x000000ff0000720c */ /* 0x000fc60001f04270 */
[----:B---3--:R-:W-:-:S05]  /*cb20*/  FFMA R14, R15, R2, R14 ;  /* 0x000000020f0e7223 */ /* 0x008fca000000000e */
[----:B------:R-:W-:-:S05]  /*cb30*/  F2FP.F16.F32.PACK_AB R14, RZ, R14 ;  /* 0x0000000eff0e723e */ /* 0x000fca00000000ff */
[----:B------:R0:W-:Y:S01]  /*cb40*/  @P2 STG.E.U16 desc[UR4][R12.64+0x12], R14 ;  /* 0x0000120e0c002986 */ /* 0x0001e2000c101504 */
[----:B------:R-:W-:Y:S05]  /*cb50*/  @!P0 BRA `(.L_x_61) ;  /* 0x0000000000088947 */ /* 0x000fea0003800000 */
[----:B------:R-:W-:Y:S02]  /*cb60*/  ULDC.64 UR4, c[0x0][0x208] ;  /* 0x0000820000047ab9 */ /* 0x000fe40000000a00 */
[----:B------:R3:W5:Y:S03]  /*cb70*/  LDG.E.LTC128B.U16 R7, desc[UR4][R20.64+0x20] ;  /* 0x0000200414077981 */ /* 0x000766000c1e1520 */
.L_x_61:
[----:B------:R-:W-:Y:S05]  /*cb80*/  BSYNC B1 ;  /* 0x0000000000017941 */ /* 0x000fea0003800000 */
.L_x_60:
[----:B0-----:R-:W2:Y:S01]  /*cb90*/  LDL.LU R13, [R1+0x40] ;  /* 0x00004000010d7983 */ /* 0x001ea20000300800 */
[----:B-----5:R-:W-:Y:S01]  /*cba0*/  HADD2.F32 R12, -RZ, R7.H0_H0 ;  /* 0x20000007ff0c7230 */ /* 0x020fe20000004100 */
[----:B------:R-:W-:Y:S01]  /*cbb0*/  ISETP.GT.AND P2, PT, R3, 0x11, PT ;  /* 0x000000110300780c */ /* 0x000fe20003f44270 */
[----:B------:R-:W-:Y:S01]  /*cbc0*/  ULDC.64 UR4, c[0x0][0x208] ;  /* 0x0000820000047ab9 */ /* 0x000fe20000000a00 */
[----:B------:R-:W-:Y:S02]  /*cbd0*/  BSSY B1, `(.L_x_62) ;  /* 0x0000009000017945 */ /* 0x000fe40003800000 */
[----:B------:R-:W-:Y:S01]  /*cbe0*/  FMUL R12, R12, R16 ;  /* 0x000000100c0c7220 */ /* 0x000fe20000400000 */
[----:B------:R-:W-:-:S03]  /*cbf0*/  ISETP.GT.AND P1, PT, R0, RZ, P2 ;  /* 0x000000ff0000720c */ /* 0x000fc60001724270 */
[----:B--2---:R-:W-:-:S05]  /*cc00*/  FFMA R12, R13, R2, R12 ;  /* 0x000000020d0c7223 */ /* 0x004fca000000000c */
[----:B------:R-:W-:-:S05]  /*cc10*/  F2FP.F16.F32.PACK_AB R12, RZ, R12 ;  /* 0x0000000cff0c723e */ /* 0x000fca00000000ff */
[----:B------:R0:W-:Y:S01]  /*cc20*/  @P0 STG.E.U16 desc[UR4][R4.64+0x20], R12 ;  /* 0x0000200c04000986 */ /* 0x0001e2000c101504 */
[----:B------:R-:W-:Y:S05]  /*cc30*/  @!P1 BRA `(.L_x_63) ;  /* 0x0000000000089947 */ /* 0x000fea0003800000 */
[----:B------:R-:W-:Y:S02]  /*cc40*/  ULDC.64 UR4, c[0x0][0x208] ;  /* 0x0000820000047ab9 */ /* 0x000fe40000000a00 */
[----:B------:R2:W5:Y:S03]  /*cc50*/  LDG.E.LTC128B.U16 R7, desc[UR4][R20.64+0x22] ;  /* 0x0000220414077981 */ /* 0x000566000c1e1520 */
.L_x_63:
[----:B------:R-:W-:Y:S05]  /*cc60*/  BSYNC B1 ;  /* 0x0000000000017941 */ /* 0x000fea0003800000 */
.L_x_62:
[----:B------:R-:W3:Y:S01]  /*cc70*/  LDL.LU R13, [R1+0x44] ;  /* 0x00004400010d7983 */ /* 0x000ee20000300800 */
[----:B0----5:R-:W-:Y:S01]  /*cc80*/  HADD2.F32 R12, -RZ, R7.H0_H0 ;  /* 0x20000007ff0c7230 */ /* 0x021fe20000004100 */
[----:B------:R-:W-:Y:S01]  /*cc90*/  ISETP.GT.AND P0, PT, R0, 0x8, P3 ;  /* 0x000000080000780c */ /* 0x000fe20001f04270 */
[----:B------:R-:W-:Y:S01]  /*cca0*/  ULDC.64 UR4, c[0x0][0x208] ;  /* 0x0000820000047ab9 */ /* 0x000fe20000000a00 */
[----:B------:R-:W-:Y:S02]  /*ccb0*/  BSSY B1, `(.L_x_64) ;  /* 0x0000008000017945 */ /* 0x000fe40003800000 */
[----:B------:R-:W-:-:S04]  /*ccc0*/  FMUL R12, R12, R16 ;  /* 0x000000100c0c7220 */ /* 0x000fc80000400000 */
[----:B---3--:R-:W-:-:S05]  /*ccd0*/  FFMA R12, R13, R2, R12 ;  /* 0x000000020d0c7223 */ /* 0x008fca000000000c */
[----:B------:R-:W-:-:S05]  /*cce0*/  F2FP.F16.F32.PACK_AB R12, RZ, R12 ;  /* 0x0000000cff0c723e */ /* 0x000fca00000000ff */
[----:B------:R0:W-:Y:S01]  /*ccf0*/  @P1 STG.E.U16 desc[UR4][R4.64+0x22], R12 ;  /* 0x0000220c04001986 */ /* 0x0001e2000c101504 */
[----:B------:R-:W-:Y:S05]  /*cd00*/  @!P0 BRA `(.L_x_65) ;  /* 0x0000000000088947 */ /* 0x000fea0003800000 */
[----:B------:R-:W-:Y:S02]  /*cd10*/  ULDC.64 UR4, c[0x0][0x208] ;  /* 0x0000820000047ab9 */ /* 0x000fe40000000a00 */
[----:B------:R3:W5:Y:S03]  /*cd20*/  LDG.E.LTC128B.U16 R7, desc[UR4][R18.64+0x20] ;  /* 0x0000200412077981 */ /* 0x000766000c1e1520 */
.L_x_65:
[----:B------:R-:W-:Y:S05]  /*cd30*/  BSYNC B1 ;  /* 0x0000000000017941 */ /* 0x000fea0003800000 */
.L_x_64:
[----:B------:R-:W2:Y:S01]  /*cd40*/  LDL.LU R13, [R1+0x48] ;  /* 0x00004800010d7983 */ /* 0x000ea20000300800 */
[----:B0----5:R-:W-:Y:S01]  /*cd50*/  HADD2.F32 R12, -RZ, R7.H0_H0 ;  /* 0x20000007ff0c7230 */ /* 0x021fe20000004100 */
[----:B------:R-:W-:Y:S01]  /*cd60*/  ISETP.GT.AND P4, PT, R0, 0x8, P2 ;  /* 0x000000080000780c */ /* 0x000fe20001784270 */
[----:B------:R-:W-:Y:S01]  /*cd70*/  ULDC.64 UR4, c[0x0][0x208] ;  /* 0x0000820000047ab9 */ /* 0x000fe20000000a00 */
[----:B------:R-:W-:Y:S02]  /*cd80*/  BSSY B1, `(.L_x_66) ;  /* 0x000000b000017945 */ /* 0x000fe40003800000 */
[----:B------:R-:W-:-:S04]  /*cd90*/  FMUL R12, R12, R16 ;  /* 0x000000100c0c7220 */ /* 0x000fc80000400000 */
[----:B--2---:R-:W-:Y:S01]  /*cda0*/  FFMA R12, R13, R2, R12 ;  /* 0x000000020d0c7223 */ /* 0x004fe2000000000c */
[----:B------:R-:W-:-:S04]  /*cdb0*/  IMAD.MOV.U32 R13, RZ, RZ, R225 ;  /* 0x000000ffff0d7224 */ /* 0x000fc800078e00e1 */
[----:B------:R-:W-:-:S04]  /*cdc0*/  F2FP.F16.F32.PACK_AB R12, RZ, R12 ;  /* 0x0000000cff0c723e */ /* 0x000fc800000000ff */
[----:B------:R-:W-:Y:S01]  /*cdd0*/  PRMT R14, R12, 0x7610, R14 ;  /* 0x000076100c0e7816 */ /* 0x000fe2000000000e */
[----:B------:R-:W-:-:S05]  /*cde0*/  IMAD.MOV.U32 R12, RZ, RZ, R224 ;  /* 0x000000ffff0c7224 */ /* 0x000fca00078e00e0 */
[----:B------:R0:W-:Y:S01]  /*cdf0*/  @P0 STG.E.U16 desc[UR4][R12.64+0x20], R14 ;  /* 0x0000200e0c000986 */ /* 0x0001e2000c101504 */
[----:B------:R-:W-:Y:S05]  /*ce00*/  @!P4 BRA `(.L_x_67) ;  /* 0x000000000008c947 */ /* 0x000fea0003800000 */
[----:B------:R-:W-:Y:S02]  /*ce10*/  ULDC.64 UR4, c[0x0][0x208] ;  /* 0x0000820000047ab9 */ /* 0x000fe40000000a00 */
[----:B------:R2:W5:Y:S03]  /*ce20*/  LDG.E.LTC128B.U16 R7, desc[UR4][R18.64+0x22] ;  /* 0x0000220412077981 */ /* 0x000566000c1e1520 */
.L_x_67:
[----:B------:R-:W-:Y:S05]  /*ce30*/  BSYNC B1 ;  /* 0x0000000000017941 */ /* 0x000fea0003800000 */
.L_x_66:
        /* <DEDUP_REMOVED lines=13> */
.L_x_69:
[----:B------:R-:W-:Y:S05]  /*cf10*/  BSYNC B1 ;  /* 0x0000000000017941 */ /* 0x000fea0003800000 */
.L_x_68:
[----:B------:R-:W2:Y:S01]  /*cf20*/  LDL.LU R15, [R1+0x50] ;  /* 0x00005000010f7983 */ /* 0x000ea20000300800 */
[----:B0----5:R-:W-:Y:S01]  /*cf30*/  HADD2.F32 R14, -RZ, R7.H0_H0 ;  /* 0x20000007ff0e7230 */ /* 0x021fe20000004100 */
        /* <DEDUP_REMOVED lines=11> */
.L_x_71:
[----:B------:R-:W-:Y:S05]  /*cff0*/  BSYNC B1 ;  /* 0x0000000000017941 */ /* 0x000fea0003800000 */
.L_x_70:
        /* <DEDUP_REMOVED lines=12> */
.L_x_73:
[----:B------:R-:W-:Y:S05]  /*d0c0*/  BSYNC B1 ;  /* 0x0000000000017941 */ /* 0x000fea0003800000 */
.L_x_72:
        /* <DEDUP_REMOVED lines=12> */
.L_x_75:
[----:B------:R-:W-:Y:S05]  /*d190*/  BSYNC B1 ;  /* 0x0000000000017941 */ /* 0x000fea0003800000 */
.L_x_74:
[----:B------:R-:W3:Y:S01]  /*d1a0*/  LDL.LU R15, [R1+0x5c] ;  /* 0x00005c00010f7983 */ /* 0x000ee20000300800 */
[----:B0----5:R-:W-:Y:S01]  /*d1b0*/  HADD2.F32 R14, -RZ, R7.H0_H0 ;  /* 0x20000007ff0e7230 */ /* 0x021fe20000004100 */
[----:B------:R-:W-:Y:S01]  /*d1c0*/  ISETP.GT.AND P5, PT, R0, 0x80, P3 ;  /* 0x000000800000780c */ /* 0x000fe20001fa4270 */
[----:B------:R-:W-:Y:S01]  /*d1d0*/  ULDC.64 UR4, c[0x0][0x208] ;  /* 0x0000820000047ab9 */ /* 0x000fe20000000a00 */
[----:B------:R-:W-:Y:S01]  /*d1e0*/  BSSY B1, `(.L_x_76) ;  /* 0x0000009000017945 */ /* 0x000fe20003800000 */
[----:B------:R-:W-:Y:S01]  /*d1f0*/  PRMT R17, R7, 0x7610, R17 ;  /* 0x0000761007117816 */ /* 0x000fe20000000011 */
[----:B------:R-:W-:-:S04]  /*d200*/  FMUL R14, R14, R16 ;  /* 0x000000100e0e7220 */ /* 0x000fc80000400000 */
[----:B---3--:R-:W-:-:S05]  /*d210*/  FFMA R14, R15, R2, R14 ;  /* 0x000000020f0e7223 */ /* 0x008fca000000000e */
[----:B------:R-:W-:-:S05]  /*d220*/  F2FP.F16.F32.PACK_AB R14, RZ, R14 ;  /* 0x0000000eff0e723e */ /* 0x000fca00000000ff */
[----:B------:R0:W-:Y:S01]  /*d230*/  @P4 STG.E.U16 desc[UR4][R12.64+0x32], R14 ;  /* 0x0000320e0c004986 */ /* 0x0001e2000c101504 */
[----:B------:R-:W-:Y:S05]  /*d240*/  @!P5 BRA `(.L_x_77) ;  /* 0x000000000008d947 */ /* 0x000fea0003800000 */
[----:B------:R-:W-:Y:S02]  /*d250*/  ULDC.64 UR4, c[0x0][0x208] ;  /* 0x0000820000047ab9 */ /* 0x000fe40000000a00 */
[----:B------:R3:W5:Y:S03]  /*d260*/  LDG.E.LTC128B.U16 R17, desc[UR4][R10.64+0x20] ;  /* 0x000020040a117981 */ /* 0x000766000c1e1520 */
.L_x_77:
[----:B------:R-:W-:Y:S05]  /*d270*/  BSYNC B1 ;  /* 0x0000000000017941 */ /* 0x000fea0003800000 */
.L_x_76:
[----:B0-----:R-:W2:Y:S04]  /*d280*/  LDL.LU R14, [R1+0x20] ;  /* 0x00002000010e7983 */ /* 0x001ea80000300800 */
[----:B------:R-:W4:Y:S01]  /*d290*/  LDL.LU R23, [R1+0x94] ;  /* 0x0000940001177983 */ /* 0x000f220000300800 */
[----:B-----5:R-:W-:Y:S01]  /*d2a0*/  HADD2.F32 R7, -RZ, R17.H0_H0 ;  /* 0x20000011ff077230 */ /* 0x020fe20000004100 */
[----:B------:R-:W-:Y:S01]  /*d2b0*/  ISETP.GT.AND P4, PT, R0, 0x80, P2 ;  /* 0x000000800000780c */ /* 0x000fe20001784270 */
[----:B------:R-:W-:Y:S01]  /*d2c0*/  ULDC.64 UR4, c[0x0][0x208] ;  /* 0x0000820000047ab9 */ /* 0x000fe20000000a00 */
[----:B------:R-:W-:Y:S02]  /*d2d0*/  BSSY B1, `(.L_x_78) ;  /* 0x000000c000017945 */ /* 0x000fe40003800000 */
[----:B------:R-:W-:-:S04]  /*d2e0*/  FMUL R7, R7, R16 ;  /* 0x0000001007077220 */ /* 0x000fc80000400000 */
[----:B--2---:R-:W-:Y:S01]  /*d2f0*/  FFMA R7, R14, R2, R7 ;  /* 0x000000020e077223 */ /* 0x004fe20000000007 */
[----:B------:R-:W-:-:S04]  /*d300*/  IMAD.WIDE.U32 R14, R6, 0xf0, R12 ;  /* 0x000000f0060e7825 */ /* 0x000fc800078e000c */
[----:B------:R-:W-:Y:S01]  /*d310*/  F2FP.F16.F32.PACK_AB R6, RZ, R7 ;  /* 0x00000007ff06723e */ /* 0x000fe200000000ff */
[----:B----4-:R-:W-:-:S03]  /*d320*/  IMAD.IADD R7, R23, 0x1, R15 ;  /* 0x0000000117077824 */ /* 0x010fc600078e020f */
[----:B------:R-:W-:Y:S01]  /*d330*/  PRMT R22, R6, 0x7610, R22 ;  /* 0x0000761006167816 */ /* 0x000fe20000000016 */
[----:B------:R-:W-:-:S05]  /*d340*/  IMAD.MOV.U32 R6, RZ, RZ, R14 ;  /* 0x000000ffff067224 */ /* 0x000fca00078e000e */
[----:B------:R0:W-:Y:S01]  /*d350*/  @P5 STG.E.U16 desc[UR4][R6.64+0x20], R22 ;  /* 0x0000201606005986 */ /* 0x0001e2000c101504 */
[----:B------:R-:W-:Y:S05]  /*d360*/  @!P4 BRA `(.L_x_79) ;  /* 0x000000000008c947 */ /* 0x000fea0003800000 */
[----:B------:R-:W-:Y:S02]  /*d370*/  ULDC.64 UR4, c[0x0][0x208] ;  /* 0x0000820000047ab9 */ /* 0x000fe40000000a00 */
[----:B------:R2:W5:Y:S03]  /*d380*/  LDG.E.LTC128B.U16 R17, desc[UR4][R10.64+0x22] ;  /* 0x000022040a117981 */ /* 0x000566000c1e1520 */
.L_x_79:
[----:B------:R-:W-:Y:S05]  /*d390*/  BSYNC B1 ;  /* 0x0000000000017941 */ /* 0x000fea0003800000 */
.L_x_78:
[----:B------:R-:W4:Y:S01]  /*d3a0*/  LDL.LU R23, [R1+0x24] ;  /* 0x0000240001177983 */ /* 0x000f220000300800 */
[----:B0----5:R-:W-:Y:S01]  /*d3b0*/  HADD2.F32 R22, -RZ, R17.H0_H0 ;  /* 0x20000011ff167230 */ /* 0x021fe20000004100 */
[----:B------:R-:W-:Y:S01]  /*d3c0*/  ISETP.GT.AND P3, PT, R0, 0x88, P3 ;  /* 0x000000880000780c */ /* 0x000fe20001f64270 */
[----:B------:R-:W-:Y:S01]  /*d3d0*/  ULDC.64 UR4, c[0x0][0x208] ;  /* 0x0000820000047ab9 */ /* 0x000fe20000000a00 */
[----:B------:R-:W-:Y:S02]  /*d3e0*/  BSSY B1, `(.L_x_80) ;  /* 0x0000008000017945 */ /* 0x000fe40003800000 */
[----:B------:R-:W-:-:S04]  /*d3f0*/  FMUL R22, R22, R16 ;  /* 0x0000001016167220 */ /* 0x000fc80000400000 */
[----:B----4-:R-:W-:-:S05]  /*d400*/  FFMA R22, R23, R2, R22 ;  /* 0x0000000217167223 */ /* 0x010fca0000000016 */
[----:B------:R-:W-:-:S05]  /*d410*/  F2FP.F16.F32.PACK_AB R22, RZ, R22 ;  /* 0x00000016ff16723e */ /* 0x000fca00000000ff */
[----:B------:R0:W-:Y:S01]  /*d420*/  @P4 STG.E.U16 desc[UR4][R6.64+0x22], R22 ;  /* 0x0000221606004986 */ /* 0x0001e2000c101504 */
[----:B------:R-:W-:Y:S05]  /*d430*/  @!P3 BRA `(.L_x_81) ;  /* 0x000000000008b947 */ /* 0x000fea0003800000 */
[----:B------:R-:W-:Y:S02]  /*d440*/  ULDC.64 UR4, c[0x0][0x208] ;  /* 0x0000820000047ab9 */ /* 0x000fe40000000a00 */
[----:B------:R4:W5:Y:S03]  /*d450*/  LDG.E.LTC128B.U16 R17, desc[UR4][R8.64+0x20] ;  /* 0x0000200408117981 */ /* 0x000966000c1e1520 */
.L_x_81:
[----:B------:R-:W-:Y:S05]  /*d460*/  BSYNC B1 ;  /* 0x0000000000017941 */ /* 0x000fea0003800000 */
.L_x_80:
[----:B0-----:R-:W2:Y:S04]  /*d470*/  LDL.LU R22, [R1+0x28] ;  /* 0x0000280001167983 */ /* 0x001ea80000300800 */
[----:B------:R-:W3:Y:S04]  /*d480*/  LDL.LU R224, [R1+0xd8] ;  /* 0x0000d80001e07983 */ /* 0x000ee80000300800 */
[----:B------:R-:W4:Y:S01]  /*d490*/  LDL.LU R23, [R1+0xd0] ;  /* 0x0000d00001177983 */ /* 0x000f220000300800 */
[----:B-----5:R-:W-:Y:S01]  /*d4a0*/  HADD2.F32 R15, -RZ, R17.H0_H0 ;  /* 0x20000011ff0f7230 */ /* 0x020fe20000004100 */
[----:B------:R-:W-:Y:S01]  /*d4b0*/  ISETP.GT.AND P2, PT, R0, 0x88, P2 ;  /* 0x000000880000780c */ /* 0x000fe20001744270 */
[----:B------:R-:W-:Y:S01]  /*d4c0*/  ULDC.64 UR4, c[0x0][0x208] ;  /* 0x0000820000047ab9 */ /* 0x000fe20000000a00 */
[----:B------:R-:W-:Y:S02]  /*d4d0*/  BSSY B1, `(.L_x_82) ;  /* 0x000000a000017945 */ /* 0x000fe40003800000 */
[----:B------:R-:W-:-:S04]  /*d4e0*/  FMUL R15, R15, R16 ;  /* 0x000000100f0f7220 */ /* 0x000fc80000400000 */
[----:B--2---:R-:W-:Y:S01]  /*d4f0*/  FFMA R22, R22, R2, R15 ;  /* 0x0000000216167223 */ /* 0x004fe2000000000f */
[----:B---3--:R-:W-:-:S04]  /*d500*/  IADD3 R14, P4, R224, R14, RZ ;  /* 0x0000000ee00e7210 */ /* 0x008fc80007f9e0ff */
[----:B------:R-:W-:Y:S02]  /*d510*/  F2FP.F16.F32.PACK_AB R22, RZ, R22 ;  /* 0x00000016ff16723e */ /* 0x000fe400000000ff */
[----:B----4-:R-:W-:-:S05]  /*d520*/  IADD3.X R15, R23, R7, RZ, P4, !PT ;  /* 0x00000007170f7210 */ /* 0x010fca00027fe4ff */
[----:B------:R0:W-:Y:S01]  /*d530*/  @P3 STG.E.U16 desc[UR4][R14.64+0x20], R22 ;  /* 0x000020160e003986 */ /* 0x0001e2000c101504 */
[----:B------:R-:W-:Y:S05]  /*d540*/  @!P2 BRA `(.L_x_83) ;  /* 0x000000000008a947 */ /* 0x000fea0003800000 */
[----:B------:R-:W-:Y:S02]  /*d550*/  ULDC.64 UR4, c[0x0][0x208] ;  /* 0x0000820000047ab9 */ /* 0x000fe40000000a00 */
[----:B------:R2:W5:Y:S03]  /*d560*/  LDG.E.LTC128B.U16 R17, desc[UR4][R8.64+0x22] ;  /* 0x0000220408117981 */ /* 0x000566000c1e1520 */
.L_x_83:
[----:B------:R-:W-:Y:S05]  /*d570*/  BSYNC B1 ;  /* 0x0000000000017941 */ /* 0x000fea0003800000 */
.L_x_82:
        /* <DEDUP_REMOVED lines=12> */
.L_x_85:
[----:B------:R-:W-:Y:S05]  /*d640*/  BSYNC B1 ;  /* 0x0000000000017941 */ /* 0x000fea0003800000 */
.L_x_84:
        /* <DEDUP_REMOVED lines=12> */
.L_x_87:
[----:B------:R-:W-:Y:S05]  /*d710*/  BSYNC B1 ;  /* 0x0000000000017941 */ /* 0x000fea0003800000 */
.L_x_86:
        /* <DEDUP_REMOVED lines=12> */
.L_x_89:
[----:B------:R-:W-:Y:S05]  /*d7e0*/  BSYNC B1 ;  /* 0x0000000000017941 */ /* 0x000fea0003800000 */
.L_x_88:
        /* <DEDUP_REMOVED lines=12> */
.L_x_91:
[----:B------:R-:W-:Y:S05]  /*d8b0*/  BSYNC B1 ;  /* 0x0000000000017941 */ /* 0x000fea0003800000 */
.L_x_90:
        /* <DEDUP_REMOVED lines=13> */
.L_x_93:
[----:B------:R-:W-:Y:S05]  /*d990*/  BSYNC B1 ;  /* 0x0000000000017941 */ /* 0x000fea0003800000 */
.L_x_92:
[----:B------:R-:W3:Y:S01]  /*d9a0*/  LDL.LU R23, [R1] ;  /* 0x0000000001177983 */ /* 0x000ee20000300800 */
        /* <DEDUP_REMOVED lines=12> */
.L_x_95:
[----:B------:R-:W-:Y:S05]  /*da70*/  BSYNC B1 ;  /* 0x0000000000017941 */ /* 0x000fea0003800000 */
.L_x_94:
        /* <DEDUP_REMOVED lines=12> */
.L_x_97:
[----:B------:R-:W-:Y:S05]  /*db40*/  BSYNC B1 ;  /* 0x0000000000017941 */ /* 0x000fea0003800000 */
.L_x_96:
        /* <DEDUP_REMOVED lines=12> */
.L_x_99:
[----:B------:R-:W-:Y:S05]  /*dc10*/  BSYNC B1 ;  /* 0x0000000000017941 */ /* 0x000fea0003800000 */
.L_x_98:
        /* <DEDUP_REMOVED lines=13> */
.L_x_101:
[----:B------:R-:W-:Y:S05]  /*dcf0*/  BSYNC B1 ;  /* 0x0000000000017941 */ /* 0x000fea0003800000 */
.L_x_100:
        /* <DEDUP_REMOVED lines=13> */
.L_x_103:
[----:B------:R-:W-:Y:S05]  /*ddd0*/  BSYNC B1 ;  /* 0x0000000000017941 */ /* 0x000fea0003800000 */
.L_x_102:
        /* <DEDUP_REMOVED lines=12> */
.L_x_105:
[----:B------:R-:W-:Y:S05]  /*dea0*/  BSYNC B1 ;  /* 0x0000000000017941 */ /* 0x000fea0003800000 */
.L_x_104:
        /* <DEDUP_REMOVED lines=12> */
.L_x_107:
[----:B------:R-:W-:Y:S05]  /*df70*/  BSYNC B1 ;  /* 0x0000000000017941 */ /* 0x000fea0003800000 */
.L_x_106:
        /* <DEDUP_REMOVED lines=12> */
.L_x_109:
[----:B------:R-:W-:Y:S05]  /*e040*/  BSYNC B1 ;  /* 0x0000000000017941 */ /* 0x000fea0003800000 */
.L_x_108:
[----:B0----5:R-:W-:Y:S01]  /*e050*/  HADD2.F32 R22, -RZ, R17.H0_H0 ;  /* 0x20000011ff167230 */ /* 0x021fe20000004100 */
[----:B------:R-:W-:Y:S01]  /*e060*/  ISETP.GT.AND P4, PT, R0, 0x80, P2 ;  /* 0x000000800000780c */ /* 0x000fe20001784270 */
[----:B------:R-:W-:Y:S01]  /*e070*/  ULDC.64 UR4, c[0x0][0x208] ;  /* 0x0000820000047ab9 */ /* 0x000fe20000000a00 */
[----:B------:R-:W-:Y:S02]  /*e080*/  BSSY B1, `(.L_x_110) ;  /* 0x0000008000017945 */ /* 0x000fe40003800000 */
[----:B------:R-:W-:-:S04]  /*e090*/  FMUL R22, R22, R16 ;  /* 0x0000001016167220 */ /* 0x000fc80000400000 */
[----:B------:R-:W-:-:S05]  /*e0a0*/  FFMA R22, R216, R2, R22 ;  /* 0x00000002d8167223 */ /* 0x000fca0000000016 */
[----:B------:R-:W-:-:S05]  /*e0b0*/  F2FP.F16.F32.PACK_AB R22, RZ, R22 ;  /* 0x00000016ff16723e */ /* 0x000fca00000000ff */
[----:B------:R0:W-:Y:S01]  /*e0c0*/  @P5 STG.E.U16 desc[UR4][R6.64+0x40], R22 ;  /* 0x0000401606005986 */ /* 0x0001e2000c101504 */
[----:B------:R-:W-:Y:S05]  /*e0d0*/  @!P4 BRA `(.L_x_111) ;  /* 0x000000000008c947 */ /* 0x000fea0003800000 */
[----:B------:R-:W-:Y:S02]  /*e0e0*/  ULDC.64 UR4, c[0x0][0x208] ;  /* 0x0000820000047ab9 */ /* 0x000fe40000000a00 */
[----:B------:R0:W5:Y:S03]  /*e0f0*/  LDG.E.LTC128B.U16 R17, desc[UR4][R10.64+0x42] ;  /* 0x000042040a117981 */ /* 0x000166000c1e1520 */
.L_x_111:
[----:B------:R-:W-:Y:S05]  /*e100*/  BSYNC B1 ;  /* 0x0000000000017941 */ /* 0x000fea0003800000 */
.L_x_110:
        /* <DEDUP_REMOVED lines=11> */
.L_x_113:
[----:B------:R-:W-:Y:S05]  /*e1c0*/  BSYNC B1 ;  /* 0x0000000000017941 */ /* 0x000fea0003800000 */
.L_x_112:
        /* <DEDUP_REMOVED lines=11> */
.L_x_115:
[----:B------:R-:W-:Y:S05]  /*e280*/  BSYNC B1 ;  /* 0x0000000000017941 */ /* 0x000fea0003800000 */
.L_x_114:
        /* <DEDUP_REMOVED lines=11> */
.L_x_117:
[----:B------:R-:W-:Y:S05]  /*e340*/  BSYNC B1 ;  /* 0x0000000000017941 */ /* 0x000fea0003800000 */
.L_x_116:
[----:B-----5:R-:W-:Y:S01]  /*e350*/  HADD2.F32 R23, -RZ, R17.H0_H0 ;  /* 0x20000011ff177230 */ /* 0x020fe20000004100 */
        /* <DEDUP_REMOVED lines=10> */
.L_x_119:
[----:B------:R-:W-:Y:S05]  /*e400*/  BSYNC B1 ;  /* 0x0000000000017941 */ /* 0x000fea0003800000 */
.L_x_118:
        /* <DEDUP_REMOVED lines=11> */
.L_x_121:
[----:B------:R-:W-:Y:S05]  /*e4c0*/  BSYNC B1 ;  /* 0x0000000000017941 */ /* 0x000fea0003800000 */
.L_x_120:
        /* <DEDUP_REMOVED lines=11> */
.L_x_123:
[----:B------:R-:W-:Y:S05]  /*e580*/  BSYNC B1 ;  /* 0x0000000000017941 */ /* 0x000fea0003800000 */
.L_x_122:
[----:B0----5:R-:W-:Y:S01]  /*e590*/  HADD2.F32 R23, -RZ, R17.H0_H0 ;  /* 0x20000011ff177230 */ /* 0x021fe20000004100 */
[----:B------:R-:W-:Y:S01]  /*e5a0*/  ISETP.GT.AND P3, PT, R3, 0x30, PT ;  /* 0x000000300300780c */ /* 0x000fe20003f64270 */
[----:B------:R-:W-:Y:S01]  /*e5b0*/  ULDC.64 UR4, c[0x0][0x208] ;  /* 0x0000820000047ab9 */ /* 0x000fe20000000a00 */
[----:B------:R-:W-:Y:S02]  /*e5c0*/  BSSY B1, `(.L_x_124) ;  /* 0x0000009000017945 */ /* 0x000fe40003800000 */
[----:B------:R-:W-:Y:S01]  /*e5d0*/  FMUL R22, R23, R16 ;  /* 0x0000001017167220 */ /* 0x000fe20000400000 */
[----:B------:R-:W-:-:S03]  /*e5e0*/  ISETP.GT.AND P1, PT, R0, RZ, P3 ;  /* 0x000000ff0000720c */ /* 0x000fc60001f24270 */
[----:B------:R-:W-:-:S05]  /*e5f0*/  FFMA R22, R223, R2, R22 ;  /* 0x00000002df167223 */ /* 0x000fca0000000016 */
[----:B------:R-:W-:-:S05]  /*e600*/  F2FP.F16.F32.PACK_AB R22, RZ, R22 ;  /* 0x00000016ff16723e */ /* 0x000fca00000000ff */
[----:B------:R0:W-:Y:S01]  /*e610*/  @P0 STG.E.U16 desc[UR4][R14.64+0x52], R22 ;  /* 0x000052160e000986 */ /* 0x0001e2000c101504 */
[----:B------:R-:W-:Y:S05]  /*e620*/  @!P1 BRA `(.L_x_125) ;  /* 0x0000000000089947 */ /* 0x000fea0003800000 */
[----:B------:R-:W-:Y:S02]  /*e630*/  ULDC.64 UR4, c[0x0][0x208] ;  /* 0x0000820000047ab9 */ /* 0x000fe40000000a00 */
[----:B------:R0:W5:Y:S03]  /*e640*/  LDG.E.LTC128B.U16 R17, desc[UR4][R20.64+0x60] ;  /* 0x0000600414117981 */ /* 0x000166000c1e1520 */
.L_x_125:
[----:B------:R-:W-:Y:S05]  /*e650*/  BSYNC B1 ;  /* 0x0000000000017941 */ /* 0x000fea0003800000 */
.L_x_124:
[----:B-----5:R-:W-:Y:S01]  /*e660*/  HADD2.F32 R23, -RZ, R17.H0_H0 ;  /* 0x20000011ff177230 */ /* 0x020fe20000004100 */
        /* <DEDUP_REMOVED lines=11> */
.L_x_127:
[----:B------:R-:W-:Y:S05]  /*e720*/  BSYNC B1 ;  /* 0x0000000000017941 */ /* 0x000fea0003800000 */
.L_x_126:
        /* <DEDUP_REMOVED lines=11> */
.L_x_129:
[----:B------:R-:W-:Y:S05]  /*e7e0*/  BSYNC B1 ;  /* 0x0000000000017941 */ /* 0x000fea0003800000 */
.L_x_128:
        /* <DEDUP_REMOVED lines=11> */
.L_x_131:
[----:B------:R-:W-:Y:S05]  /*e8a0*/  BSYNC B1 ;  /* 0x0000000000017941 */ /* 0x000fea0003800000 */
.L_x_130:
        /* <DEDUP_REMOVED lines=12> */
.L_x_133:
[----:B------:R-:W-:Y:S05]  /*e970*/  BSYNC B1 ;  /* 0x0000000000017941 */ /* 0x000fea0003800000 */
.L_x_132:
        /* <DEDUP_REMOVED lines=12> */
.L_x_135:
[----:B------:R-:W-:Y:S05]  /*ea40*/  BSYNC B1 ;  /* 0x0000000000017941 */ /* 0x000fea0003800000 */
.L_x_134:
        /* <DEDUP_REMOVED lines=11> */
.L_x_137:
[----:B------:R-:W-:Y:S05]  /*eb00*/  BSYNC B1 ;  /* 0x0000000000017941 */ /* 0x000fea0003800000 */
.L_x_136:
        /* <DEDUP_REMOVED lines=11> */
.L_x_139:
[----:B------:R-:W-:Y:S05]  /*ebc0*/  BSYNC B1 ;  /* 0x0000000000017941 */ /* 0x000fea0003800000 */
.L_x_138:
        /* <DEDUP_REMOVED lines=11> */
.L_x_141:
[----:B------:R-:W-:Y:S05]  /*ec80*/  BSYNC B1 ;  /* 0x0000000000017941 */ /* 0x000fea0003800000 */
.L_x_140:
        /* <DEDUP_REMOVED lines=11> */
.L_x_143:
[----:B------:R-:W-:Y:S05]  /*ed40*/  BSYNC B1 ;  /* 0x0000000000017941 */ /* 0x000fea0003800000 */
.L_x_142:
        /* <DEDUP_REMOVED lines=11> */
.L_x_145:
[----:B------:R-:W-:Y:S05]  /*ee00*/  BSYNC B1 ;  /* 0x0000000000017941 */ /* 0x000fea0003800000 */
.L_x_144:
        /* <DEDUP_REMOVED lines=11> */
.L_x_147:
[----:B------:R-:W-:Y:S05]  /*eec0*/  BSYNC B1 ;  /* 0x0000000000017941 */ /* 0x000fea0003800000 */
.L_x_146:
        /* <DEDUP_REMOVED lines=11> */
.L_x_149:
[----:B------:R-:W-:Y:S05]  /*ef80*/  BSYNC B1 ;  /* 0x0000000000017941 */ /* 0x000fea0003800000 */
.L_x_148:
        /* <DEDUP_REMOVED lines=11> */
.L_x_151:
[----:B------:R-:W-:Y:S05]  /*f040*/  BSYNC B1 ;  /* 0x0000000000017941 */ /* 0x000fea0003800000 */
.L_x_150:
        /* <DEDUP_REMOVED lines=11> */
.L_x_153:
[----:B------:R-:W-:Y:S05]  /*f100*/  BSYNC B1 ;  /* 0x0000000000017941 */ /* 0x000fea0003800000 */
.L_x_152:
        /* <DEDUP_REMOVED lines=11> */
.L_x_155:
[----:B------:R-:W-:Y:S05]  /*f1c0*/  BSYNC B1 ;  /* 0x0000000000017941 */ /* 0x000fea0003800000 */
.L_x_154:
        /* <DEDUP_REMOVED lines=12> */
.L_x_157:
[----:B------:R-:W-:Y:S05]  /*f290*/  BSYNC B1 ;  /* 0x0000000000017941 */ /* 0x000fea0003800000 */
.L_x_156:
        /* <DEDUP_REMOVED lines=12> */
.L_x_159:
[----:B------:R-:W-:Y:S05]  /*f360*/  BSYNC B1 ;  /* 0x0000000000017941 */ /* 0x000fea0003800000 */
.L_x_158:
        /* <DEDUP_REMOVED lines=11> */
.L_x_161:
[----:B------:R-:W-:Y:S05]  /*f420*/  BSYNC B1 ;  /* 0x0000000000017941 */ /* 0x000fea0003800000 */
.L_x_160:
        /* <DEDUP_REMOVED lines=11> */
.L_x_163:
[----:B------:R-:W-:Y:S05]  /*f4e0*/  BSYNC B1 ;  /* 0x0000000000017941 */ /* 0x000fea0003800000 */
.L_x_162:
        /* <DEDUP_REMOVED lines=12> */
.L_x_165:
[----:B------:R-:W-:Y:S05]  /*f5b0*/  BSYNC B1 ;  /* 0x0000000000017941 */ /* 0x000fea0003800000 */
.L_x_164:
        /* <DEDUP_REMOVED lines=12> */
.L_x_167:
[----:B------:R-:W-:Y:S05]  /*f680*/  BSYNC B1 ;  /* 0x0000000000017941 */ /* 0x000fea0003800000 */
.L_x_166:
        /* <DEDUP_REMOVED lines=11> */
.L_x_169:
[----:B------:R-:W-:Y:S05]  /*f740*/  BSYNC B1 ;  /* 0x0000000000017941 */ /* 0x000fea0003800000 */
.L_x_168:
        /* <DEDUP_REMOVED lines=11> */
.L_x_171:
[----:B------:R-:W-:Y:S05]  /*f800*/  BSYNC B1 ;  /* 0x0000000000017941 */ /* 0x000fea0003800000 */
.L_x_170:
        /* <DEDUP_REMOVED lines=11> */
.L_x_173:
[----:B------:R-:W-:Y:S05]  /*f8c0*/  BSYNC B1 ;  /* 0x0000000000017941 */ /* 0x000fea0003800000 */
.L_x_172:
        /* <DEDUP_REMOVED lines=11> */
.L_x_175:
[----:B------:R-:W-:Y:S05]  /*f980*/  BSYNC B1 ;  /* 0x0000000000017941 */ /* 0x000fea0003800000 */
.L_x_174:
        /* <DEDUP_REMOVED lines=11> */
.L_x_177:
[----:B------:R-:W-:Y:S05]  /*fa40*/  BSYNC B1 ;  /* 0x0000000000017941 */ /* 0x000fea0003800000 */
.L_x_176:
        /* <DEDUP_REMOVED lines=11> */
.L_x_179:
[----:B------:R-:W-:Y:S05]  /*fb00*/  BSYNC B1 ;  /* 0x0000000000017941 */ /* 0x000fea0003800000 */
.L_x_178:
        /* <DEDUP_REMOVED lines=11> */
.L_x_181:
[----:B------:R-:W-:Y:S05]  /*fbc0*/  BSYNC B1 ;  /* 0x0000000000017941 */ /* 0x000fea0003800000 */
.L_x_180:
        /* <DEDUP_REMOVED lines=11> */
.L_x_183:
[----:B------:R-:W-:Y:S05]  /*fc80*/  BSYNC B1 ;  /* 0x0000000000017941 */ /* 0x000fea0003800000 */
.L_x_182:
        /* <DEDUP_REMOVED lines=11> */
.L_x_185:
[----:B------:R-:W-:Y:S05]  /*fd40*/  BSYNC B1 ;  /* 0x0000000000017941 */ /* 0x000fea0003800000 */
.L_x_184:
        /* <DEDUP_REMOVED lines=11> */
.L_x_187:
[----:B------:R-:W-:Y:S05]  /*fe00*/  BSYNC B1 ;  /* 0x0000000000017941 */ /* 0x000fea0003800000 */
.L_x_186:
        /* <DEDUP_REMOVED lines=12> */
.L_x_189:
[----:B------:R-:W-:Y:S05]  /*fed0*/  BSYNC B1 ;  /* 0x0000000000017941 */ /* 0x000fea0003800000 */
.L_x_188:
        /* <DEDUP_REMOVED lines=12> */
.L_x_191:
[----:B------:R-:W-:Y:S05]  /*ffa0*/  BSYNC B1 ;  /* 0x0000000000017941 */ /* 0x000fea0003800000 */
.L_x_190:
        /* <DEDUP_REMOVED lines=11> */
.L_x_193:
[----:B------:R-:W-:Y:S05]  /*10060*/  BSYNC B1 ;  /* 0x0000000000017941 */ /* 0x000fea0003800000 */
.L_x_192:
        /* <DEDUP_REMOVED lines=11> */
.L_x_195:
[----:B------:R-:W-:Y:S05]  /*10120*/  BSYNC B1 ;  /* 0x0000000000017941 */ /* 0x000fea0003800000 */
.L_x_194:
        /* <DEDUP_REMOVED lines=12> */
.L_x_197:
[----:B------:R-:W-:Y:S05]  /*101f0*/  BSYNC B1 ;  /* 0x0000000000017941 */ /* 0x000fea0003800000 */
.L_x_196:
        /* <DEDUP_REMOVED lines=12> */
.L_x_199:
[----:B------:R-:W-:Y:S05]  /*102c0*/  BSYNC B1 ;  /* 0x0000000000017941 */ /* 0x000fea0003800000 */
.L_x_198:
        /* <DEDUP_REMOVED lines=11> */
.L_x_201:
[----:B------:R-:W-:Y:S05]  /*10380*/  BSYNC B1 ;  /* 0x0000000000017941 */ /* 0x000fea0003800000 */
.L_x_200:
        /* <DEDUP_REMOVED lines=11> */
.L_x_203:
[----:B------:R-:W-:Y:S05]  /*10440*/  BSYNC B1 ;  /* 0x0000000000017941 */ /* 0x000fea0003800000 */
.L_x_202:
        /* <DEDUP_REMOVED lines=11> */
.L_x_205:
[----:B------:R-:W-:Y:S05]  /*10500*/  BSYNC B1 ;  /* 0x0000000000017941 */ /* 0x000fea0003800000 */
.L_x_204:
        /* <DEDUP_REMOVED lines=11> */
.L_x_207:
[----:B------:R-:W-:Y:S05]  /*105c0*/  BSYNC B1 ;  /* 0x0000000000017941 */ /* 0x000fea0003800000 */
.L_x_206:
        /* <DEDUP_REMOVED lines=11> */
.L_x_209:
[----:B------:R-:W-:Y:S05]  /*10680*/  BSYNC B1 ;  /* 0x0000000000017941 */ /* 0x000fea0003800000 */
.L_x_208:
        /* <DEDUP_REMOVED lines=11> */
.L_x_211:
[----:B------:R-:W-:Y:S05]  /*10740*/  BSYNC B1 ;  /* 0x0000000000017941 */ /* 0x000fea0003800000 */
.L_x_210:
        /* <DEDUP_REMOVED lines=11> */
.L_x_213:
[----:B------:R-:W-:Y:S05]  /*10800*/  BSYNC B1 ;  /* 0x0000000000017941 */ /* 0x000fea0003800000 */
.L_x_212:
        /* <DEDUP_REMOVED lines=11> */
.L_x_215:
[----:B------:R-:W-:Y:S05]  /*108c0*/  BSYNC B1 ;  /* 0x0000000000017941 */ /* 0x000fea0003800000 */
.L_x_214:
        /* <DEDUP_REMOVED lines=11> */
.L_x_217:
[----:B------:R-:W-:Y:S05]  /*10980*/  BSYNC B1 ;  /* 0x0000000000017941 */ /* 0x000fea0003800000 */
.L_x_216:
        /* <DEDUP_REMOVED lines=11> */
.L_x_219:
[----:B------:R-:W-:Y:S05]  /*10a40*/  BSYNC B1 ;  /* 0x0000000000017941 */ /* 0x000fea0003800000 */
.L_x_218:
        /* <DEDUP_REMOVED lines=12> */
.L_x_221:
[----:B------:R-:W-:Y:S05]  /*10b10*/  BSYNC B1 ;  /* 0x0000000000017941 */ /* 0x000fea0003800000 */
.L_x_220:
        /* <DEDUP_REMOVED lines=12> */
.L_x_223:
[----:B------:R-:W-:Y:S05]  /*10be0*/  BSYNC B1 ;  /* 0x0000000000017941 */ /* 0x000fea0003800000 */
.L_x_222:
        /* <DEDUP_REMOVED lines=11> */
.L_x_225:
[----:B------:R-:W-:Y:S05]  /*10ca0*/  BSYNC B1 ;  /* 0x0000000000017941 */ /* 0x000fea0003800000 */
.L_x_224:
        /* <DEDUP_REMOVED lines=11> */
.L_x_227:
[----:B------:R-:W-:Y:S05]  /*10d60*/  BSYNC B1 ;  /* 0x0000000000017941 */ /* 0x000fea0003800000 */
.L_x_226:
        /* <DEDUP_REMOVED lines=12> */
.L_x_229:
[----:B------:R-:W-:Y:S05]  /*10e30*/  BSYNC B1 ;  /* 0x0000000000017941 */ /* 0x000fea0003800000 */
.L_x_228:
        /* <DEDUP_REMOVED lines=12> */
.L_x_231:
[----:B------:R-:W-:Y:S05]  /*10f00*/  BSYNC B1 ;  /* 0x0000000000017941 */ /* 0x000fea0003800000 */
.L_x_230:
        /* <DEDUP_REMOVED lines=11> */
.L_x_233:
[----:B------:R-:W-:Y:S05]  /*10fc0*/  BSYNC B1 ;  /* 0x0000000000017941 */ /* 0x000fea0003800000 */
.L_x_232:
        /* <DEDUP_REMOVED lines=11> */
.L_x_235:
[----:B------:R-:W-:Y:S05]  /*11080*/  BSYNC B1 ;  /* 0x0000000000017941 */ /* 0x000fea0003800000 */
.L_x_234:
        /* <DEDUP_REMOVED lines=11> */
.L_x_237:
[----:B------:R-:W-:Y:S05]  /*11140*/  BSYNC B1 ;  /* 0x0000000000017941 */ /* 0x000fea0003800000 */
.L_x_236:
        /* <DEDUP_REMOVED lines=11> */
.L_x_239:
[----:B------:R-:W-:Y:S05]  /*11200*/  BSYNC B1 ;  /* 0x0000000000017941 */ /* 0x000fea0003800000 */
.L_x_238:
        /* <DEDUP_REMOVED lines=11> */
.L_x_241:
[----:B------:R-:W-:Y:S05]  /*112c0*/  BSYNC B1 ;  /* 0x0000000000017941 */ /* 0x000fea0003800000 */
.L_x_240:
        /* <DEDUP_REMOVED lines=11> */
.L_x_243:
[----:B------:R-:W-:Y:S05]  /*11380*/  BSYNC B1 ;  /* 0x0000000000017941 */ /* 0x000fea0003800000 */
.L_x_242:
        /* <DEDUP_REMOVED lines=11> */
.L_x_245:
[----:B------:R-:W-:Y:S05]  /*11440*/  BSYNC B1 ;  /* 0x0000000000017941 */ /* 0x000fea0003800000 */
.L_x_244:
        /* <DEDUP_REMOVED lines=11> */
.L_x_247:
[----:B------:R-:W-:Y:S05]  /*11500*/  BSYNC B1 ;  /* 0x0000000000017941 */ /* 0x000fea0003800000 */
.L_x_246:
        /* <DEDUP_REMOVED lines=11> */
.L_x_249:
[----:B------:R-:W-:Y:S05]  /*115c0*/  BSYNC B1 ;  /* 0x0000000000017941 */ /* 0x000fea0003800000 */
.L_x_248:
        /* <DEDUP_REMOVED lines=11> */
.L_x_251:
[----:B------:R-:W-:Y:S05]  /*11680*/  BSYNC B1 ;  /* 0x0000000000017941 */ /* 0x000fea0003800000 */
.L_x_250:
        /* <DEDUP_REMOVED lines=12> */
.L_x_253:
[----:B------:R-:W-:Y:S05]  /*11750*/  BSYNC B1 ;  /* 0x0000000000017941 */ /* 0x000fea0003800000 */
.L_x_252:
        /* <DEDUP_REMOVED lines=12> */
.L_x_255:
[----:B------:R-:W-:Y:S05]  /*11820*/  BSYNC B1 ;  /* 0x0000000000017941 */ /* 0x000fea0003800000 */
.L_x_254:
        /* <DEDUP_REMOVED lines=11> */
.L_x_257:
[----:B------:R-:W-:Y:S05]  /*118e0*/  BSYNC B1 ;  /* 0x0000000000017941 */ /* 0x000fea0003800000 */
.L_x_256:
        /* <DEDUP_REMOVED lines=11> */
.L_x_259:
[----:B------:R-:W-:Y:S05]  /*119a0*/  BSYNC B1 ;  /* 0x0000000000017941 */ /* 0x000fea0003800000 */
.L_x_258:
        /* <DEDUP_REMOVED lines=12> */
.L_x_261:
[----:B------:R-:W-:Y:S05]  /*11a70*/  BSYNC B1 ;  /* 0x0000000000017941 */ /* 0x000fea0003800000 */
.L_x_260:
        /* <DEDUP_REMOVED lines=12> */
.L_x_263:
[----:B------:R-:W-:Y:S05]  /*11b40*/  BSYNC B1 ;  /* 0x0000000000017941 */ /* 0x000fea0003800000 */
.L_x_262:
        /* <DEDUP_REMOVED lines=11> */
.L_x_265:
[----:B------:R-:W-:Y:S05]  /*11c00*/  BSYNC B1 ;  /* 0x0000000000017941 */ /* 0x000fea0003800000 */
.L_x_264:
        /* <DEDUP_REMOVED lines=11> */
.L_x_267:
[----:B------:R-:W-:Y:S05]  /*11cc0*/  BSYNC B1 ;  /* 0x0000000000017941 */ /* 0x000fea0003800000 */
.L_x_266:
        /* <DEDUP_REMOVED lines=11> */
.L_x_269:
[----:B------:R-:W-:Y:S05]  /*11d80*/  BSYNC B1 ;  /* 0x0000000000017941 */ /* 0x000fea0003800000 */
.L_x_268:
        /* <DEDUP_REMOVED lines=11> */
.L_x_271:
[----:B------:R-:W-:Y:S05]  /*11e40*/  BSYNC B1 ;  /* 0x0000000000017941 */ /* 0x000fea0003800000 */
.L_x_270:
        /* <DEDUP_REMOVED lines=11> */
.L_x_273:
[----:B------:R-:W-:Y:S05]  /*11f00*/  BSYNC B1 ;  /* 0x0000000000017941 */ /* 0x000fea0003800000 */
.L_x_272:
        /* <DEDUP_REMOVED lines=11> */
.L_x_275:
[----:B------:R-:W-:Y:S05]  /*11fc0*/  BSYNC B1 ;  /* 0x0000000000017941 */ /* 0x000fea0003800000 */
.L_x_274:
        /* <DEDUP_REMOVED lines=11> */
.L_x_277:
[----:B------:R-:W-:Y:S05]  /*12080*/  BSYNC B1 ;  /* 0x0000000000017941 */ /* 0x000fea0003800000 */
.L_x_276:
        /* <DEDUP_REMOVED lines=11> */
.L_x_279:
[----:B------:R-:W-:Y:S05]  /*12140*/  BSYNC B1 ;  /* 0x0000000000017941 */ /* 0x000fea0003800000 */
.L_x_278:
        /* <DEDUP_REMOVED lines=11> */
.L_x_281:
[----:B------:R-:W-:Y:S05]  /*12200*/  BSYNC B1 ;  /* 0x0000000000017941 */ /* 0x000fea0003800000 */
.L_x_280:
        /* <DEDUP_REMOVED lines=11> */
.L_x_283:
[----:B------:R-:W-:Y:S05]  /*122c0*/  BSYNC B1 ;  /* 0x0000000000017941 */ /* 0x000fea0003800000 */
.L_x_282:
        /* <DEDUP_REMOVED lines=12> */
.L_x_285:
[----:B------:R-:W-:Y:S05]  /*12390*/  BSYNC B1 ;  /* 0x0000000000017941 */ /* 0x000fea0003800000 */
.L_x_284:
        /* <DEDUP_REMOVED lines=12> */
.L_x_287:
[----:B------:R-:W-:Y:S05]  /*12460*/  BSYNC B1 ;  /* 0x0000000000017941 */ /* 0x000fea0003800000 */
.L_x_286:
        /* <DEDUP_REMOVED lines=11> */
.L_x_289:
[----:B------:R-:W-:Y:S05]  /*12520*/  BSYNC B1 ;  /* 0x0000000000017941 */ /* 0x000fea0003800000 */
.L_x_288:
        /* <DEDUP_REMOVED lines=11> */
.L_x_291:
[----:B------:R-:W-:Y:S05]  /*125e0*/  BSYNC B1 ;  /* 0x0000000000017941 */ /* 0x000fea0003800000 */
.L_x_290:
        /* <DEDUP_REMOVED lines=12> */
.L_x_293:
[----:B------:R-:W-:Y:S05]  /*126b0*/  BSYNC B1 ;  /* 0x0000000000017941 */ /* 0x000fea0003800000 */
.L_x_292:
        /* <DEDUP_REMOVED lines=12> */
.L_x_295:
[----:B------:R-:W-:Y:S05]  /*12780*/  BSYNC B1 ;  /* 0x0000000000017941 */ /* 0x000fea0003800000 */
.L_x_294:
        /* <DEDUP_REMOVED lines=11> */
.L_x_297:
[----:B------:R-:W-:Y:S05]  /*12840*/  BSYNC B1 ;  /* 0x0000000000017941 */ /* 0x000fea0003800000 */
.L_x_296:
        /* <DEDUP_REMOVED lines=11> */
.L_x_299:
[----:B------:R-:W-:Y:S05]  /*12900*/  BSYNC B1 ;  /* 0x0000000000017941 */ /* 0x000fea0003800000 */
.L_x_298:
        /* <DEDUP_REMOVED lines=11> */
.L_x_301:
[----:B------:R-:W-:Y:S05]  /*129c0*/  BSYNC B1 ;  /* 0x0000000000017941 */ /* 0x000fea0003800000 */
.L_x_300:
        /* <DEDUP_REMOVED lines=11> */
.L_x_303:
[----:B------:R-:W-:Y:S05]  /*12a80*/  BSYNC B1 ;  /* 0x0000000000017941 */ /* 0x000fea0003800000 */
.L_x_302:
        /* <DEDUP_REMOVED lines=11> */
.L_x_305:
[----:B------:R-:W-:Y:S05]  /*12b40*/  BSYNC B1 ;  /* 0x0000000000017941 */ /* 0x000fea0003800000 */
.L_x_304:
        /* <DEDUP_REMOVED lines=11> */
.L_x_307:
[----:B------:R-:W-:Y:S05]  /*12c00*/  BSYNC B1 ;  /* 0x0000000000017941 */ /* 0x000fea0003800000 */
.L_x_306:
        /* <DEDUP_REMOVED lines=11> */
.L_x_309:
[----:B------:R-:W-:Y:S05]  /*12cc0*/  BSYNC B1 ;  /* 0x0000000000017941 */ /* 0x000fea0003800000 */
.L_x_308:
        /* <DEDUP_REMOVED lines=11> */
.L_x_311:
[----:B------:R-:W-:Y:S05]  /*12d80*/  BSYNC B1 ;  /* 0x0000000000017941 */ /* 0x000fea0003800000 */
.L_x_310:
        /* <DEDUP_REMOVED lines=11> */
.L_x_313:
[----:B------:R-:W-:Y:S05]  /*12e40*/  BSYNC B1 ;  /* 0x0000000000017941 */ /* 0x000fea0003800000 */
.L_x_312:
        /* <DEDUP_REMOVED lines=11> */
.L_x_315:
[----:B------:R-:W-:Y:S05]  /*12f00*/  BSYNC B1 ;  /* 0x0000000000017941 */ /* 0x000fea0003800000 */
.L_x_314:
        /* <DEDUP_REMOVED lines=12> */
.L_x_317:
[----:B------:R-:W-:Y:S05]  /*12fd0*/  BSYNC B1 ;  /* 0x0000000000017941 */ /* 0x000fea0003800000 */
.L_x_316:
        /* <DEDUP_REMOVED lines=12> */
.L_x_319:
[----:B------:R-:W-:Y:S05]  /*130a0*/  BSYNC B1 ;  /* 0x0000000000017941 */ /* 0x000fea0003800000 */
.L_x_318:
        /* <DEDUP_REMOVED lines=11> */
.L_x_321:
[----:B------:R-:W-:Y:S05]  /*13160*/  BSYNC B1 ;  /* 0x0000000000017941 */ /* 0x000fea0003800000 */
.L_x_320:
        /* <DEDUP_REMOVED lines=11> */
.L_x_323:
[----:B------:R-:W-:Y:S05]  /*13220*/  BSYNC B1 ;  /* 0x0000000000017941 */ /* 0x000fea0003800000 */
.L_x_322:
        /* <DEDUP_REMOVED lines=12> */
.L_x_325:
[----:B------:R-:W-:Y:S05]  /*132f0*/  BSYNC B1 ;  /* 0x0000000000017941 */ /* 0x000fea0003800000 */
.L_x_324:
        /* <DEDUP_REMOVED lines=12> */
.L_x_327:
[----:B------:R-:W-:Y:S05]  /*133c0*/  BSYNC B1 ;  /* 0x0000000000017941 */ /* 0x000fea0003800000 */
.L_x_326:
        /* <DEDUP_REMOVED lines=11> */
.L_x_329:
[----:B------:R-:W-:Y:S05]  /*13480*/  BSYNC B1 ;  /* 0x0000000000017941 */ /* 0x000fea0003800000 */
.L_x_328:
        /* <DEDUP_REMOVED lines=11> */
.L_x_331:
[----:B------:R-:W-:Y:S05]  /*13540*/  BSYNC B1 ;  /* 0x0000000000017941 */ /* 0x000fea0003800000 */
.L_x_330:
        /* <DEDUP_REMOVED lines=11> */
.L_x_333:
[----:B------:R-:W-:Y:S05]  /*13600*/  BSYNC B1 ;  /* 0x0000000000017941 */ /* 0x000fea0003800000 */
.L_x_332:
        /* <DEDUP_REMOVED lines=11> */
.L_x_335:
[----:B------:R-:W-:Y:S05]  /*136c0*/  BSYNC B1 ;  /* 0x0000000000017941 */ /* 0x000fea0003800000 */
.L_x_334:
        /* <DEDUP_REMOVED lines=11> */
.L_x_337:
[----:B------:R-:W-:Y:S05]  /*13780*/  BSYNC B1 ;  /* 0x0000000000017941 */ /* 0x000fea0003800000 */
.L_x_336:
        /* <DEDUP_REMOVED lines=11> */
.L_x_339:
[----:B------:R-:W-:Y:S05]  /*13840*/  BSYNC B1 ;  /* 0x0000000000017941 */ /* 0x000fea0003800000 */
.L_x_338:
        /* <DEDUP_REMOVED lines=11> */
.L_x_341:
[----:B------:R-:W-:Y:S05]  /*13900*/  BSYNC B1 ;  /* 0x0000000000017941 */ /* 0x000fea0003800000 */
.L_x_340:
        /* <DEDUP_REMOVED lines=11> */
.L_x_343:
[----:B------:R-:W-:Y:S05]  /*139c0*/  BSYNC B1 ;  /* 0x0000000000017941 */ /* 0x000fea0003800000 */
.L_x_342:
        /* <DEDUP_REMOVED lines=11> */
.L_x_345:
[----:B------:R-:W-:Y:S05]  /*13a80*/  BSYNC B1 ;  /* 0x0000000000017941 */ /* 0x000fea0003800000 */
.L_x_344:
        /* <DEDUP_REMOVED lines=11> */
.L_x_347:
[----:B------:R-:W-:Y:S05]  /*13b40*/  BSYNC B1 ;  /* 0x0000000000017941 */ /* 0x000fea0003800000 */
.L_x_346:
        /* <DEDUP_REMOVED lines=12> */
.L_x_349:
[----:B------:R-:W-:Y:S05]  /*13c10*/  BSYNC B1 ;  /* 0x0000000000017941 */ /* 0x000fea0003800000 */
.L_x_348:
        /* <DEDUP_REMOVED lines=12> */
.L_x_351:
[----:B------:R-:W-:Y:S05]  /*13ce0*/  BSYNC B1 ;  /* 0x0000000000017941 */ /* 0x000fea0003800000 */
.L_x_350:
        /* <DEDUP_REMOVED lines=11> */
.L_x_353:
[----:B------:R-:W-:Y:S05]  /*13da0*/  BSYNC B1 ;  /* 0x0000000000017941 */ /* 0x000fea0003800000 */
.L_x_352:
        /* <DEDUP_REMOVED lines=11> */
.L_x_355:
[----:B------:R-:W-:Y:S05]  /*13e60*/  BSYNC B1 ;  /* 0x0000000000017941 */ /* 0x000fea0003800000 */
.L_x_354:
        /* <DEDUP_REMOVED lines=12> */
.L_x_357:
[----:B------:R-:W-:Y:S05]  /*13f30*/  BSYNC B1 ;  /* 0x0000000000017941 */ /* 0x000fea0003800000 */
.L_x_356:
        /* <DEDUP_REMOVED lines=12> */
.L_x_359:
[----:B------:R-:W-:Y:S05]  /*14000*/  BSYNC B1 ;  /* 0x0000000000017941 */ /* 0x000fea0003800000 */
.L_x_358:
        /* <DEDUP_REMOVED lines=11> */
.L_x_361:
[----:B------:R-:W-:Y:S05]  /*140c0*/  BSYNC B1 ;  /* 0x0000000000017941 */ /* 0x000fea0003800000 */
.L_x_360:
        /* <DEDUP_REMOVED lines=11> */
.L_x_363:
[----:B------:R-:W-:Y:S05]  /*14180*/  BSYNC B1 ;  /* 0x0000000000017941 */ /* 0x000fea0003800000 */
.L_x_362:
        /* <DEDUP_REMOVED lines=11> */
.L_x_365:
[----:B------:R-:W-:Y:S05]  /*14240*/  BSYNC B1 ;  /* 0x0000000000017941 */ /* 0x000fea0003800000 */
.L_x_364:
        /* <DEDUP_REMOVED lines=11> */
.L_x_367:
[----:B------:R-:W-:Y:S05]  /*14300*/  BSYNC B1 ;  /* 0x0000000000017941 */ /* 0x000fea0003800000 */
.L_x_366:
        /* <DEDUP_REMOVED lines=11> */
.L_x_369:
[----:B------:R-:W-:Y:S05]  /*143c0*/  BSYNC B1 ;  /* 0x0000000000017941 */ /* 0x000fea0003800000 */
.L_x_368:
        /* <DEDUP_REMOVED lines=11> */
.L_x_371:
[----:B------:R-:W-:Y:S05]  /*14480*/  BSYNC B1 ;  /* 0x0000000000017941 */ /* 0x000fea0003800000 */
.L_x_370:
        /* <DEDUP_REMOVED lines=11> */
.L_x_373:
[----:B------:R-:W-:Y:S05]  /*14540*/  BSYNC B1 ;  /* 0x0000000000017941 */ /* 0x000fea0003800000 */
.L_x_372:
        /* <DEDUP_REMOVED lines=11> */
.L_x_375:
[----:B------:R-:W-:Y:S05]  /*14600*/  BSYNC B1 ;  /* 0x0000000000017941 */ /* 0x000fea0003800000 */
.L_x_374:
        /* <DEDUP_REMOVED lines=11> */
.L_x_377:
[----:B------:R-:W-:Y:S05]  /*146c0*/  BSYNC B1 ;  /* 0x0000000000017941 */ /* 0x000fea0003800000 */
.L_x_376:
        /* <DEDUP_REMOVED lines=11> */
.L_x_379:
[----:B------:R-:W-:Y:S05]  /*14780*/  BSYNC B1 ;  /* 0x0000000000017941 */ /* 0x000fea0003800000 */
.L_x_378:
        /* <DEDUP_REMOVED lines=12> */
.L_x_381:
[----:B------:R-:W-:Y:S05]  /*14850*/  BSYNC B1 ;  /* 0x0000000000017941 */ /* 0x000fea0003800000 */
.L_x_380:
        /* <DEDUP_REMOVED lines=12> */
.L_x_383:
[----:B------:R-:W-:Y:S05]  /*14920*/  BSYNC B1 ;  /* 0x0000000000017941 */ /* 0x000fea0003800000 */
.L_x_382:
        /* <DEDUP_REMOVED lines=11> */
.L_x_385:
[----:B------:R-:W-:Y:S05]  /*149e0*/  BSYNC B1 ;  /* 0x0000000000017941 */ /* 0x000fea0003800000 */
.L_x_384:
        /* <DEDUP_REMOVED lines=11> */
.L_x_387:
[----:B------:R-:W-:Y:S05]  /*14aa0*/  BSYNC B1 ;  /* 0x0000000000017941 */ /* 0x000fea0003800000 */
.L_x_386:
        /* <DEDUP_REMOVED lines=12> */
.L_x_389:
[----:B------:R-:W-:Y:S05]  /*14b70*/  BSYNC B1 ;  /* 0x0000000000017941 */ /* 0x000fea0003800000 */
.L_x_388:
        /* <DEDUP_REMOVED lines=12> */
.L_x_391:
[----:B------:R-:W-:Y:S05]  /*14c40*/  BSYNC B1 ;  /* 0x0000000000017941 */ /* 0x000fea0003800000 */
.L_x_390:
        /* <DEDUP_REMOVED lines=11> */
.L_x_393:
[----:B------:R-:W-:Y:S05]  /*14d00*/  BSYNC B1 ;  /* 0x0000000000017941 */ /* 0x000fea0003800000 */
.L_x_392:
        /* <DEDUP_REMOVED lines=11> */
.L_x_395:
[----:B------:R-:W-:Y:S05]  /*14dc0*/  BSYNC B1 ;  /* 0x0000000000017941 */ /* 0x000fea0003800000 */
.L_x_394:
        /* <DEDUP_REMOVED lines=11> */
.L_x_397:
[----:B------:R-:W-:Y:S05]  /*14e80*/  BSYNC B1 ;  /* 0x0000000000017941 */ /* 0x000fea0003800000 */
.L_x_396:
        /* <DEDUP_REMOVED lines=11> */
.L_x_399:
[----:B------:R-:W-:Y:S05]  /*14f40*/  BSYNC B1 ;  /* 0x0000000000017941 */ /* 0x000fea0003800000 */
.L_x_398:
        /* <DEDUP_REMOVED lines=11> */
.L_x_401:
[----:B------:R-:W-:Y:S05]  /*15000*/  BSYNC B1 ;  /* 0x0000000000017941 */ /* 0x000fea0003800000 */
.L_x_400:
        /* <DEDUP_REMOVED lines=11> */
.L_x_403:
[----:B------:R-:W-:Y:S05]  /*150c0*/  BSYNC B1 ;  /* 0x0000000000017941 */ /* 0x000fea0003800000 */
.L_x_402:
        /* <DEDUP_REMOVED lines=11> */
.L_x_405:
[----:B------:R-:W-:Y:S05]  /*15180*/  BSYNC B1 ;  /* 0x0000000000017941 */ /* 0x000fea0003800000 */
.L_x_404:
        /* <DEDUP_REMOVED lines=11> */
.L_x_407:
[----:B------:R-:W-:Y:S05]  /*15240*/  BSYNC B1 ;  /* 0x0000000000017941 */ /* 0x000fea0003800000 */
.L_x_406:
        /* <DEDUP_REMOVED lines=11> */
.L_x_409:
[----:B------:R-:W-:Y:S05]  /*15300*/  BSYNC B1 ;  /* 0x0000000000017941 */ /* 0x000fea0003800000 */
.L_x_408:
        /* <DEDUP_REMOVED lines=11> */
.L_x_411:
[----:B------:R-:W-:Y:S05]  /*153c0*/  BSYNC B1 ;  /* 0x0000000000017941 */ /* 0x000fea0003800000 */
.L_x_410:
        /* <DEDUP_REMOVED lines=12> */
.L_x_413:
[----:B------:R-:W-:Y:S05]  /*15490*/  BSYNC B1 ;  /* 0x0000000000017941 */ /* 0x000fea0003800000 */
.L_x_412:
        /* <DEDUP_REMOVED lines=12> */
.L_x_415:
[----:B------:R-:W-:Y:S05]  /*15560*/  BSYNC B1 ;  /* 0x0000000000017941 */ /* 0x000fea0003800000 */
.L_x_414:
        /* <DEDUP_REMOVED lines=11> */
.L_x_417:
[----:B------:R-:W-:Y:S05]  /*15620*/  BSYNC B1 ;  /* 0x0000000000017941 */ /* 0x000fea0003800000 */
.L_x_416:
        /* <DEDUP_REMOVED lines=11> */
.L_x_419:
[----:B------:R-:W-:Y:S05]  /*156e0*/  BSYNC B1 ;  /* 0x0000000000017941 */ /* 0x000fea0003800000 */
.L_x_418:
        /* <DEDUP_REMOVED lines=12> */
.L_x_421:
[----:B------:R-:W-:Y:S05]  /*157b0*/  BSYNC B1 ;  /* 0x0000000000017941 */ /* 0x000fea0003800000 */
.L_x_420:
        /* <DEDUP_REMOVED lines=12> */
.L_x_423:
[----:B------:R-:W-:Y:S05]  /*15880*/  BSYNC B1 ;  /* 0x0000000000017941 */ /* 0x000fea0003800000 */
.L_x_422:
        /* <DEDUP_REMOVED lines=11> */
.L_x_425:
[----:B------:R-:W-:Y:S05]  /*15940*/  BSYNC B1 ;  /* 0x0000000000017941 */ /* 0x000fea0003800000 */
.L_x_424:
        /* <DEDUP_REMOVED lines=11> */
.L_x_427:
[----:B------:R-:W-:Y:S05]  /*15a00*/  BSYNC B1 ;  /* 0x0000000000017941 */ /* 0x000fea0003800000 */
.L_x_426:
        /* <DEDUP_REMOVED lines=11> */
.L_x_429:
[----:B------:R-:W-:Y:S05]  /*15ac0*/  BSYNC B1 ;  /* 0x0000000000017941 */ /* 0x000fea0003800000 */
.L_x_428:
        /* <DEDUP_REMOVED lines=11> */
.L_x_431:
[----:B------:R-:W-:Y:S05]  /*15b80*/  BSYNC B1 ;  /* 0x0000000000017941 */ /* 0x000fea0003800000 */
.L_x_430:
        /* <DEDUP_REMOVED lines=11> */
.L_x_433:
[----:B------:R-:W-:Y:S05]  /*15c40*/  BSYNC B1 ;  /* 0x0000000000017941 */ /* 0x000fea0003800000 */
.L_x_432:
        /* <DEDUP_REMOVED lines=11> */
.L_x_435:
[----:B------:R-:W-:Y:S05]  /*15d00*/  BSYNC B1 ;  /* 0x0000000000017941 */ /* 0x000fea0003800000 */
.L_x_434:
        /* <DEDUP_REMOVED lines=11> */
.L_x_437:
[----:B------:R-:W-:Y:S05]  /*15dc0*/  BSYNC B1 ;  /* 0x0000000000017941 */ /* 0x000fea0003800000 */
.L_x_436:
        /* <DEDUP_REMOVED lines=11> */
.L_x_439:
[----:B------:R-:W-:Y:S05]  /*15e80*/  BSYNC B1 ;  /* 0x0000000000017941 */ /* 0x000fea0003800000 */
.L_x_438:
        /* <DEDUP_REMOVED lines=11> */
.L_x_441:
[----:B------:R-:W-:Y:S05]  /*15f40*/  BSYNC B1 ;  /* 0x0000000000017941 */ /* 0x000fea0003800000 */
.L_x_440:
        /* <DEDUP_REMOVED lines=11> */
.L_x_443:
[----:B------:R-:W-:Y:S05]  /*16000*/  BSYNC B1 ;  /* 0x0000000000017941 */ /* 0x000fea0003800000 */
.L_x_442:
        /* <DEDUP_REMOVED lines=12> */
.L_x_445:
[----:B------:R-:W-:Y:S05]  /*160d0*/  BSYNC B1 ;  /* 0x0000000000017941 */ /* 0x000fea0003800000 */
.L_x_444:
        /* <DEDUP_REMOVED lines=12> */
.L_x_447:
[----:B------:R-:W-:Y:S05]  /*161a0*/  BSYNC B1 ;  /* 0x0000000000017941 */ /* 0x000fea0003800000 */
.L_x_446:
        /* <DEDUP_REMOVED lines=11> */
.L_x_449:
[----:B------:R-:W-:Y:S05]  /*16260*/  BSYNC B1 ;  /* 0x0000000000017941 */ /* 0x000fea0003800000 */
.L_x_448:
        /* <DEDUP_REMOVED lines=11> */
.L_x_451:
[----:B------:R-:W-:Y:S05]  /*16320*/  BSYNC B1 ;  /* 0x0000000000017941 */ /* 0x000fea0003800000 */
.L_x_450:
        /* <DEDUP_REMOVED lines=12> */
.L_x_453:
[----:B------:R-:W-:Y:S05]  /*163f0*/  BSYNC B1 ;  /* 0x0000000000017941 */ /* 0x000fea0003800000 */
.L_x_452:
        /* <DEDUP_REMOVED lines=12> */
.L_x_455:
[----:B------:R-:W-:Y:S05]  /*164c0*/  BSYNC B1 ;  /* 0x0000000000017941 */ /* 0x000fea0003800000 */
.L_x_454:
        /* <DEDUP_REMOVED lines=11> */
.L_x_457:
[----:B------:R-:W-:Y:S05]  /*16580*/  BSYNC B1 ;  /* 0x0000000000017941 */ /* 0x000fea0003800000 */
.L_x_456:
        /* <DEDUP_REMOVED lines=11> */
.L_x_459:
[----:B------:R-:W-:Y:S05]  /*16640*/  BSYNC B1 ;  /* 0x0000000000017941 */ /* 0x000fea0003800000 */
.L_x_458:
        /* <DEDUP_REMOVED lines=11> */
.L_x_461:
[----:B------:R-:W-:Y:S05]  /*16700*/  BSYNC B1 ;  /* 0x0000000000017941 */ /* 0x000fea0003800000 */
.L_x_460:
        /* <DEDUP_REMOVED lines=11> */
.L_x_463:
[----:B------:R-:W-:Y:S05]  /*167c0*/  BSYNC B1 ;  /* 0x0000000000017941 */ /* 0x000fea0003800000 */
.L_x_462:
        /* <DEDUP_REMOVED lines=11> */
.L_x_465:
[----:B------:R-:W-:Y:S05]  /*16880*/  BSYNC B1 ;  /* 0x0000000000017941 */ /* 0x000fea0003800000 */
.L_x_464:
        /* <DEDUP_REMOVED lines=11> */
.L_x_467:
[----:B------:R-:W-:Y:S05]  /*16940*/  BSYNC B1 ;  /* 0x0000000000017941 */ /* 0x000fea0003800000 */
.L_x_466:
        /* <DEDUP_REMOVED lines=11> */
.L_x_469:
[----:B------:R-:W-:Y:S05]  /*16a00*/  BSYNC B1 ;  /* 0x0000000000017941 */ /* 0x000fea0003800000 */
.L_x_468:
        /* <DEDUP_REMOVED lines=11> */
.L_x_471:
[----:B------:R-:W-:Y:S05]  /*16ac0*/  BSYNC B1 ;  /* 0x0000000000017941 */ /* 0x000fea0003800000 */
.L_x_470:
        /* <DEDUP_REMOVED lines=11> */
.L_x_473:
[----:B------:R-:W-:Y:S05]  /*16b80*/  BSYNC B1 ;  /* 0x0000000000017941 */ /* 0x000fea0003800000 */
.L_x_472:
        /* <DEDUP_REMOVED lines=11> */
.L_x_475:
[----:B------:R-:W-:Y:S05]  /*16c40*/  BSYNC B1 ;  /* 0x0000000000017941 */ /* 0x000fea0003800000 */
.L_x_474:
        /* <DEDUP_REMOVED lines=12> */
.L_x_477:
[----:B------:R-:W-:Y:S05]  /*16d10*/  BSYNC B1 ;  /* 0x0000000000017941 */ /* 0x000fea0003800000 */
.L_x_476:
        /* <DEDUP_REMOVED lines=12> */
.L_x_479:
[----:B------:R-:W-:Y:S05]  /*16de0*/  BSYNC B1 ;  /* 0x0000000000017941 */ /* 0x000fea0003800000 */
.L_x_478:
        /* <DEDUP_REMOVED lines=11> */
.L_x_481:
[----:B------:R-:W-:Y:S05]  /*16ea0*/  BSYNC B1 ;  /* 0x0000000000017941 */ /* 0x000fea0003800000 */
.L_x_480:
        /* <DEDUP_REMOVED lines=11> */
.L_x_483:
[----:B------:R-:W-:Y:S05]  /*16f60*/  BSYNC B1 ;  /* 0x0000000000017941 */ /* 0x000fea0003800000 */
.L_x_482:
        /* <DEDUP_REMOVED lines=12> */
.L_x_485:
[----:B------:R-:W-:Y:S05]  /*17030*/  BSYNC B1 ;  /* 0x0000000000017941 */ /* 0x000fea0003800000 */
.L_x_484:
        /* <DEDUP_REMOVED lines=12> */
.L_x_487:
[----:B------:R-:W-:Y:S05]  /*17100*/  BSYNC B1 ;  /* 0x0000000000017941 */ /* 0x000fea0003800000 */
.L_x_486:
[----:B-----5:R-:W-:Y:S01]  /*17110*/  HADD2.F32 R3, -RZ, R17.H0_H0 ;  /* 0x20000011ff037230 */ /* 0x020fe20000004100 */
[----:B------:R-:W-:Y:S01]  /*17120*/  ISETP.GT.AND P5, PT, R0, 0x8, P1 ;  /* 0x000000080000780c */ /* 0x000fe20000fa4270 */
[----:B------:R-:W-:Y:S01]  /*17130*/  ULDC.64 UR4, c[0x0][0x208] ;  /* 0x0000820000047ab9 */ /* 0x000fe20000000a00 */
[----:B------:R-:W-:Y:S02]  /*17140*/  BSSY B1, `(.L_x_488) ;  /* 0x0000008000017945 */ /* 0x000fe40003800000 */
[----:B0-----:R-:W-:-:S04]  /*17150*/  FMUL R20, R3, R16 ;  /* 0x0000001003147220 */ /* 0x001fc80000400000 */
[----:B------:R-:W-:-:S05]  /*17160*/  FFMA R20, R37, R2, R20 ;  /* 0x0000000225147223 */ /* 0x000fca0000000014 */
[----:B------:R-:W-:-:S05]  /*17170*/  F2FP.F16.F32.PACK_AB R20, RZ, R20 ;  /* 0x00000014ff14723e */ /* 0x000fca00000000ff */
[----:B------:R0:W-:Y:S01]  /*17180*/  @P4 STG.E.U16 desc[UR4][R4.64+0x1d2], R20 ;  /* 0x0001d21404004986 */ /* 0x0001e2000c101504 */
[----:B------:R-:W-:Y:S05]  /*17190*/  @!P5 BRA `(.L_x_489) ;  /* 0x000000000008d947 */ /* 0x000fea0003800000 */
[----:B------:R-:W-:Y:S02]  /*171a0*/  ULDC.64 UR4, c[0x0][0x208] ;  /* 0x0000820000047ab9 */ /* 0x000fe40000000a00 */
[----:B------:R0:W5:Y:S03]  /*171b0*/  LDG.E.LTC128B.U16 R17, desc[UR4][R18.64+0x1d0] ;  /* 0x0001d00412117981 */ /* 0x000166000c1e1520 */
.L_x_489:
[----:B------:R-:W-:Y:S05]  /*171c0*/  BSYNC B1 ;  /* 0x0000000000017941 */ /* 0x000fea0003800000 */
.L_x_488:
        /* <DEDUP_REMOVED lines=11> */
.L_x_491:
[----:B------:R-:W-:Y:S05]  /*17280*/  BSYNC B1 ;  /* 0x0000000000017941 */ /* 0x000fea0003800000 */
.L_x_490:
        /* <DEDUP_REMOVED lines=11> */
.L_x_493:
[----:B------:R-:W-:Y:S05]  /*17340*/  BSYNC B1 ;  /* 0x0000000000017941 */ /* 0x000fea0003800000 */
.L_x_492:
        /* <DEDUP_REMOVED lines=11> */
.L_x_495:
[----:B------:R-:W-:Y:S05]  /*17400*/  BSYNC B1 ;  /* 0x0000000000017941 */ /* 0x000fea0003800000 */
.L_x_494:
        /* <DEDUP_REMOVED lines=11> */
.L_x_497:
[----:B------:R-:W-:Y:S05]  /*174c0*/  BSYNC B1 ;  /* 0x0000000000017941 */ /* 0x000fea0003800000 */
.L_x_496:
        /* <DEDUP_REMOVED lines=11> */
.L_x_499:
[----:B------:R-:W-:Y:S05]  /*17580*/  BSYNC B1 ;  /* 0x0000000000017941 */ /* 0x000fea0003800000 */
.L_x_498:
        /* <DEDUP_REMOVED lines=11> */
.L_x_501:
[----:B------:R-:W-:Y:S05]  /*17640*/  BSYNC B1 ;  /* 0x0000000000017941 */ /* 0x000fea0003800000 */
.L_x_500:
        /* <DEDUP_REMOVED lines=11> */
.L_x_503:
[----:B------:R-:W-:Y:S05]  /*17700*/  BSYNC B1 ;  /* 0x0000000000017941 */ /* 0x000fea0003800000 */
.L_x_502:
        /* <DEDUP_REMOVED lines=11> */
.L_x_505:
[----:B------:R-:W-:Y:S05]  /*177c0*/  BSYNC B1 ;  /* 0x0000000000017941 */ /* 0x000fea0003800000 */
.L_x_504:
        /* <DEDUP_REMOVED lines=11> */
.L_x_507:
[----:B------:R-:W-:Y:S05]  /*17880*/  BSYNC B1 ;  /* 0x0000000000017941 */ /* 0x000fea0003800000 */
.L_x_506:
[----:B------:R-:W-:Y:S05]  /*17890*/  @!P0 BRA `(.L_x_508) ;  /* 0x0000004400108947 */ /* 0x000fea0003800000 */
[----:B-----5:R-:W-:Y:S01]  /*178a0*/  HADD2.F32 R17, -RZ, R17.H0_H0 ;  /* 0x20000011ff117230 */ /* 0x020fe20000004100 */
[----:B------:R-:W-:-:S04]  /*178b0*/  ULDC.64 UR4, c[0x0][0x208] ;  /* 0x0000820000047ab9 */ /* 0x000fc80000000a00 */
[----:B------:R-:W-:-:S04]  /*178c0*/  FMUL R0, R17, R16 ;  /* 0x0000001011007220 */ /* 0x000fc80000400000 */
[----:B------:R-:W-:-:S05]  /*178d0*/  FFMA R0, R31, R2, R0 ;  /* 0x000000021f007223 */ /* 0x000fca0000000000 */
[----:B------:R-:W-:-:S05]  /*178e0*/  F2FP.F16.F32.PACK_AB R0, RZ, R0 ;  /* 0x00000000ff00723e */ /* 0x000fca00000000ff */
[----:B------:R0:W-:Y:S01]  /*178f0*/  STG.E.U16 desc[UR4][R14.64+0x1d2], R0 ;  /* 0x0001d2000e007986 */ /* 0x0001e2000c101504 */
[----:B------:R-:W-:Y:S05]  /*17900*/  BRA `(.L_x_508) ;  /* 0x0000004000f47947 */ /* 0x000fea0003800000 */
.L_x_33:
[----:B------:R-:W2:Y:S01]  /*17910*/  LDL.LU R9, [R1+0x84] ;  /* 0x0000840001097983 */ /* 0x000ea20000300800 */
[----:B------:R-:W-:-:S03]  /*17920*/  ULDC.64 UR4, c[0x0][0x5c0] ;  /* 0x0001700000047ab9 */ /* 0x000fc60000000a00 */
[----:B------:R-:W3:Y:S04]  /*17930*/  LDL.LU R15, [R1+0x88] ;  /* 0x00008800010f7983 */ /* 0x000ee80000300800 */
[----:B------:R-:W4:Y:S04]  /*17940*/  LDL.LU R14, [R1+0x8c] ;  /* 0x00008c00010e7983 */ /* 0x000f280000300800 */
[----:B------:R-:W5:Y:S04]  /*17950*/  LDL.LU R8, [R1+0x80] ;  /* 0x0000800001087983 */ /* 0x000f680000300800 */
[----:B------:R-:W5:Y:S04]  /*17960*/  LDL.LU R13, [R1+0x90] ;  /* 0x00009000010d7983 */ /* 0x000f680000300800 */
[----:B------:R-:W5:Y:S04]  /*17970*/  LDL.LU R12, [R1+0x94] ;  /* 0x00009400010c7983 */ /* 0x000f680000300800 */
[----:B------:R-:W5:Y:S04]  /*17980*/  LDL.LU R21, [R1+0x98] ;  /* 0x0000980001157983 */ /* 0x000f680000300800 */
[----:B------:R-:W5:Y:S01]  /*17990*/  LDL.LU R20, [R1+0x9c] ;  /* 0x00009c0001147983 */ /* 0x000f620000300800 */
[----:B------:R-:W-:Y:S01]  /*179a0*/  LEA R4, P2, R18, UR4, 0x1 ;  /* 0x0000000412047c11 */ /* 0x000fe2000f8408ff */
[----:B------:R-:W-:-:S03]  /*179b0*/  ULDC.64 UR6, c[0x0][0x208] ;  /* 0x0000820000067ab9 */ /* 0x000fc60000000a00 */
[----:B------:R-:W-:Y:S02]  /*179c0*/  LEA.HI.X R5, R18, UR5, R22, 0x1, P2 ;  /* 0x0000000512057c11 */ /* 0x000fe400090f0c16 */
[----:B------:R-:W5:Y:S01]  /*179d0*/  LDL.LU R18, [R1+0x60] ;  /* 0x0000600001127983 */ /* 0x000f620000300800 */
[----:B------:R-:W-:-:S03]  /*179e0*/  ISETP.GT.AND P2, PT, R3, 0x1, PT ;  /* 0x000000010300780c */ /* 0x000fc60003f44270 */
[----:B------:R-:W5:Y:S01]  /*179f0*/  LDL.LU R22, [R1+0x64] ;  /* 0x0000640001167983 */ /* 0x000f620000300800 */
[----:B------:R-:W-:-:S03]  /*17a00*/  ISETP.GT.AND P3, PT, R0, RZ, P2 ;  /* 0x000000ff0000720c */ /* 0x000fc60001764270 */
[----:B------:R-:W5:Y:S04]  /*17a10*/  LDL.LU R227, [R1+0x68] ;  /* 0x0000680001e37983 */ /* 0x000f680000300800 */
[----:B------:R-:W5:Y:S04]  /*17a20*/  LDL.LU R226, [R1+0x6c] ;  /* 0x00006c0001e27983 */ /* 0x000f680000300800 */
[----:B------:R-:W5:Y:S04]  /*17a30*/  LDL.LU R225, [R1+0x70] ;  /* 0x0000700001e17983 */ /* 0x000f680000300800 */
[----:B------:R-:W5:Y:S04]  /*17a40*/  LDL.LU R224, [R1+0x74] ;  /* 0x0000740001e07983 */ /* 0x000f680000300800 */
[----:B------:R-:W5:Y:S01]  /*17a50*/  LDL.LU R23, [R1+0x78] ;  /* 0x0000780001177983 */ /* 0x000f620000300800 */
[----:B------:R-:W-:-:S02]  /*17a60*/  IMAD.SHL.U32 R19, R6, 0x10, RZ ;  /* 0x0000001006137824 */ /* 0x000fc400078e00ff */
[-C--:B--2---:R-:W-:Y:S01]  /*17a70*/  FMUL R9, R9, R2.reuse ;  /* 0x0000000209097220 */ /* 0x084fe20000400000 */
[----:B---3--:R-:W-:-:S04]  /*17a80*/  FMUL R15, R15, R2 ;  /* 0x000000020f0f7220 */ /* 0x008fc80000400000 */
[----:B------:R-:W-:Y:S01]  /*17a90*/  F2FP.F16.F32.PACK_AB R9, RZ, R9 ;  /* 0x00000009ff09723e */ /* 0x000fe200000000ff */
[----:B----4-:R-:W-:-:S03]  /*17aa0*/  FMUL R14, R14, R2 ;  /* 0x000000020e0e7220 */ /* 0x010fc60000400000 */
[----:B------:R-:W-:Y:S02]  /*17ab0*/  PRMT R10, R9, 0x7610, R10 ;  /* 0x00007610090a7816 */ /* 0x000fe4000000000a */
[----:B------:R-:W-:Y:S01]  /*17ac0*/  F2FP.F16.F32.PACK_AB R15, RZ, R15 ;  /* 0x0000000fff0f723e */ /* 0x000fe200000000ff */
[----:B-----5:R-:W-:Y:S01]  /*17ad0*/  FMUL R8, R8, R2 ;  /* 0x0000000208087220 */ /* 0x020fe20000400000 */
[----:B------:R-:W-:Y:S01]  /*17ae0*/  F2FP.F16.F32.PACK_AB R14, RZ, R14 ;  /* 0x0000000eff0e723e */ /* 0x000fe200000000ff */
[----:B------:R-:W-:-:S03]  /*17af0*/  FMUL R13, R13, R2 ;  /* 0x000000020d0d7220 */ /* 0x000fc60000400000 */
[----:B------:R-:W-:Y:S01]  /*17b00*/  F2FP.F16.F32.PACK_AB R8, RZ, R8 ;  /* 0x00000008ff08723e */ /* 0x000fe200000000ff */
[----:B------:R-:W-:-:S03]  /*17b10*/  FMUL R12, R12, R2 ;  /* 0x000000020c0c7220 */ /* 0x000fc60000400000 */
[----:B------:R-:W-:Y:S01]  /*17b20*/  PRMT R11, R8, 0x7610, R11 ;  /* 0x00007610080b7816 */ /* 0x000fe2000000000b */
[-C--:B------:R-:W-:Y:S01]  /*17b30*/  FMUL R9, R21, R2.reuse ;  /* 0x0000000215097220 */ /* 0x080fe20000400000 */
[----:B------:R0:W-:Y:S01]  /*17b40*/  @P3 STG.E.U16 desc[UR6][R4.64+0x2], R10 ;  /* 0x0000020a04003986 */ /* 0x0001e2000c101506 */
[----:B------:R-:W-:Y:S01]  /*17b50*/  F2FP.F16.F32.PACK_AB R13, RZ, R13 ;  /* 0x0000000dff0d723e */ /* 0x000fe200000000ff */
[----:B------:R-:W-:Y:S02]  /*17b60*/  FMUL R8, R20, R2 ;  /* 0x0000000214087220 */ /* 0x000fe40000400000 */
[----:B------:R-:W2:Y:S01]  /*17b70*/  LDL.LU R21, [R1+0x7c] ;  /* 0x00007c0001157983 */ /* 0x000ea20000300800 */
[----:B------:R-:W-:Y:S02]  /*17b80*/  SHF.L.U64.HI R20, R6, 0x4, R7 ;  /* 0x0000000406147819 */ /* 0x000fe40000010207 */
[----:B------:R-:W-:Y:S01]  /*17b90*/  F2FP.F16.F32.PACK_AB R12, RZ, R12 ;  /* 0x0000000cff0c723e */ /* 0x000fe200000000ff */
[----:B------:R1:W-:Y:S01]  /*17ba0*/  @P1 STG.E.U16 desc[UR6][R4.64], R11 ;  /* 0x0000000b04001986 */ /* 0x0003e2000c101506 */
[----:B------:R-:W-:-:S02]  /*17bb0*/  ISETP.GT.AND P3, PT, R0, 0x8, P0 ;  /* 0x000000080000780c */ /* 0x000fc40000764270 */
[----:B0-----:R-:W-:-:S05]  /*17bc0*/  IADD3 R10, P1, R19, R4, RZ ;  /* 0x00000004130a7210 */ /* 0x001fca0007f3e0ff */
[----:B-1----:R-:W-:Y:S01]  /*17bd0*/  IMAD.X R11, R20, 0x1, R5, P1 ;  /* 0x00000001140b7824 */ /* 0x002fe200008e0605 */
[----:B------:R-:W-:-:S05]  /*17be0*/  ISETP.GT.AND P1, PT, R0, 0x8, P2 ;  /* 0x000000080000780c */ /* 0x000fca0001724270 */
[----:B------:R-:W-:Y:S01]  /*17bf0*/  @P3 STG.E.U16 desc[UR6][R10.64], R15 ;  /* 0x0000000f0a003986 */ /* 0x000fe2000c101506 */
[----:B------:R-:W-:-:S07]  /*17c00*/  ISETP.GT.AND P3, PT, R3, 0x8, PT ;  /* 0x000000080300780c */ /* 0x000fce0003f64270 */
[----:B------:R-:W-:Y:S01]  /*17c10*/  @P1 STG.E.U16 desc[UR6][R10.64+0x2], R14 ;  /* 0x0000020e0a001986 */ /* 0x000fe2000c101506 */
[----:B------:R-:W-:-:S13]  /*17c20*/  ISETP.GT.AND P1, PT, R0, RZ, P3 ;  /* 0x000000ff0000720c */ /* 0x000fda0001f24270 */
[----:B------:R-:W-:Y:S01]  /*17c30*/  @P1 STG.E.U16 desc[UR6][R4.64+0x10], R13 ;  /* 0x0000100d04001986 */ /* 0x000fe2000c101506 */
[----:B------:R-:W-:-:S04]  /*17c40*/  ISETP.GT.AND P1, PT, R3, 0x9, PT ;  /* 0x000000090300780c */ /* 0x000fc80003f24270 */
[C---:B------:R-:W-:Y:S02]  /*17c50*/  ISETP.GT.AND P4, PT, R0.reuse, RZ, P1 ;  /* 0x000000ff0000720c */ /* 0x040fe40000f84270 */
[----:B------:R-:W-:Y:S02]  /*17c60*/  ISETP.GT.AND P5, PT, R0, 0x8, P1 ;  /* 0x000000080000780c */ /* 0x000fe40000fa4270 */
[----:B------:R-:W-:-:S09]  /*17c70*/  F2FP.F16.F32.PACK_AB R9, RZ, R9 ;  /* 0x00000009ff09723e */ /* 0x000fd200000000ff */
[----:B------:R0:W-:Y:S01]  /*17c80*/  @P4 STG.E.U16 desc[UR6][R4.64+0x12], R12 ;  /* 0x0000120c04004986 */ /* 0x0001e2000c101506 */
[----:B------:R-:W-:Y:S02]  /*17c90*/  ISETP.GT.AND P4, PT, R0, 0x8, P3 ;  /* 0x000000080000780c */ /* 0x000fe40001f84270 */
[----:B------:R-:W-:-:S05]  /*17ca0*/  F2FP.F16.F32.PACK_AB R8, RZ, R8 ;  /* 0x00000008ff08723e */ /* 0x000fca00000000ff */
[----:B------:R-:W-:Y:S06]  /*17cb0*/  @P5 STG.E.U16 desc[UR6][R10.64+0x12], R8 ;  /* 0x000012080a005986 */ /* 0x000fec000c101506 */
[----:B------:R1:W-:Y:S01]  /*17cc0*/  @P4 STG.E.U16 desc[UR6][R10.64+0x10], R9 ;  /* 0x000010090a004986 */ /* 0x0003e2000c101506 */
[----:B------:R-:W-:Y:S01]  /*17cd0*/  ISETP.GT.AND P4, PT, R0, 0x80, P0 ;  /* 0x000000800000780c */ /* 0x000fe20000784270 */
[----:B0-----:R-:W-:Y:S01]  /*17ce0*/  FMUL R12, R18, R2 ;  /* 0x00000002120c7220 */ /* 0x001fe20000400000 */
[----:B------:R-:W-:-:S04]  /*17cf0*/  IMAD R18, R7, 0xf0, RZ ;  /* 0x000000f007127824 */ /* 0x000fc800078e02ff */
[----:B------:R-:W-:Y:S01]  /*17d00*/  F2FP.F16.F32.PACK_AB R12, RZ, R12 ;  /* 0x0000000cff0c723e */ /* 0x000fe200000000ff */
[----:B-1----:R-:W-:-:S04]  /*17d10*/  IMAD.WIDE.U32 R8, R6, 0xf0, R10 ;  /* 0x000000f006087825 */ /* 0x002fc800078e000a */
[----:B------:R-:W-:Y:S02]  /*17d20*/  IMAD.IADD R9, R18, 0x1, R9 ;  /* 0x0000000112097824 */ /* 0x000fe400078e0209 */
[----:B------:R-:W-:-:S03]  /*17d30*/  FMUL R7, R22, R2 ;  /* 0x0000000216077220 */ /* 0x000fc60000400000 */
[----:B------:R0:W-:Y:S01]  /*17d40*/  @P4 STG.E.U16 desc[UR6][R8.64], R12 ;  /* 0x0000000c08004986 */ /* 0x0001e2000c101506 */
[C---:B------:R-:W-:Y:S02]  /*17d50*/  ISETP.GT.AND P4, PT, R0.reuse, 0x80, P2 ;  /* 0x000000800000780c */ /* 0x040fe40001784270 */
[----:B------:R-:W-:Y:S02]  /*17d60*/  F2FP.F16.F32.PACK_AB R7, RZ, R7 ;  /* 0x00000007ff07723e */ /* 0x000fe400000000ff */
[----:B------:R-:W-:-:S09]  /*17d70*/  ISETP.GT.AND P0, PT, R0, 0x88, P0 ;  /* 0x000000880000780c */ /* 0x000fd20000704270 */
[----:B------:R1:W-:Y:S01]  /*17d80*/  @P4 STG.E.U16 desc[UR6][R8.64+0x2], R7 ;  /* 0x0000020708004986 */ /* 0x0003e2000c101506 */
[----:B0-----:R-:W-:Y:S01]  /*17d90*/  IADD3 R12, P4, R19, R8, RZ ;  /* 0x00000008130c7210 */ /* 0x001fe20007f9e0ff */
[----:B-1----:R-:W-:-:S04]  /*17da0*/  FMUL R7, R227, R2 ;  /* 0x00000002e3077220 */ /* 0x002fc80000400000 */
[----:B------:R-:W-:Y:S01]  /*17db0*/  IMAD.X R13, R20, 0x1, R9, P4 ;  /* 0x00000001140d7824 */ /* 0x000fe200020e0609 */
[----:B------:R-:W-:-:S04]  /*17dc0*/  F2FP.F16.F32.PACK_AB R7, RZ, R7 ;  /* 0x00000007ff07723e */ /* 0x000fc800000000ff */
[----:B------:R-:W-:Y:S02]  /*17dd0*/  PRMT R17, R7, 0x7610, R17 ;  /* 0x0000761007117816 */ /* 0x000fe40000000011 */
[----:B------:R-:W-:-:S03]  /*17de0*/  ISETP.GT.AND P2, PT, R0, 0x88, P2 ;  /* 0x000000880000780c */ /* 0x000fc60001744270 */
[----:B------:R-:W-:Y:S01]  /*17df0*/  @P0 STG.E.U16 desc[UR6][R12.64], R17 ;  /* 0x000000110c000986 */ /* 0x000fe2000c101506 */
[----:B------:R-:W-:Y:S01]  /*17e00*/  ISETP.GT.AND P0, PT, R0, 0x80, P3 ;  /* 0x000000800000780c */ /* 0x000fe20001f04270 */
[-C--:B------:R-:W-:Y:S01]  /*17e10*/  FMUL R14, R226, R2.reuse ;  /* 0x00000002e20e7220 */ /* 0x080fe20000400000 */
[----:B------:R-:W-:-:S04]  /*17e20*/  FMUL R15, R225, R2 ;  /* 0x00000002e10f7220 */ /* 0x000fc80000400000 */
[----:B------:R-:W-:Y:S02]  /*17e30*/  F2FP.F16.F32.PACK_AB R14, RZ, R14 ;  /* 0x0000000eff0e723e */ /* 0x000fe400000000ff */
[----:B------:R-:W-:-:S03]  /*17e40*/  F2FP.F16.F32.PACK_AB R7, RZ, R15 ;  /* 0x0000000fff07723e */ /* 0x000fc600000000ff */
[----:B------:R0:W-:Y:S04]  /*17e50*/  @P2 STG.E.U16 desc[UR6][R12.64+0x2], R14 ;  /* 0x0000020e0c002986 */ /* 0x0001e8000c101506 */
[----:B------:R1:W-:Y:S01]  /*17e60*/  @P0 STG.E.U16 desc[UR6][R8.64+0x10], R7 ;  /* 0x0000100708000986 */ /* 0x0003e2000c101506 */
[C---:B------:R-:W-:Y:S02]  /*17e70*/  ISETP.GT.AND P0, PT, R0.reuse, 0x80, P1 ;  /* 0x000000800000780c */ /* 0x040fe40000f04270 */
[----:B------:R-:W-:Y:S01]  /*17e80*/  ISETP.GT.AND P3, PT, R0, 0x88, P3 ;  /* 0x000000880000780c */ /* 0x000fe20001f64270 */
[----:B0-----:R-:W3:Y:S01]  /*17e90*/  LDL.LU R14, [R1+0x50] ;  /* 0x00005000010e7983 */ /* 0x001ee20000300800 */
[----:B-1----:R-:W-:-:S05]  /*17ea0*/  FMUL R7, R224, R2 ;  /* 0x00000002e0077220 */ /* 0x002fca0000400000 */
[----:B------:R-:W-:-:S05]  /*17eb0*/  F2FP.F16.F32.PACK_AB R7, RZ, R7 ;  /* 0x00000007ff07723e */ /* 0x000fca00000000ff */
[----:B------:R0:W-:Y:S01]  /*17ec0*/  @P0 STG.E.U16 desc[UR6][R8.64+0x12], R7 ;  /* 0x0000120708000986 */ /* 0x0001e2000c101506 */
[----:B------:R-:W-:Y:S01]  /*17ed0*/  ISETP.GT.AND P1, PT, R0, 0x88, P1 ;  /* 0x000000880000780c */ /* 0x000fe20000f24270 */
[----:B0-----:R-:W-:Y:S01]  /*17ee0*/  FMUL R7, R23, R2 ;  /* 0x0000000217077220 */ /* 0x001fe20000400000 */
[----:B------:R-:W-:Y:S02]  /*17ef0*/  @P3 IMAD.MOV.U32 R8, RZ, RZ, R12 ;  /* 0x000000ffff083224 */ /* 0x000fe400078e000c */
[----:B------:R-:W-:Y:S02]  /*17f00*/  @P3 IMAD.MOV.U32 R9, RZ, RZ, R13 ;  /* 0x000000ffff093224 */ /* 0x000fe400078e000d */
[----:B------:R-:W-:-:S05]  /*17f10*/  F2FP.F16.F32.PACK_AB R7, RZ, R7 ;  /* 0x00000007ff07723e */ /* 0x000fca00000000ff */
[----:B------:R0:W-:Y:S04]  /*17f20*/  @P3 STG.E.U16 desc[UR6][R8.64+0x10], R7 ;  /* 0x0000100708003986 */ /* 0x0001e8000c101506 */
[----:B0-----:R-:W4:Y:S04]  /*17f30*/  LDL.LU R8, [R1+0x40] ;  /* 0x0000400001087983 */ /* 0x001f280000300800 */
[----:B------:R-:W5:Y:S04]  /*17f40*/  LDL.LU R9, [R1+0x48] ;  /* 0x0000480001097983 */ /* 0x000f680000300800 */
[----:B------:R-:W3:Y:S04]  /*17f50*/  LDL.LU R22, [R1+0x54] ;  /* 0x0000540001167983 */ /* 0x000ee80000300800 */
[----:B------:R-:W3:Y:S01]  /*17f60*/  LDL.LU R23, [R1+0x58] ;  /* 0x0000580001177983 */ /* 0x000ee20000300800 */
[----:B--2---:R-:W-:-:S03]  /*17f70*/  FMUL R7, R21, R2 ;  /* 0x0000000215077220 */ /* 0x004fc60000400000 */
[----:B------:R-:W2:Y:S02]  /*17f80*/  LDL.LU R21, [R1+0x5c] ;  /* 0x00005c0001157983 */ /* 0x000ea40000300800 */
[----:B------:R-:W-:Y:S02]  /*17f90*/  F2FP.F16.F32.PACK_AB R7, RZ, R7 ;  /* 0x00000007ff07723e */ /* 0x000fe400000000ff */
[----:B------:R-:W2:Y:S04]  /*17fa0*/  LDL.LU R17, [R1+0x20] ;  /* 0x0000200001117983 */ /* 0x000ea80000300800 */
[----:B------:R-:W2:Y:S04]  /*17fb0*/  LDL.LU R15, [R1+0x24] ;  /* 0x00002400010f7983 */ /* 0x000ea80000300800 */
[----:B------:R-:W2:Y:S04]  /*17fc0*/  LDL.LU R227, [R1+0x28] ;  /* 0x0000280001e37983 */ /* 0x000ea80000300800 */
[----:B------:R-:W2:Y:S04]  /*17fd0*/  LDL.LU R226, [R1+0x2c] ;  /* 0x00002c0001e27983 */ /* 0x000ea80000300800 */
[----:B------:R-:W2:Y:S04]  /*17fe0*/  LDL.LU R225, [R1+0x30] ;  /* 0x0000300001e17983 */ /* 0x000ea80000300800 */
[----:B------:R-:W2:Y:S04]  /*17ff0*/  LDL.LU R224, [R1+0x34] ;  /* 0x0000340001e07983 */ /* 0x000ea80000300800 */
[----:B------:R0:W-:Y:S04]  /*18000*/  @P1 STG.E.U16 desc[UR6][R12.64+0x12], R7 ;  /* 0x000012070c001986 */ /* 0x0001e8000c101506 */
[----:B0-----:R-:W3:Y:S04]  /*18010*/  LDL.LU R12, [R1+0x44] ;  /* 0x00004400010c7983 */ /* 0x001ee80000300800 */
[----:B------:R-:W2:Y:S01]  /*18020*/  LDL.LU R13, [R1+0x4c] ;  /* 0x00004c00010d7983 */ /* 0x000ea20000300800 */
[----:B------:R-:W-:-:S02]  /*18030*/  ISETP.GT.AND P3, PT, R3, 0x10, PT ;  /* 0x000000100300780c */ /* 0x000fc40003f64270 */
[----:B------:R-:W-:Y:S02]  /*18040*/  ISETP.GT.AND P2, PT, R3, 0x11, PT ;  /* 0x000000110300780c */ /* 0x000fe40003f44270 */
[C---:B------:R-:W-:Y:S02]  /*18050*/  ISETP.GT.AND P0, PT, R0.reuse, RZ, P3 ;  /* 0x000000ff0000720c */ /* 0x040fe40001f04270 */
[C---:B------:R-:W-:Y:S02]  /*18060*/  ISETP.GT.AND P1, PT, R0.reuse, RZ, P2 ;  /* 0x000000ff0000720c */ /* 0x040fe40001724270 */
[----:B------:R-:W-:Y:S01]  /*18070*/  ISETP.GT.AND P4, PT, R0, 0x8, P2 ;  /* 0x000000080000780c */ /* 0x000fe20001784270 */
[----:B----4-:R-:W-:-:S05]  /*18080*/  FMUL R8, R8, R2 ;  /* 0x0000000208087220 */ /* 0x010fca0000400000 */
[----:B------:R-:W-:-:S05]  /*18090*/  F2FP.F16.F32.PACK_AB R8, RZ, R8 ;  /* 0x00000008ff08723e */ /* 0x000fca00000000ff */
[----:B------:R2:W-:Y:S01]  /*180a0*/  @P0 STG.E.U16 desc[UR6][R4.64+0x20], R8 ;  /* 0x0000200804000986 */ /* 0x0005e2000c101506 */
[----:B------:R-:W-:Y:S01]  /*180b0*/  ISETP.GT.AND P0, PT, R3, 0x18, PT ;  /* 0x000000180300780c */ /* 0x000fe20003f04270 */
[----:B-----5:R-:W-:-:S03]  /*180c0*/  FMUL R9, R9, R2 ;  /* 0x0000000209097220 */ /* 0x020fc60000400000 */
[----:B------:R-:W-:Y:S02]  /*180d0*/  ISETP.GT.AND P5, PT, R0, RZ, P0 ;  /* 0x000000ff0000720c */ /* 0x000fe400007a4270 */
[----:B------:R-:W-:Y:S01]  /*180e0*/  F2FP.F16.F32.PACK_AB R9, RZ, R9 ;  /* 0x00000009ff09723e */ /* 0x000fe200000000ff */
[----:B---3--:R-:W-:-:S05]  /*180f0*/  FMUL R7, R12, R2 ;  /* 0x000000020c077220 */ /* 0x008fca0000400000 */
[----:B------:R-:W-:Y:S01]  /*18100*/  F2FP.F16.F32.PACK_AB R7, RZ, R7 ;  /* 0x00000007ff07723e */ /* 0x000fe200000000ff */
[----:B--2---:R-:W-:-:S04]  /*18110*/  FMUL R8, R13, R2 ;  /* 0x000000020d087220 */ /* 0x004fc80000400000 */
[----:B------:R0:W-:Y:S01]  /*18120*/  @P1 STG.E.U16 desc[UR6][R4.64+0x22], R7 ;  /* 0x0000220704001986 */ /* 0x0001e2000c101506 */
[----:B------:R-:W-:Y:S02]  /*18130*/  ISETP.GT.AND P1, PT, R0, 0x8, P3 ;  /* 0x000000080000780c */ /* 0x000fe40001f24270 */
[----:B------:R-:W-:-:S05]  /*18140*/  F2FP.F16.F32.PACK_AB R8, RZ, R8 ;  /* 0x00000008ff08723e */ /* 0x000fca00000000ff */
[----:B------:R1:W-:Y:S01]  /*18150*/  @P4 STG.E.U16 desc[UR6][R10.64+0x22], R8 ;  /* 0x000022080a004986 */ /* 0x0003e2000c101506 */
[----:B0-----:R-:W-:-:S05]  /*18160*/  FMUL R7, R14, R2 ;  /* 0x000000020e077220 */ /* 0x001fca0000400000 */
[----:B------:R-:W-:Y:S01]  /*18170*/  F2FP.F16.F32.PACK_AB R7, RZ, R7 ;  /* 0x00000007ff07723e */ /* 0x000fe200000000ff */
[----:B-1----:R-:W-:Y:S01]  /*18180*/  FMUL R8, R22, R2 ;  /* 0x0000000216087220 */ /* 0x002fe20000400000 */
[----:B------:R0:W-:Y:S04]  /*18190*/  @P1 STG.E.U16 desc[UR6][R10.64+0x20], R9 ;  /* 0x000020090a001986 */ /* 0x0001e8000c101506 */
[----:B------:R1:W-:Y:S01]  /*181a0*/  @P5 STG.E.U16 desc[UR6][R4.64+0x30], R7 ;  /* 0x0000300704005986 */ /* 0x0003e2000c101506 */
[----:B------:R-:W-:-:S04]  /*181b0*/  F2FP.F16.F32.PACK_AB R8, RZ, R8 ;  /* 0x00000008ff08723e */ /* 0x000fc800000000ff */
[----:B0-----:R-:W-:Y:S01]  /*181c0*/  PRMT R9, R8, 0x7610, R9 ;  /* 0x0000761008097816 */ /* 0x001fe20000000009 */
[-C--:B-1----:R-:W-:Y:S02]  /*181d0*/  FMUL R7, R23, R2.reuse ;  /* 0x0000000217077220 */ /* 0x082fe40000400000 */
[----:B------:R-:W2:Y:S01]  /*181e0*/  LDL.LU R23, [R1+0x38] ;  /* 0x0000380001177983 */ /* 0x000ea20000300800 */
[----:B------:R-:W-:-:S03]  /*181f0*/  FMUL R8, R21, R2 ;  /* 0x0000000215087220 */ /* 0x000fc60000400000 */
[----:B------:R-:W3:Y:S01]  /*18200*/  LDL.LU R21, [R1+0x3c] ;  /* 0x00003c0001157983 */ /* 0x000ee20000300800 */
[----:B------:R-:W-:Y:S02]  /*18210*/  ISETP.GT.AND P1, PT, R3, 0x19, PT ;  /* 0x000000190300780c */ /* 0x000fe40003f24270 */
[C---:B------:R-:W-:Y:S01]  /*18220*/  ISETP.GT.AND P4, PT, R0.reuse, 0x8, P0 ;  /* 0x000000080000780c */ /* 0x040fe20000784270 */
[----:B------:R-:W4:Y:S01]  /*18230*/  LDL.LU R22, [R1+0x4] ;  /* 0x0000040001167983 */ /* 0x000f220000300800 */
[----:B------:R-:W-:Y:S02]  /*18240*/  ISETP.GT.AND P5, PT, R0, RZ, P1 ;  /* 0x000000ff0000720c */ /* 0x000fe40000fa4270 */
[----:B------:R-:W-:Y:S02]  /*18250*/  F2FP.F16.F32.PACK_AB R7, RZ, R7 ;  /* 0x00000007ff07723e */ /* 0x000fe400000000ff */
[----:B------:R-:W-:-:S09]  /*18260*/  F2FP.F16.F32.PACK_AB R8, RZ, R8 ;  /* 0x00000008ff08723e */ /* 0x000fd200000000ff */
[----:B------:R0:W-:Y:S01]  /*18270*/  @P5 STG.E.U16 desc[UR6][R4.64+0x32], R9 ;  /* 0x0000320904005986 */ /* 0x0001e2000c101506 */
[----:B------:R-:W-:-:S03]  /*18280*/  ISETP.GT.AND P5, PT, R0, 0x8, P1 ;  /* 0x000000080000780c */ /* 0x000fc60000fa4270 */
[----:B------:R1:W-:Y:S01]  /*18290*/  @P4 STG.E.U16 desc[UR6][R10.64+0x30], R7 ;  /* 0x000030070a004986 */ /* 0x0003e2000c101506 */
[----:B------:R-:W-:Y:S01]  /*182a0*/  ISETP.GT.AND P4, PT, R0, 0x80, P3 ;  /* 0x000000800000780c */ /* 0x000fe20001f84270 */
[----:B0-----:R-:W-:Y:S01]  /*182b0*/  FMUL R9, R17, R2 ;  /* 0x0000000211097220 */ /* 0x001fe20000400000 */
[----:B-1----:R-:W-:-:S04]  /*182c0*/  IMAD.WIDE.U32 R6, R6, 0xf0, R10 ;  /* 0x000000f006067825 */ /* 0x002fc800078e000a */
[----:B------:R-:W-:-:S03]  /*182d0*/  F2FP.F16.F32.PACK_AB R9, RZ, R9 ;  /* 0x00000009ff09723e */ /* 0x000fc600000000ff */
[----:B------:R0:W-:Y:S01]  /*182e0*/  @P5 STG.E.U16 desc[UR6][R10.64+0x32], R8 ;  /* 0x000032080a005986 */ /* 0x0001e2000c101506 */
[----:B------:R-:W-:Y:S02]  /*182f0*/  IMAD.IADD R7, R18, 0x1, R7 ;  /* 0x0000000112077824 */ /* 0x000fe400078e0207 */
[-C--:B------:R-:W-:Y:S01]  /*18300*/  FMUL R12, R227, R2.reuse ;  /* 0x00000002e30c7220 */ /* 0x080fe20000400000 */
[----:B------:R-:W-:Y:S02]  /*18310*/  FMUL R14, R226, R2 ;  /* 0x00000002e20e7220 */ /* 0x000fe40000400000 */
[----:B------:R1:W-:Y:S01]  /*18320*/  @P4 STG.E.U16 desc[UR6][R6.64+0x20], R9 ;  /* 0x0000200906004986 */ /* 0x0003e2000c101506 */
[----:B0-----:R-:W-:-:S05]  /*18330*/  IADD3 R8, P5, R19, R6, RZ ;  /* 0x0000000613087210 */ /* 0x001fca0007fbe0ff */
[----:B-1----:R-:W-:Y:S02]  /*18340*/  IMAD.X R9, R20, 0x1, R7, P5 ;  /* 0x0000000114097824 */ /* 0x002fe400028e0607 */
[----:B------:R-:W5:Y:S04]  /*18350*/  LDL.LU R20, [R1] ;  /* 0x0000000001147983 */ /* 0x000f680000300800 */
[----:B------:R-:W4:Y:S04]  /*18360*/  LDL.LU R227, [R1+0x8] ;  /* 0x0000080001e37983 */ /* 0x000f280000300800 */
[----:B------:R-:W4:Y:S01]  /*18370*/  LDL.LU R226, [R1+0xc] ;  /* 0x00000c0001e27983 */ /* 0x000f220000300800 */
[-C--:B------:R-:W-:Y:S01]  /*18380*/  FMUL R13, R15, R2.reuse ;  /* 0x000000020f0d7220 */ /* 0x080fe20000400000 */
[----:B------:R-:W-:-:S02]  /*18390*/  FMUL R15, R225, R2 ;  /* 0x00000002e10f7220 */ /* 0x000fc40000400000 */
[----:B------:R-:W4:Y:S01]  /*183a0*/  LDL.LU R225, [R1+0x10] ;  /* 0x0000100001e17983 */ /* 0x000f220000300800 */
[----:B------:R-:W-:-:S03]  /*183b0*/  FMUL R18, R224, R2 ;  /* 0x00000002e0127220 */ /* 0x000fc60000400000 */
[----:B------:R-:W4:Y:S01]  /*183c0*/  LDL.LU R224, [R1+0x14] ;  /* 0x0000140001e07983 */ /* 0x000f220000300800 */
[----:B------:R-:W-:-:S04]  /*183d0*/  F2FP.F16.F32.PACK_AB R13, RZ, R13 ;  /* 0x0000000dff0d723e */ /* 0x000fc800000000ff */
[----:B------:R-:W-:Y:S01]  /*183e0*/  PRMT R19, R13, 0x7610, R19 ;  /* 0x000076100d137816 */ /* 0x000fe20000000013 */
[-C--:B--2---:R-:W-:Y:S02]  /*183f0*/  FMUL R13, R23, R2.reuse ;  /* 0x00000002170d7220 */ /* 0x084fe40000400000 */
[----:B------:R-:W2:Y:S01]  /*18400*/  LDL.LU R23, [R1+0x18] ;  /* 0x0000180001177983 */ /* 0x000ea20000300800 */
[----:B---3--:R-:W-:-:S03]  /*18410*/  FMUL R17, R21, R2 ;  /* 0x0000000215117220 */ /* 0x008fc60000400000 */
[----:B------:R-:W3:Y:S01]  /*18420*/  LDL.LU R21, [R1+0x1c] ;  /* 0x00001c0001157983 */ /* 0x000ee20000300800 */
[C---:B------:R-:W-:Y:S02]  /*18430*/  ISETP.GT.AND P4, PT, R0.reuse, 0x80, P2 ;  /* 0x000000800000780c */ /* 0x040fe40001784270 */
[C---:B------:R-:W-:Y:S02]  /*18440*/  ISETP.GT.AND P3, PT, R0.reuse, 0x88, P3 ;  /* 0x000000880000780c */ /* 0x040fe40001f64270 */
[----:B------:R-:W-:Y:S02]  /*18450*/  F2FP.F16.F32.PACK_AB R12, RZ, R12 ;  /* 0x0000000cff0c723e */ /* 0x000fe400000000ff */
[----:B------:R-:W-:Y:S02]  /*18460*/  ISETP.GT.AND P2, PT, R0, 0x88, P2 ;  /* 0x000000880000780c */ /* 0x000fe40001744270 */
[----:B------:R-:W-:-:S05]  /*18470*/  F2FP.F16.F32.PACK_AB R14, RZ, R14 ;  /* 0x0000000eff0e723e */ /* 0x000fca00000000ff */
[----:B------:R-:W-:Y:S04]  /*18480*/  @P4 STG.E.U16 desc[UR6][R6.64+0x22], R19 ;  /* 0x0000221306004986 */ /* 0x000fe8000c101506 */
[----:B------:R0:W-:Y:S01]  /*18490*/  @P3 STG.E.U16 desc[UR6][R8.64+0x20], R12 ;  /* 0x0000200c08003986 */ /* 0x0001e2000c101506 */
[C---:B------:R-:W-:Y:S02]  /*184a0*/  ISETP.GT.AND P3, PT, R0.reuse, 0x80, P1 ;  /* 0x000000800000780c */ /* 0x040fe40000f64270 */
[C---:B------:R-:W-:Y:S02]  /*184b0*/  ISETP.GT.AND P4, PT, R0.reuse, 0x80, P0 ;  /* 0x000000800000780c */ /* 0x040fe40000784270 */
[C---:B------:R-:W-:Y:S02]  /*184c0*/  ISETP.GT.AND P0, PT, R0.reuse, 0x88, P0 ;  /* 0x000000880000780c */ /* 0x040fe40000704270 */
[----:B------:R-:W-:-:S02]  /*184d0*/  ISETP.GT.AND P1, PT, R0, 0x88, P1 ;  /* 0x000000880000780c */ /* 0x000fc40000f24270 */
[----:B0-----:R-:W-:Y:S02]  /*184e0*/  F2FP.F16.F32.PACK_AB R12, RZ, R18 ;  /* 0x00000012ff0c723e */ /* 0x001fe400000000ff */
[----:B------:R-:W-:Y:S02]  /*184f0*/  PRMT R18, R14, 0x7610, R18 ;  /* 0x000076100e127816 */ /* 0x000fe40000000012 */
[----:B------:R-:W-:Y:S02]  /*18500*/  F2FP.F16.F32.PACK_AB R15, RZ, R15 ;  /* 0x0000000fff0f723e */ /* 0x000fe400000000ff */
[----:B------:R-:W-:Y:S01]  /*18510*/  F2FP.F16.F32.PACK_AB R13, RZ, R13 ;  /* 0x0000000dff0d723e */ /* 0x000fe200000000ff */
[----:B------:R-:W-:Y:S01]  /*18520*/  @P2 STG.E.U16 desc[UR6][R8.64+0x22], R18 ;  /* 0x0000221208002986 */ /* 0x000fe2000c101506 */
[----:B------:R-:W-:Y:S02]  /*18530*/  F2FP.F16.F32.PACK_AB R14, RZ, R17 ;  /* 0x00000011ff0e723e */ /* 0x000fe400000000ff */
[C---:B------:R-:W-:Y:S01]  /*18540*/  ISETP.GT.AND P2, PT, R3.reuse, 0x21, PT ;  /* 0x000000210300780c */ /* 0x040fe20003f44270 */
[----:B------:R5:W-:Y:S01]  /*18550*/  @P3 STG.E.U16 desc[UR6][R6.64+0x32], R12 ;  /* 0x0000320c06003986 */ /* 0x000be2000c101506 */
[----:B------:R-:W-:-:S03]  /*18560*/  ISETP.GT.AND P3, PT, R3, 0x20, PT ;  /* 0x000000200300780c */ /* 0x000fc60003f64270 */
[----:B------:R-:W-:Y:S01]  /*18570*/  @P4 STG.E.U16 desc[UR6][R6.64+0x30], R15 ;  /* 0x0000300f06004986 */ /* 0x000fe2000c101506 */
[----:B------:R-:W-:-:S03]  /*18580*/  ISETP.GT.AND P4, PT, R0, RZ, P2 ;  /* 0x000000ff0000720c */ /* 0x000fc60001784270 */
[----:B------:R4:W-:Y:S01]  /*18590*/  @P0 STG.E.U16 desc[UR6][R8.64+0x30], R13 ;  /* 0x0000300d08000986 */ /* 0x0009e2000c101506 */
[----:B------:R-:W-:-:S03]  /*185a0*/  ISETP.GT.AND P0, PT, R0, RZ, P3 ;  /* 0x000000ff0000720c */ /* 0x000fc60001f04270 */
[----:B------:R0:W-:Y:S01]  /*185b0*/  @P1 STG.E.U16 desc[UR6][R8.64+0x32], R14 ;  /* 0x0000320e08001986 */ /* 0x0001e2000c101506 */
[----:B------:R-:W-:Y:S01]  /*185c0*/  ISETP.GT.AND P1, PT, R0, 0x8, P2 ;  /* 0x000000080000780c */ /* 0x000fe20001724270 */
[-C--:B-----5:R-:W-:Y:S01]  /*185d0*/  FMUL R12, R20, R2.reuse ;  /* 0x00000002140c7220 */ /* 0x0a0fe20000400000 */
[----:B------:R-:W-:Y:S01]  /*185e0*/  ISETP.GT.AND P5, PT, R0, 0x8, P3 ;  /* 0x000000080000780c */ /* 0x000fe20001fa4270 */
[-C--:B----4-:R-:W-:Y:S01]  /*185f0*/  FMUL R13, R22, R2.reuse ;  /* 0x00000002160d7220 */ /* 0x090fe20000400000 */
[----:B------:R-:W-:Y:S02]  /*18600*/  FMUL R15, R226, R2 ;  /* 0x00000002e20f7220 */ /* 0x000fe40000400000 */
[----:B------:R-:W-:Y:S01]  /*18610*/  F2FP.F16.F32.PACK_AB R12, RZ, R12 ;  /* 0x0000000cff0c723e */ /* 0x000fe200000000ff */
[----:B0-----:R-:W-:Y:S01]  /*18620*/  FMUL R14, R227, R2 ;  /* 0x00000002e30e7220 */ /* 0x001fe20000400000 */
[----:B------:R-:W-:Y:S02]  /*18630*/  F2FP.F16.F32.PACK_AB R13, RZ, R13 ;  /* 0x0000000dff0d723e */ /* 0x000fe400000000ff */
[----:B------:R-:W-:Y:S01]  /*18640*/  F2FP.F16.F32.PACK_AB R15, RZ, R15 ;  /* 0x0000000fff0f723e */ /* 0x000fe200000000ff */
[----:B------:R-:W-:Y:S01]  /*18650*/  @P0 STG.E.U16 desc[UR6][R4.64+0x40], R12 ;  /* 0x0000400c04000986 */ /* 0x000fe2000c101506 */
[----:B------:R-:W-:-:S03]  /*18660*/  F2FP.F16.F32.PACK_AB R14, RZ, R14 ;  /* 0x0000000eff0e723e */ /* 0x000fc600000000ff */
[----:B------:R0:W-:Y:S01]  /*18670*/  @P4 STG.E.U16 desc[UR6][R4.64+0x42], R13 ;  /* 0x0000420d04004986 */ /* 0x0001e2000c101506 */
[----:B------:R-:W-:-:S03]  /*18680*/  ISETP.GT.AND P0, PT, R3, 0x28, PT ;  /* 0x000000280300780c */ /* 0x000fc60003f04270 */
[----:B------:R-:W-:Y:S01]  /*18690*/  @P1 STG.E.U16 desc[UR6][R10.64+0x42], R15 ;  /* 0x0000420f0a001986 */ /* 0x000fe2000c101506 */
[----:B------:R-:W-:Y:S01]  /*186a0*/  ISETP.GT.AND P1, PT, R3, 0x29, PT ;  /* 0x000000290300780c */ /* 0x000fe20003f24270 */
[-C--:B------:R-:W-:Y:S02]  /*186b0*/  FMUL R17, R225, R2.reuse ;  /* 0x00000002e1117220 */ /* 0x080fe40000400000 */
[----:B------:R3:W-:Y:S01]  /*186c0*/  @P5 STG.E.U16 desc[UR6][R10.64+0x40], R14 ;  /* 0x0000400e0a005986 */ /* 0x0007e2000c101506 */
[C---:B------:R-:W-:Y:S02]  /*186d0*/  ISETP.GT.AND P5, PT, R0.reuse, RZ, P0 ;  /* 0x000000ff0000720c */ /* 0x040fe400007a4270 */
[----:B------:R-:W-:Y:S01]  /*186e0*/  ISETP.GT.AND P4, PT, R0, RZ, P1 ;  /* 0x000000ff0000720c */ /* 0x000fe20000f84270 */
[----:B------:R-:W-:Y:S01]  /*186f0*/  FMUL R18, R224, R2 ;  /* 0x00000002e0127220 */ /* 0x000fe20000400000 */
[----:B------:R-:W-:-:S04]  /*18700*/  F2FP.F16.F32.PACK_AB R17, RZ, R17 ;  /* 0x00000011ff11723e */ /* 0x000fc800000000ff */
[----:B------:R-:W-:Y:S02]  /*18710*/  F2FP.F16.F32.PACK_AB R18, RZ, R18 ;  /* 0x00000012ff12723e */ /* 0x000fe400000000ff */
[----:B0-----:R-:W-:-:S05]  /*18720*/  PRMT R13, R17, 0x7610, R13 ;  /* 0x00007610110d7816 */ /* 0x001fca000000000d */
[----:B------:R0:W-:Y:S01]  /*18730*/  @P5 STG.E.U16 desc[UR6][R4.64+0x50], R13 ;  /* 0x0000500d04005986 */ /* 0x0001e2000c101506 */
[----:B------:R-:W-:-:S03]  /*18740*/  ISETP.GT.AND P5, PT, R0, 0x8, P0 ;  /* 0x000000080000780c */ /* 0x000fc600007a4270 */
[----:B------:R0:W-:Y:S01]  /*18750*/  @P4 STG.E.U16 desc[UR6][R4.64+0x52], R18 ;  /* 0x0000521204004986 */ /* 0x0001e2000c101506 */
[----:B------:R-:W-:Y:S01]  /*18760*/  ISETP.GT.AND P4, PT, R0, 0x8, P1 ;  /* 0x000000080000780c */ /* 0x000fe20000f84270 */
[-C--:B------:R-:W-:Y:S01]  /*18770*/  FMUL R217, R217, R2.reuse ;  /* 0x00000002d9d97220 */ /* 0x080fe20000400000 */
[----:B------:R-:W-:-:S04]  /*18780*/  FMUL R218, R218, R2 ;  /* 0x00000002dada7220 */ /* 0x000fc80000400000 */
[----:B------:R-:W-:Y:S02]  /*18790*/  F2FP.F16.F32.PACK_AB R217, RZ, R217 ;  /* 0x000000d9ffd9723e */ /* 0x000fe400000000ff */
[----:B------:R-:W-:Y:S01]  /*187a0*/  F2FP.F16.F32.PACK_AB R218, RZ, R218 ;  /* 0x000000daffda723e */ /* 0x000fe200000000ff */
[-C--:B------:R-:W-:Y:S01]  /*187b0*/  FMUL R219, R219, R2.reuse ;  /* 0x00000002dbdb7220 */ /* 0x080fe20000400000 */
[-C--:B------:R-:W-:Y:S01]  /*187c0*/  FMUL R221, R221, R2.reuse ;  /* 0x00000002dddd7220 */ /* 0x080fe20000400000 */
[-C--:B------:R-:W-:Y:S01]  /*187d0*/  FMUL R220, R220, R2.reuse ;  /* 0x00000002dcdc7220 */ /* 0x080fe20000400000 */
[-C--:B------:R-:W-:Y:S01]  /*187e0*/  FMUL R222, R222, R2.reuse ;  /* 0x00000002dede7220 */ /* 0x080fe20000400000 */
[----:B------:R-:W-:Y:S01]  /*187f0*/  FMUL R223, R223, R2 ;  /* 0x00000002dfdf7220 */ /* 0x000fe20000400000 */
[----:B------:R-:W-:Y:S02]  /*18800*/  F2FP.F16.F32.PACK_AB R219, RZ, R219 ;  /* 0x000000dbffdb723e */ /* 0x000fe400000000ff */
[----:B------:R-:W-:-:S02]  /*18810*/  F2FP.F16.F32.PACK_AB R221, RZ, R221 ;  /* 0x000000ddffdd723e */ /* 0x000fc400000000ff */
[----:B------:R-:W-:Y:S02]  /*18820*/  F2FP.F16.F32.PACK_AB R220, RZ, R220 ;  /* 0x000000dcffdc723e */ /* 0x000fe400000000ff */
[----:B------:R-:W-:Y:S02]  /*18830*/  F2FP.F16.F32.PACK_AB R222, RZ, R222 ;  /* 0x000000deffde723e */ /* 0x000fe400000000ff */
[----:B------:R-:W-:Y:S01]  /*18840*/  F2FP.F16.F32.PACK_AB R223, RZ, R223 ;  /* 0x000000dfffdf723e */ /* 0x000fe200000000ff */
[-C--:B------:R-:W-:Y:S01]  /*18850*/  FMUL R208, R208, R2.reuse ;  /* 0x00000002d0d07220 */ /* 0x080fe20000400000 */
[-C--:B------:R-:W-:Y:S01]  /*18860*/  FMUL R209, R209, R2.reuse ;  /* 0x00000002d1d17220 */ /* 0x080fe20000400000 */
[-C--:B------:R-:W-:Y:S01]  /*18870*/  FMUL R211, R211, R2.reuse ;  /* 0x00000002d3d37220 */ /* 0x080fe20000400000 */
[----:B------:R-:W-:Y:S02]  /*18880*/  FMUL R210, R210, R2 ;  /* 0x00000002d2d27220 */ /* 0x000fe40000400000 */
[----:B------:R-:W-:-:S02]  /*18890*/  F2FP.F16.F32.PACK_AB R208, RZ, R208 ;  /* 0x000000d0ffd0723e */ /* 0x000fc400000000ff */
[----:B------:R-:W-:Y:S02]  /*188a0*/  F2FP.F16.F32.PACK_AB R209, RZ, R209 ;  /* 0x000000d1ffd1723e */ /* 0x000fe400000000ff */
[----:B------:R-:W-:Y:S02]  /*188b0*/  F2FP.F16.F32.PACK_AB R211, RZ, R211 ;  /* 0x000000d3ffd3723e */ /* 0x000fe400000000ff */
[----:B------:R-:W-:Y:S01]  /*188c0*/  F2FP.F16.F32.PACK_AB R210, RZ, R210 ;  /* 0x000000d2ffd2723e */ /* 0x000fe200000000ff */
[-C--:B------:R-:W-:Y:S01]  /*188d0*/  FMUL R212, R212, R2.reuse ;  /* 0x00000002d4d47220 */ /* 0x080fe20000400000 */
[----:B------:R-:W-:-:S04]  /*188e0*/  FMUL R213, R213, R2 ;  /* 0x00000002d5d57220 */ /* 0x000fc80000400000 */
[----:B------:R-:W-:Y:S02]  /*188f0*/  F2FP.F16.F32.PACK_AB R212, RZ, R212 ;  /* 0x000000d4ffd4723e */ /* 0x000fe400000000ff */
[----:B------:R-:W-:Y:S01]  /*18900*/  F2FP.F16.F32.PACK_AB R213, RZ, R213 ;  /* 0x000000d5ffd5723e */ /* 0x000fe200000000ff */
[-C--:B------:R-:W-:Y:S01]  /*18910*/  FMUL R214, R214, R2.reuse ;  /* 0x00000002d6d67220 */ /* 0x080fe20000400000 */
[----:B------:R-:W-:-:S04]  /*18920*/  FMUL R215, R215, R2 ;  /* 0x00000002d7d77220 */ /* 0x000fc80000400000 */
[----:B------:R-:W-:Y:S02]  /*18930*/  F2FP.F16.F32.PACK_AB R214, RZ, R214 ;  /* 0x000000d6ffd6723e */ /* 0x000fe400000000ff */
[----:B------:R-:W-:Y:S01]  /*18940*/  F2FP.F16.F32.PACK_AB R215, RZ, R215 ;  /* 0x000000d7ffd7723e */ /* 0x000fe200000000ff */
[-C--:B------:R-:W-:Y:S01]  /*18950*/  FMUL R200, R200, R2.reuse ;  /* 0x00000002c8c87220 */ /* 0x080fe20000400000 */
[-C--:B------:R-:W-:Y:S01]  /*18960*/  FMUL R201, R201, R2.reuse ;  /* 0x00000002c9c97220 */ /* 0x080fe20000400000 */
[----:B------:R-:W-:-:S03]  /*18970*/  FMUL R202, R202, R2 ;  /* 0x00000002caca7220 */ /* 0x000fc60000400000 */
[----:B------:R-:W-:Y:S02]  /*18980*/  F2FP.F16.F32.PACK_AB R200, RZ, R200 ;  /* 0x000000c8ffc8723e */ /* 0x000fe400000000ff */
[----:B------:R-:W-:Y:S02]  /*18990*/  F2FP.F16.F32.PACK_AB R201, RZ, R201 ;  /* 0x000000c9ffc9723e */ /* 0x000fe400000000ff */
[----:B------:R-:W-:Y:S01]  /*189a0*/  F2FP.F16.F32.PACK_AB R202, RZ, R202 ;  /* 0x000000caffca723e */ /* 0x000fe200000000ff */
[-C--:B------:R-:W-:Y:S01]  /*189b0*/  FMUL R203, R203, R2.reuse ;  /* 0x00000002cbcb7220 */ /* 0x080fe20000400000 */
[-C--:B------:R-:W-:Y:S01]  /*189c0*/  FMUL R205, R205, R2.reuse ;  /* 0x00000002cdcd7220 */ /* 0x080fe20000400000 */
[-C--:B------:R-:W-:Y:S01]  /*189d0*/  FMUL R204, R204, R2.reuse ;  /* 0x00000002cccc7220 */ /* 0x080fe20000400000 */
[-C--:B------:R-:W-:Y:S01]  /*189e0*/  FMUL R206, R206, R2.reuse ;  /* 0x00000002cece7220 */ /* 0x080fe20000400000 */
[----:B------:R-:W-:Y:S01]  /*189f0*/  FMUL R207, R207, R2 ;  /* 0x00000002cfcf7220 */ /* 0x000fe20000400000 */
[----:B------:R-:W-:-:S02]  /*18a00*/  F2FP.F16.F32.PACK_AB R203, RZ, R203 ;  /* 0x000000cbffcb723e */ /* 0x000fc400000000ff */
[----:B------:R-:W-:Y:S02]  /*18a10*/  F2FP.F16.F32.PACK_AB R205, RZ, R205 ;  /* 0x000000cdffcd723e */ /* 0x000fe400000000ff */
[----:B------:R-:W-:Y:S02]  /*18a20*/  F2FP.F16.F32.PACK_AB R204, RZ, R204 ;  /* 0x000000ccffcc723e */ /* 0x000fe400000000ff */
[----:B------:R-:W-:Y:S01]  /*18a30*/  F2FP.F16.F32.PACK_AB R206, RZ, R206 ;  /* 0x000000ceffce723e */ /* 0x000fe200000000ff */
[-C--:B--2---:R-:W-:Y:S01]  /*18a40*/  FMUL R12, R23, R2.reuse ;  /* 0x00000002170c7220 */ /* 0x084fe20000400000 */
[----:B---3--:R-:W-:-:S04]  /*18a50*/  FMUL R14, R21, R2 ;  /* 0x00000002150e7220 */ /* 0x008fc80000400000 */
[----:B------:R-:W-:Y:S02]  /*18a60*/  F2FP.F16.F32.PACK_AB R12, RZ, R12 ;  /* 0x0000000cff0c723e */ /* 0x000fe400000000ff */
[----:B------:R-:W-:Y:S02]  /*18a70*/  F2FP.F16.F32.PACK_AB R14, RZ, R14 ;  /* 0x0000000eff0e723e */ /* 0x000fe400000000ff */
[----:B------:R-:W-:-:S03]  /*18a80*/  PRMT R15, R12, 0x7610, R15 ;  /* 0x000076100c0f7816 */ /* 0x000fc6000000000f */
[----:B------:R0:W-:Y:S01]  /*18a90*/  @P4 STG.E.U16 desc[UR6][R10.64+0x52], R14 ;  /* 0x0000520e0a004986 */ /* 0x0001e2000c101506 */
[----:B------:R-:W-:-:S03]  /*18aa0*/  ISETP.GT.AND P4, PT, R0, 0x80, P2 ;  /* 0x000000800000780c */ /* 0x000fc60001784270 */
[----:B------:R0:W-:Y:S01]  /*18ab0*/  @P5 STG.E.U16 desc[UR6][R10.64+0x50], R15 ;  /* 0x0000500f0a005986 */ /* 0x0001e2000c101506 */
[C---:B------:R-:W-:Y:S02]  /*18ac0*/  ISETP.GT.AND P5, PT, R0.reuse, 0x80, P3 ;  /* 0x000000800000780c */ /* 0x040fe40001fa4270 */
[----:B------:R-:W-:Y:S01]  /*18ad0*/  ISETP.GT.AND P3, PT, R0, 0x88, P3 ;  /* 0x000000880000780c */ /* 0x000fe20001f64270 */
[----:B------:R-:W-:-:S05]  /*18ae0*/  FMUL R12, R216, R2 ;  /* 0x00000002d80c7220 */ /* 0x000fca0000400000 */
[----:B------:R-:W-:Y:S01]  /*18af0*/  F2FP.F16.F32.PACK_AB R12, RZ, R12 ;  /* 0x0000000cff0c723e */ /* 0x000fe200000000ff */
[----:B------:R0:W-:Y:S01]  /*18b00*/  @P4 STG.E.U16 desc[UR6][R6.64+0x42], R217 ;  /* 0x000042d906004986 */ /* 0x0001e2000c101506 */
[----:B------:R-:W-:-:S03]  /*18b10*/  ISETP.GT.AND P2, PT, R0, 0x88, P2 ;  /* 0x000000880000780c */ /* 0x000fc60001744270 */
[----:B------:R0:W-:Y:S04]  /*18b20*/  @P5 STG.E.U16 desc[UR6][R6.64+0x40], R12 ;  /* 0x0000400c06005986 */ /* 0x0001e8000c101506 */
[----:B------:R0:W-:Y:S01]  /*18b30*/  @P3 STG.E.U16 desc[UR6][R8.64+0x40], R218 ;  /* 0x000040da08003986 */ /* 0x0001e2000c101506 */
[C---:B------:R-:W-:Y:S02]  /*18b40*/  ISETP.GT.AND P3, PT, R0.reuse, 0x80, P1 ;  /* 0x000000800000780c */ /* 0x040fe40000f64270 */
[C---:B------:R-:W-:Y:S02]  /*18b50*/  ISETP.GT.AND P4, PT, R0.reuse, 0x80, P0 ;  /* 0x000000800000780c */ /* 0x040fe40000784270 */
[C---:B------:R-:W-:Y:S02]  /*18b60*/  ISETP.GT.AND P0, PT, R0.reuse, 0x88, P0 ;  /* 0x000000880000780c */ /* 0x040fe40000704270 */
[----:B------:R-:W-:Y:S01]  /*18b70*/  ISETP.GT.AND P1, PT, R0, 0x88, P1 ;  /* 0x000000880000780c */ /* 0x000fe20000f24270 */
[----:B------:R0:W-:Y:S01]  /*18b80*/  @P2 STG.E.U16 desc[UR6][R8.64+0x42], R219 ;  /* 0x000042db08002986 */ /* 0x0001e2000c101506 */
[----:B------:R-:W-:-:S05]  /*18b90*/  ISETP.GT.AND P2, PT, R3, 0x31, PT ;  /* 0x000000310300780c */ /* 0x000fca0003f44270 */
[----:B------:R0:W-:Y:S01]  /*18ba0*/  @P3 STG.E.U16 desc[UR6][R6.64+0x52], R221 ;  /* 0x000052dd06003986 */ /* 0x0001e2000c101506 */
[----:B------:R-:W-:-:S03]  /*18bb0*/  ISETP.GT.AND P3, PT, R3, 0x30, PT ;  /* 0x000000300300780c */ /* 0x000fc60003f64270 */
[----:B------:R0:W-:Y:S01]  /*18bc0*/  @P4 STG.E.U16 desc[UR6][R6.64+0x50], R220 ;  /* 0x000050dc06004986 */ /* 0x0001e2000c101506 */
[----:B------:R-:W-:-:S03]  /*18bd0*/  ISETP.GT.AND P4, PT, R0, RZ, P2 ;  /* 0x000000ff0000720c */ /* 0x000fc60001784270 */
[----:B------:R0:W-:Y:S01]  /*18be0*/  @P0 STG.E.U16 desc[UR6][R8.64+0x50], R222 ;  /* 0x000050de08000986 */ /* 0x0001e2000c101506 */
[----:B------:R-:W-:-:S03]  /*18bf0*/  ISETP.GT.AND P0, PT, R0, RZ, P3 ;  /* 0x000000ff0000720c */ /* 0x000fc60001f04270 */
[----:B------:R0:W-:Y:S01]  /*18c00*/  @P1 STG.E.U16 desc[UR6][R8.64+0x52], R223 ;  /* 0x000052df08001986 */ /* 0x0001e2000c101506 */
[C---:B------:R-:W-:Y:S02]  /*18c10*/  ISETP.GT.AND P1, PT, R0.reuse, 0x8, P2 ;  /* 0x000000080000780c */ /* 0x040fe40001724270 */
[----:B------:R-:W-:-:S03]  /*18c20*/  ISETP.GT.AND P5, PT, R0, 0x8, P3 ;  /* 0x000000080000780c */ /* 0x000fc60001fa4270 */
[----:B------:R0:W-:Y:S04]  /*18c30*/  @P4 STG.E.U16 desc[UR6][R4.64+0x62], R209 ;  /* 0x000062d104004986 */ /* 0x0001e8000c101506 */
[----:B------:R0:W-:Y:S01]  /*18c40*/  @P0 STG.E.U16 desc[UR6][R4.64+0x60], R208 ;  /* 0x000060d004000986 */ /* 0x0001e2000c101506 */
[----:B------:R-:W-:-:S03]  /*18c50*/  ISETP.GT.AND P0, PT, R3, 0x38, PT ;  /* 0x000000380300780c */ /* 0x000fc60003f04270 */
[----:B------:R0:W-:Y:S01]  /*18c60*/  @P1 STG.E.U16 desc[UR6][R10.64+0x62], R211 ;  /* 0x000062d30a001986 */ /* 0x0001e2000c101506 */
[----:B------:R-:W-:-:S03]  /*18c70*/  ISETP.GT.AND P1, PT, R3, 0x39, PT ;  /* 0x000000390300780c */ /* 0x000fc60003f24270 */
[----:B------:R0:W-:Y:S01]  /*18c80*/  @P5 STG.E.U16 desc[UR6][R10.64+0x60], R210 ;  /* 0x000060d20a005986 */ /* 0x0001e2000c101506 */
[C---:B------:R-:W-:Y:S02]  /*18c90*/  ISETP.GT.AND P5, PT, R0.reuse, RZ, P0 ;  /* 0x000000ff0000720c */ /* 0x040fe400007a4270 */
[----:B------:R-:W-:-:S11]  /*18ca0*/  ISETP.GT.AND P4, PT, R0, RZ, P1 ;  /* 0x000000ff0000720c */ /* 0x000fd60000f84270 */
[----:B------:R0:W-:Y:S01]  /*18cb0*/  @P5 STG.E.U16 desc[UR6][R4.64+0x70], R212 ;  /* 0x000070d404005986 */ /* 0x0001e2000c101506 */
[----:B------:R-:W-:-:S03]  /*18cc0*/  ISETP.GT.AND P5, PT, R0, 0x8, P0 ;  /* 0x000000080000780c */ /* 0x000fc600007a4270 */
[----:B------:R0:W-:Y:S01]  /*18cd0*/  @P4 STG.E.U16 desc[UR6][R4.64+0x72], R213 ;  /* 0x000072d504004986 */ /* 0x0001e2000c101506 */
[----:B------:R-:W-:-:S09]  /*18ce0*/  ISETP.GT.AND P4, PT, R0, 0x8, P1 ;  /* 0x000000080000780c */ /* 0x000fd20000f84270 */
[----:B------:R0:W-:Y:S01]  /*18cf0*/  @P5 STG.E.U16 desc[UR6][R10.64+0x70], R214 ;  /* 0x000070d60a005986 */ /* 0x0001e2000c101506 */
[----:B------:R-:W-:-:S03]  /*18d00*/  ISETP.GT.AND P5, PT, R0, 0x80, P3 ;  /* 0x000000800000780c */ /* 0x000fc60001fa4270 */
[----:B------:R0:W-:Y:S01]  /*18d10*/  @P4 STG.E.U16 desc[UR6][R10.64+0x72], R215 ;  /* 0x000072d70a004986 */ /* 0x0001e2000c101506 */
[C---:B------:R-:W-:Y:S02]  /*18d20*/  ISETP.GT.AND P4, PT, R0.reuse, 0x80, P2 ;  /* 0x000000800000780c */ /* 0x040fe40001784270 */
[C---:B------:R-:W-:Y:S02]  /*18d30*/  ISETP.GT.AND P3, PT, R0.reuse, 0x88, P3 ;  /* 0x000000880000780c */ /* 0x040fe40001f64270 */
[----:B------:R-:W-:-:S05]  /*18d40*/  ISETP.GT.AND P2, PT, R0, 0x88, P2 ;  /* 0x000000880000780c */ /* 0x000fca0001744270 */
[----:B------:R0:W-:Y:S04]  /*18d50*/  @P5 STG.E.U16 desc[UR6][R6.64+0x60], R200 ;  /* 0x000060c806005986 */ /* 0x0001e8000c101506 */
[----:B------:R0:W-:Y:S04]  /*18d60*/  @P4 STG.E.U16 desc[UR6][R6.64+0x62], R201 ;  /* 0x000062c906004986 */ /* 0x0001e8000c101506 */
[----:B------:R0:W-:Y:S01]  /*18d70*/  @P3 STG.E.U16 desc[UR6][R8.64+0x60], R202 ;  /* 0x000060ca08003986 */ /* 0x0001e2000c101506 */
[C---:B------:R-:W-:Y:S02]  /*18d80*/  ISETP.GT.AND P3, PT, R0.reuse, 0x80, P1 ;  /* 0x000000800000780c */ /* 0x040fe40000f64270 */
[----:B------:R-:W-:-:S02]  /*18d90*/  ISETP.GT.AND P4, PT, R0, 0x80, P0 ;  /* 0x000000800000780c */ /* 0x000fc40000784270 */
[C---:B------:R-:W-:Y:S02]  /*18da0*/  ISETP.GT.AND P0, PT, R0.reuse, 0x88, P0 ;  /* 0x000000880000780c */ /* 0x040fe40000704270 */
[----:B------:R-:W-:Y:S01]  /*18db0*/  ISETP.GT.AND P1, PT, R0, 0x88, P1 ;  /* 0x000000880000780c */ /* 0x000fe20000f24270 */
[----:B------:R0:W-:Y:S01]  /*18dc0*/  @P2 STG.E.U16 desc[UR6][R8.64+0x62], R203 ;  /* 0x000062cb08002986 */ /* 0x0001e2000c101506 */
[----:B------:R-:W-:Y:S02]  /*18dd0*/  F2FP.F16.F32.PACK_AB R207, RZ, R207 ;  /* 0x000000cfffcf723e */ /* 0x000fe400000000ff */
[----:B------:R-:W-:-:S03]  /*18de0*/  ISETP.GT.AND P2, PT, R3, 0x41, PT ;  /* 0x000000410300780c */ /* 0x000fc60003f44270 */
[----:B------:R0:W-:Y:S01]  /*18df0*/  @P3 STG.E.U16 desc[UR6][R6.64+0x72], R205 ;  /* 0x000072cd06003986 */ /* 0x0001e2000c101506 */
[----:B------:R-:W-:-:S03]  /*18e00*/  ISETP.GT.AND P3, PT, R3, 0x40, PT ;  /* 0x000000400300780c */ /* 0x000fc60003f64270 */
[----:B------:R0:W-:Y:S01]  /*18e10*/  @P4 STG.E.U16 desc[UR6][R6.64+0x70], R204 ;  /* 0x000070cc06004986 */ /* 0x0001e2000c101506 */
[----:B------:R-:W-:-:S03]  /*18e20*/  ISETP.GT.AND P4, PT, R0, RZ, P2 ;  /* 0x000000ff0000720c */ /* 0x000fc60001784270 */
[----:B------:R0:W-:Y:S01]  /*18e30*/  @P0 STG.E.U16 desc[UR6][R8.64+0x70], R206 ;  /* 0x000070ce08000986 */ /* 0x0001e2000c101506 */
[----:B------:R-:W-:-:S03]  /*18e40*/  ISETP.GT.AND P0, PT, R0, RZ, P3 ;  /* 0x000000ff0000720c */ /* 0x000fc60001f04270 */
[----:B------:R0:W-:Y:S01]  /*18e50*/  @P1 STG.E.U16 desc[UR6][R8.64+0x72], R207 ;  /* 0x000072cf08001986 */ /* 0x0001e2000c101506 */
[----:B------:R-:W-:Y:S01]  /*18e60*/  ISETP.GT.AND P1, PT, R0, 0x8, P2 ;  /* 0x000000080000780c */ /* 0x000fe20001724270 */
[-C--:B------:R-:W-:Y:S01]  /*18e70*/  FMUL R192, R192, R2.reuse ;  /* 0x00000002c0c07220 */ /* 0x080fe20000400000 */
[-C--:B------:R-:W-:Y:S01]  /*18e80*/  FMUL R193, R193, R2.reuse ;  /* 0x00000002c1c17220 */ /* 0x080fe20000400000 */
[-C--:B------:R-:W-:Y:S01]  /*18e90*/  FMUL R195, R195, R2.reuse ;  /* 0x00000002c3c37220 */ /* 0x080fe20000400000 */
[----:B------:R-:W-:Y:S01]  /*18ea0*/  ISETP.GT.AND P5, PT, R0, 0x8, P3 ;  /* 0x000000080000780c */ /* 0x000fe20001fa4270 */
[----:B------:R-:W-:Y:S01]  /*18eb0*/  FMUL R194, R194, R2 ;  /* 0x00000002c2c27220 */ /* 0x000fe20000400000 */
[----:B------:R-:W-:Y:S02]  /*18ec0*/  F2FP.F16.F32.PACK_AB R192, RZ, R192 ;  /* 0x000000c0ffc0723e */ /* 0x000fe400000000ff */
[----:B------:R-:W-:Y:S02]  /*18ed0*/  F2FP.F16.F32.PACK_AB R193, RZ, R193 ;  /* 0x000000c1ffc1723e */ /* 0x000fe400000000ff */
[----:B------:R-:W-:Y:S01]  /*18ee0*/  F2FP.F16.F32.PACK_AB R195, RZ, R195 ;  /* 0x000000c3ffc3723e */ /* 0x000fe200000000ff */
[----:B------:R0:W-:Y:S01]  /*18ef0*/  @P0 STG.E.U16 desc[UR6][R4.64+0x80], R192 ;  /* 0x000080c004000986 */ /* 0x0001e2000c101506 */
[----:B------:R-:W-:-:S03]  /*18f00*/  F2FP.F16.F32.PACK_AB R194, RZ, R194 ;  /* 0x000000c2ffc2723e */ /* 0x000fc600000000ff */
[----:B------:R0:W-:Y:S01]  /*18f10*/  @P4 STG.E.U16 desc[UR6][R4.64+0x82], R193 ;  /* 0x000082c104004986 */ /* 0x0001e2000c101506 */
[----:B------:R-:W-:-:S03]  /*18f20*/  ISETP.GT.AND P0, PT, R3, 0x48, PT ;  /* 0x000000480300780c */ /* 0x000fc60003f04270 */
[----:B------:R0:W-:Y:S01]  /*18f30*/  @P1 STG.E.U16 desc[UR6][R10.64+0x82], R195 ;  /* 0x000082c30a001986 */ /* 0x0001e2000c101506 */
[----:B------:R-:W-:-:S03]  /*18f40*/  ISETP.GT.AND P1, PT, R3, 0x49, PT ;  /* 0x000000490300780c */ /* 0x000fc60003f24270 */
[----:B------:R0:W-:Y:S01]  /*18f50*/  @P5 STG.E.U16 desc[UR6][R10.64+0x80], R194 ;  /* 0x000080c20a005986 */ /* 0x0001e2000c101506 */
[C---:B------:R-:W-:Y:S02]  /*18f60*/  ISETP.GT.AND P5, PT, R0.reuse, RZ, P0 ;  /* 0x000000ff0000720c */ /* 0x040fe400007a4270 */
[----:B------:R-:W-:Y:S01]  /*18f70*/  ISETP.GT.AND P4, PT, R0, RZ, P1 ;  /* 0x000000ff0000720c */ /* 0x000fe20000f84270 */
[-C--:B------:R-:W-:Y:S01]  /*18f80*/  FMUL R196, R196, R2.reuse ;  /* 0x00000002c4c47220 */ /* 0x080fe20000400000 */
[----:B------:R-:W-:-:S04]  /*18f90*/  FMUL R197, R197, R2 ;  /* 0x00000002c5c57220 */ /* 0x000fc80000400000 */
[----:B------:R-:W-:Y:S02]  /*18fa0*/  F2FP.F16.F32.PACK_AB R196, RZ, R196 ;  /* 0x000000c4ffc4723e */ /* 0x000fe400000000ff */
[----:B------:R-:W-:-:S03]  /*18fb0*/  F2FP.F16.F32.PACK_AB R197, RZ, R197 ;  /* 0x000000c5ffc5723e */ /* 0x000fc600000000ff */
[----:B------:R0:W-:Y:S01]  /*18fc0*/  @P5 STG.E.U16 desc[UR6][R4.64+0x90], R196 ;  /* 0x000090c404005986 */ /* 0x0001e2000c101506 */
[----:B------:R-:W-:-:S03]  /*18fd0*/  ISETP.GT.AND P5, PT, R0, 0x8, P0 ;  /* 0x000000080000780c */ /* 0x000fc600007a4270 */
[----:B------:R0:W-:Y:S01]  /*18fe0*/  @P4 STG.E.U16 desc[UR6][R4.64+0x92], R197 ;  /* 0x000092c504004986 */ /* 0x0001e2000c101506 */
[----:B------:R-:W-:Y:S01]  /*18ff0*/  ISETP.GT.AND P4, PT, R0, 0x8, P1 ;  /* 0x000000080000780c */ /* 0x000fe20000f84270 */
[-C--:B------:R-:W-:Y:S01]  /*19000*/  FMUL R198, R198, R2.reuse ;  /* 0x00000002c6c67220 */ /* 0x080fe20000400000 */
[----:B------:R-:W-:-:S04]  /*19010*/  FMUL R199, R199, R2 ;  /* 0x00000002c7c77220 */ /* 0x000fc80000400000 */
[----:B------:R-:W-:Y:S02]  /*19020*/  F2FP.F16.F32.PACK_AB R198, RZ, R198 ;  /* 0x000000c6ffc6723e */ /* 0x000fe400000000ff */
[----:B------:R-:W-:-:S03]  /*19030*/  F2FP.F16.F32.PACK_AB R199, RZ, R199 ;  /* 0x000000c7ffc7723e */ /* 0x000fc600000000ff */
[----:B------:R0:W-:Y:S01]  /*19040*/  @P5 STG.E.U16 desc[UR6][R10.64+0x90], R198 ;  /* 0x000090c60a005986 */ /* 0x0001e2000c101506 */
[----:B------:R-:W-:-:S03]  /*19050*/  ISETP.GT.AND P5, PT, R0, 0x80, P3 ;  /* 0x000000800000780c */ /* 0x000fc60001fa4270 */
[----:B------:R0:W-:Y:S01]  /*19060*/  @P4 STG.E.U16 desc[UR6][R10.64+0x92], R199 ;  /* 0x000092c70a004986 */ /* 0x0001e2000c101506 */
[C---:B------:R-:W-:Y:S02]  /*19070*/  ISETP.GT.AND P4, PT, R0.reuse, 0x80, P2 ;  /* 0x000000800000780c */ /* 0x040fe40001784270 */
[----:B------:R-:W-:Y:S01]  /*19080*/  ISETP.GT.AND P3, PT, R0, 0x88, P3 ;  /* 0x000000880000780c */ /* 0x000fe20001f64270 */
[-C--:B------:R-:W-:Y:S01]  /*19090*/  FMUL R184, R184, R2.reuse ;  /* 0x00000002b8b87220 */ /* 0x080fe20000400000 */
[-C--:B------:R-:W-:Y:S01]  /*190a0*/  FMUL R185, R185, R2.reuse ;  /* 0x00000002b9b97220 */ /* 0x080fe20000400000 */
[----:B------:R-:W-:-:S03]  /*190b0*/  FMUL R186, R186, R2 ;  /* 0x00000002baba7220 */ /* 0x000fc60000400000 */
[----:B------:R-:W-:Y:S02]  /*190c0*/  F2FP.F16.F32.PACK_AB R184, RZ, R184 ;  /* 0x000000b8ffb8723e */ /* 0x000fe400000000ff */
[----:B------:R-:W-:Y:S02]  /*190d0*/  F2FP.F16.F32.PACK_AB R185, RZ, R185 ;  /* 0x000000b9ffb9723e */ /* 0x000fe400000000ff */
[----:B------:R-:W-:Y:S01]  /*190e0*/  F2FP.F16.F32.PACK_AB R186, RZ, R186 ;  /* 0x000000baffba723e */ /* 0x000fe200000000ff */
[----:B------:R0:W-:Y:S01]  /*190f0*/  @P5 STG.E.U16 desc[UR6][R6.64+0x80], R184 ;  /* 0x000080b806005986 */ /* 0x0001e2000c101506 */
[----:B------:R-:W-:-:S03]  /*19100*/  ISETP.GT.AND P2, PT, R0, 0x88, P2 ;  /* 0x000000880000780c */ /* 0x000fc60001744270 */
[----:B------:R0:W-:Y:S01]  /*19110*/  @P4 STG.E.U16 desc[UR6][R6.64+0x82], R185 ;  /* 0x000082b906004986 */ /* 0x0001e2000c101506 */
[----:B------:R-:W-:-:S03]  /*19120*/  FMUL R187, R187, R2 ;  /* 0x00000002bbbb7220 */ /* 0x000fc60000400000 */
[----:B------:R0:W-:Y:S01]  /*19130*/  @P3 STG.E.U16 desc[UR6][R8.64+0x80], R186 ;  /* 0x000080ba08003986 */ /* 0x0001e2000c101506 */
[C---:B------:R-:W-:Y:S01]  /*19140*/  ISETP.GT.AND P3, PT, R0.reuse, 0x80, P1 ;  /* 0x000000800000780c */ /* 0x040fe20000f64270 */
[-C--:B------:R-:W-:Y:S01]  /*19150*/  FMUL R189, R189, R2.reuse ;  /* 0x00000002bdbd7220 */ /* 0x080fe20000400000 */
[C---:B------:R-:W-:Y:S02]  /*19160*/  ISETP.GT.AND P4, PT, R0.reuse, 0x80, P0 ;  /* 0x000000800000780c */ /* 0x040fe40000784270 */
[----:B------:R-:W-:Y:S01]  /*19170*/  ISETP.GT.AND P0, PT, R0, 0x88, P0 ;  /* 0x000000880000780c */ /* 0x000fe20000704270 */
[-C--:B------:R-:W-:Y:S01]  /*19180*/  FMUL R188, R188, R2.reuse ;  /* 0x00000002bcbc7220 */ /* 0x080fe20000400000 */
[----:B------:R-:W-:Y:S01]  /*19190*/  ISETP.GT.AND P1, PT, R0, 0x88, P1 ;  /* 0x000000880000780c */ /* 0x000fe20000f24270 */
[-C--:B------:R-:W-:Y:S01]  /*191a0*/  FMUL R190, R190, R2.reuse ;  /* 0x00000002bebe7220 */ /* 0x080fe20000400000 */
[----:B------:R-:W-:Y:S01]  /*191b0*/  F2FP.F16.F32.PACK_AB R187, RZ, R187 ;  /* 0x000000bbffbb723e */ /* 0x000fe200000000ff */
[----:B------:R-:W-:Y:S01]  /*191c0*/  FMUL R191, R191, R2 ;  /* 0x00000002bfbf7220 */ /* 0x000fe20000400000 */
[----:B------:R-:W-:-:S02]  /*191d0*/  F2FP.F16.F32.PACK_AB R189, RZ, R189 ;  /* 0x000000bdffbd723e */ /* 0x000fc400000000ff */
[----:B------:R-:W-:Y:S01]  /*191e0*/  F2FP.F16.F32.PACK_AB R188, RZ, R188 ;  /* 0x000000bcffbc723e */ /* 0x000fe200000000ff */
[----:B------:R0:W-:Y:S01]  /*191f0*/  @P2 STG.E.U16 desc[UR6][R8.64+0x82], R187 ;  /* 0x000082bb08002986 */ /* 0x0001e2000c101506 */
[----:B------:R-:W-:Y:S02]  /*19200*/  F2FP.F16.F32.PACK_AB R190, RZ, R190 ;  /* 0x000000beffbe723e */ /* 0x000fe400000000ff */
[----:B------:R-:W-:Y:S01]  /*19210*/  F2FP.F16.F32.PACK_AB R191, RZ, R191 ;  /* 0x000000bfffbf723e */ /* 0x000fe200000000ff */
[----:B------:R0:W-:Y:S01]  /*19220*/  @P3 STG.E.U16 desc[UR6][R6.64+0x92], R189 ;  /* 0x000092bd06003986 */ /* 0x0001e2000c101506 */
[C---:B------:R-:W-:Y:S02]  /*19230*/  ISETP.GT.AND P3, PT, R3.reuse, 0x50, PT ;  /* 0x000000500300780c */ /* 0x040fe40003f64270 */
[----:B------:R-:W-:Y:S01]  /*19240*/  ISETP.GT.AND P2, PT, R3, 0x51, PT ;  /* 0x000000510300780c */ /* 0x000fe20003f44270 */
[----:B------:R0:W-:Y:S03]  /*19250*/  @P4 STG.E.U16 desc[UR6][R6.64+0x90], R188 ;  /* 0x000090bc06004986 */ /* 0x0001e6000c101506 */
[C---:B------:R-:W-:Y:S01]  /*19260*/  ISETP.GT.AND P4, PT, R0.reuse, RZ, P2 ;  /* 0x000000ff0000720c */ /* 0x040fe20001784270 */
        /* <DEDUP_REMOVED lines=557> */
[----:B------:R-:W-:-:S02]  /*1b540*/  F2FP.F16.F32.PACK_AB R51, RZ, R51 ;  /* 0x00000033ff33723e */ /* 0x000fc400000000ff */
[C---:B------:R-:W-:Y:S01]  /*1b550*/  ISETP.GT.AND P0, PT, R3.reuse, 0xd8, PT ;  /* 0x000000d80300780c */ /* 0x040fe20003f04270 */
[----:B------:R0:W-:Y:S04]  /*1b560*/  @P4 STG.E.U16 desc[UR6][R4.64+0x1a2], R49 ;  /* 0x0001a23104004986 */ /* 0x0001e8000c101506 */
[----:B------:R0:W-:Y:S01]  /*1b570*/  @P1 STG.E.U16 desc[UR6][R10.64+0x1a0], R50 ;  /* 0x0001a0320a001986 */ /* 0x0001e2000c101506 */
[----:B------:R-:W-:Y:S02]  /*1b580*/  ISETP.GT.AND P1, PT, R3, 0xd9, PT ;  /* 0x000000d90300780c */ /* 0x000fe40003f24270 */
[C---:B------:R-:W-:Y:S01]  /*1b590*/  ISETP.GT.AND P4, PT, R0.reuse, RZ, P0 ;  /* 0x000000ff0000720c */ /* 0x040fe20000784270 */
[----:B------:R0:W-:Y:S01]  /*1b5a0*/  @P5 STG.E.U16 desc[UR6][R10.64+0x1a2], R51 ;  /* 0x0001a2330a005986 */ /* 0x0001e2000c101506 */
        /* <DEDUP_REMOVED lines=32> */
[C---:B------:R-:W-:Y:S02]  /*1b7b0*/  ISETP.GT.AND P0, PT, R0.reuse, 0x88, P0 ;  /* 0x000000880000780c */ /* 0x040fe40000704270 */
[----:B------:R-:W-:Y:S01]  /*1b7c0*/  ISETP.GT.AND P1, PT, R0, 0x88, P1 ;  /* 0x000000880000780c */ /* 0x000fe20000f24270 */
[-C--:B------:R-:W-:Y:S01]  /*1b7d0*/  FMUL R44, R44, R2.reuse ;  /* 0x000000022c2c7220 */ /* 0x080fe20000400000 */
[-C--:B------:R-:W-:Y:S01]  /*1b7e0*/  FMUL R46, R46, R2.reuse ;  /* 0x000000022e2e7220 */ /* 0x080fe20000400000 */
[----:B------:R-:W-:Y:S01]  /*1b7f0*/  FMUL R47, R47, R2 ;  /* 0x000000022f2f7220 */ /* 0x000fe20000400000 */
[----:B------:R-:W-:-:S02]  /*1b800*/  F2FP.F16.F32.PACK_AB R43, RZ, R43 ;  /* 0x0000002bff2b723e */ /* 0x000fc400000000ff */
[----:B------:R-:W-:Y:S02]  /*1b810*/  F2FP.F16.F32.PACK_AB R45, RZ, R45 ;  /* 0x0000002dff2d723e */ /* 0x000fe400000000ff */
[----:B------:R-:W-:Y:S01]  /*1b820*/  F2FP.F16.F32.PACK_AB R44, RZ, R44 ;  /* 0x0000002cff2c723e */ /* 0x000fe200000000ff */
[----:B------:R0:W-:Y:S01]  /*1b830*/  @P2 STG.E.U16 desc[UR6][R8.64+0x1a2], R43 ;  /* 0x0001a22b08002986 */ /* 0x0001e2000c101506 */
[----:B------:R-:W-:Y:S02]  /*1b840*/  F2FP.F16.F32.PACK_AB R46, RZ, R46 ;  /* 0x0000002eff2e723e */ /* 0x000fe400000000ff */
[----:B------:R-:W-:Y:S01]  /*1b850*/  F2FP.F16.F32.PACK_AB R47, RZ, R47 ;  /* 0x0000002fff2f723e */ /* 0x000fe200000000ff */
[----:B------:R0:W-:Y:S01]  /*1b860*/  @P3 STG.E.U16 desc[UR6][R6.64+0x1b2], R45 ;  /* 0x0001b22d06003986 */ /* 0x0001e2000c101506 */
[C---:B------:R-:W-:Y:S02]  /*1b870*/  ISETP.GT.AND P2, PT, R3.reuse, 0xe0, PT ;  /* 0x000000e00300780c */ /* 0x040fe40003f44270 */
[----:B------:R-:W-:Y:S01]  /*1b880*/  ISETP.GT.AND P3, PT, R3, 0xe1, PT ;  /* 0x000000e10300780c */ /* 0x000fe20003f64270 */
[----:B------:R0:W-:Y:S04]  /*1b890*/  @P4 STG.E.U16 desc[UR6][R6.64+0x1b0], R44 ;  /* 0x0001b02c06004986 */ /* 0x0001e8000c101506 */
[----:B------:R0:W-:Y:S01]  /*1b8a0*/  @P0 STG.E.U16 desc[UR6][R8.64+0x1b0], R46 ;  /* 0x0001b02e08000986 */ /* 0x0001e2000c101506 */
[----:B------:R-:W-:-:S03]  /*1b8b0*/  ISETP.GT.AND P0, PT, R0, RZ, P2 ;  /* 0x000000ff0000720c */ /* 0x000fc60001704270 */
[----:B------:R0:W-:Y:S01]  /*1b8c0*/  @P1 STG.E.U16 desc[UR6][R8.64+0x1b2], R47 ;  /* 0x0001b22f08001986 */ /* 0x0001e2000c101506 */
[----:B------:R-:W-:Y:S01]  /*1b8d0*/  ISETP.GT.AND P1, PT, R0, RZ, P3 ;  /* 0x000000ff0000720c */ /* 0x000fe20001f24270 */
[-C--:B------:R-:W-:Y:S01]  /*1b8e0*/  FMUL R32, R32, R2.reuse ;  /* 0x0000000220207220 */ /* 0x080fe20000400000 */
[-C--:B------:R-:W-:Y:S01]  /*1b8f0*/  FMUL R33, R33, R2.reuse ;  /* 0x0000000221217220 */ /* 0x080fe20000400000 */
[C---:B------:R-:W-:Y:S02]  /*1b900*/  ISETP.GT.AND P4, PT, R0.reuse, 0x8, P2 ;  /* 0x000000080000780c */ /* 0x040fe40001784270 */
[----:B------:R-:W-:Y:S01]  /*1b910*/  ISETP.GT.AND P5, PT, R0, 0x8, P3 ;  /* 0x000000080000780c */ /* 0x000fe20001fa4270 */
[-C--:B------:R-:W-:Y:S01]  /*1b920*/  FMUL R34, R34, R2.reuse ;  /* 0x0000000222227220 */ /* 0x080fe20000400000 */
[----:B------:R-:W-:Y:S01]  /*1b930*/  FMUL R35, R35, R2 ;  /* 0x0000000223237220 */ /* 0x000fe20000400000 */
[----:B------:R-:W-:Y:S02]  /*1b940*/  F2FP.F16.F32.PACK_AB R32, RZ, R32 ;  /* 0x00000020ff20723e */ /* 0x000fe400000000ff */
[----:B------:R-:W-:-:S02]  /*1b950*/  F2FP.F16.F32.PACK_AB R33, RZ, R33 ;  /* 0x00000021ff21723e */ /* 0x000fc400000000ff */
[----:B------:R-:W-:Y:S01]  /*1b960*/  F2FP.F16.F32.PACK_AB R34, RZ, R34 ;  /* 0x00000022ff22723e */ /* 0x000fe200000000ff */
[----:B------:R0:W-:Y:S01]  /*1b970*/  @P0 STG.E.U16 desc[UR6][R4.64+0x1c0], R32 ;  /* 0x0001c02004000986 */ /* 0x0001e2000c101506 */
[----:B------:R-:W-:Y:S02]  /*1b980*/  F2FP.F16.F32.PACK_AB R35, RZ, R35 ;  /* 0x00000023ff23723e */ /* 0x000fe400000000ff */
[C---:B------:R-:W-:Y:S01]  /*1b990*/  ISETP.GT.AND P0, PT, R3.reuse, 0xe9, PT ;  /* 0x000000e90300780c */ /* 0x040fe20003f04270 */
[----:B------:R0:W-:Y:S01]  /*1b9a0*/  @P1 STG.E.U16 desc[UR6][R4.64+0x1c2], R33 ;  /* 0x0001c22104001986 */ /* 0x0001e2000c101506 */
[----:B------:R-:W-:-:S03]  /*1b9b0*/  ISETP.GT.AND P1, PT, R3, 0xe8, PT ;  /* 0x000000e80300780c */ /* 0x000fc60003f24270 */
[----:B------:R0:W-:Y:S01]  /*1b9c0*/  @P4 STG.E.U16 desc[UR6][R10.64+0x1c0], R34 ;  /* 0x0001c0220a004986 */ /* 0x0001e2000c101506 */
[----:B------:R-:W-:-:S03]  /*1b9d0*/  ISETP.GT.AND P4, PT, R0, RZ, P0 ;  /* 0x000000ff0000720c */ /* 0x000fc60000784270 */
[----:B------:R0:W-:Y:S01]  /*1b9e0*/  @P5 STG.E.U16 desc[UR6][R10.64+0x1c2], R35 ;  /* 0x0001c2230a005986 */ /* 0x0001e2000c101506 */
[----:B------:R-:W-:Y:S01]  /*1b9f0*/  ISETP.GT.AND P5, PT, R0, RZ, P1 ;  /* 0x000000ff0000720c */ /* 0x000fe20000fa4270 */
[-C--:B------:R-:W-:Y:S01]  /*1ba00*/  FMUL R36, R36, R2.reuse ;  /* 0x0000000224247220 */ /* 0x080fe20000400000 */
[----:B------:R-:W-:-:S04]  /*1ba10*/  FMUL R37, R37, R2 ;  /* 0x0000000225257220 */ /* 0x000fc80000400000 */
[----:B------:R-:W-:Y:S02]  /*1ba20*/  F2FP.F16.F32.PACK_AB R36, RZ, R36 ;  /* 0x00000024ff24723e */ /* 0x000fe400000000ff */
[----:B------:R-:W-:Y:S01]  /*1ba30*/  F2FP.F16.F32.PACK_AB R37, RZ, R37 ;  /* 0x00000025ff25723e */ /* 0x000fe200000000ff */
[----:B------:R-:W-:-:S04]  /*1ba40*/  FMUL R38, R38, R2 ;  /* 0x0000000226267220 */ /* 0x000fc80000400000 */
[----:B------:R0:W-:Y:S01]  /*1ba50*/  @P5 STG.E.U16 desc[UR6][R4.64+0x1d0], R36 ;  /* 0x0001d02404005986 */ /* 0x0001e2000c101506 */
[----:B------:R-:W-:-:S03]  /*1ba60*/  ISETP.GT.AND P5, PT, R0, 0x8, P1 ;  /* 0x000000080000780c */ /* 0x000fc60000fa4270 */
[----:B------:R0:W-:Y:S01]  /*1ba70*/  @P4 STG.E.U16 desc[UR6][R4.64+0x1d2], R37 ;  /* 0x0001d22504004986 */ /* 0x0001e2000c101506 */
[----:B------:R-:W-:Y:S01]  /*1ba80*/  ISETP.GT.AND P4, PT, R0, 0x8, P0 ;  /* 0x000000080000780c */ /* 0x000fe20000784270 */
[----:B------:R-:W-:Y:S01]  /*1ba90*/  FMUL R39, R39, R2 ;  /* 0x0000000227277220 */ /* 0x000fe20000400000 */
[----:B------:R-:W-:-:S04]  /*1baa0*/  F2FP.F16.F32.PACK_AB R38, RZ, R38 ;  /* 0x00000026ff26723e */ /* 0x000fc800000000ff */
        /* <DEDUP_REMOVED lines=8> */
[----:B------:R-:W-:Y:S02]  /*1bb30*/  F2FP.F16.F32.PACK_AB R25, RZ, R25 ;  /* 0x00000019ff19723e */ /* 0x000fe400000000ff */
[C---:B------:R-:W-:Y:S02]  /*1bb40*/  ISETP.GT.AND P2, PT, R0.reuse, 0x88, P2 ;  /* 0x000000880000780c */ /* 0x040fe40001744270 */
[C---:B------:R-:W-:Y:S01]  /*1bb50*/  ISETP.GT.AND P3, PT, R0.reuse, 0x88, P3 ;  /* 0x000000880000780c */ /* 0x040fe20001f64270 */
[----:B------:R0:W-:Y:S01]  /*1bb60*/  @P4 STG.E.U16 desc[UR6][R6.64+0x1c0], R24 ;  /* 0x0001c01806004986 */ /* 0x0001e2000c101506 */
[----:B------:R-:W-:-:S03]  /*1bb70*/  ISETP.GT.AND P4, PT, R0, 0x80, P0 ;  /* 0x000000800000780c */ /* 0x000fc60000784270 */
[----:B------:R0:W-:Y:S01]  /*1bb80*/  @P5 STG.E.U16 desc[UR6][R6.64+0x1c2], R25 ;  /* 0x0001c21906005986 */ /* 0x0001e2000c101506 */
[----:B------:R-:W-:Y:S01]  /*1bb90*/  ISETP.GT.AND P5, PT, R0, 0x80, P1 ;  /* 0x000000800000780c */ /* 0x000fe20000fa4270 */
[-C--:B------:R-:W-:Y:S01]  /*1bba0*/  FMUL R26, R26, R2.reuse ;  /* 0x000000021a1a7220 */ /* 0x080fe20000400000 */
[C---:B------:R-:W-:Y:S01]  /*1bbb0*/  ISETP.GT.AND P1, PT, R0.reuse, 0x88, P1 ;  /* 0x000000880000780c */ /* 0x040fe20000f24270 */
[-C--:B------:R-:W-:Y:S01]  /*1bbc0*/  FMUL R27, R27, R2.reuse ;  /* 0x000000021b1b7220 */ /* 0x080fe20000400000 */
[----:B------:R-:W-:Y:S01]  /*1bbd0*/  ISETP.GT.AND P0, PT, R0, 0x88, P0 ;  /* 0x000000880000780c */ /* 0x000fe20000704270 */
[-C--:B------:R-:W-:Y:S01]  /*1bbe0*/  FMUL R28, R28, R2.reuse ;  /* 0x000000021c1c7220 */ /* 0x080fe20000400000 */
[-C--:B------:R-:W-:Y:S01]  /*1bbf0*/  FMUL R29, R29, R2.reuse ;  /* 0x000000021d1d7220 */ /* 0x080fe20000400000 */
[-C--:B------:R-:W-:Y:S01]  /*1bc00*/  FMUL R30, R30, R2.reuse ;  /* 0x000000021e1e7220 */ /* 0x080fe20000400000 */
[----:B------:R-:W-:Y:S01]  /*1bc10*/  FMUL R31, R31, R2 ;  /* 0x000000021f1f7220 */ /* 0x000fe20000400000 */
[----:B------:R-:W-:-:S02]  /*1bc20*/  F2FP.F16.F32.PACK_AB R26, RZ, R26 ;  /* 0x0000001aff1a723e */ /* 0x000fc400000000ff */
[----:B------:R-:W-:Y:S02]  /*1bc30*/  F2FP.F16.F32.PACK_AB R27, RZ, R27 ;  /* 0x0000001bff1b723e */ /* 0x000fe400000000ff */
[----:B------:R-:W-:Y:S02]  /*1bc40*/  F2FP.F16.F32.PACK_AB R28, RZ, R28 ;  /* 0x0000001cff1c723e */ /* 0x000fe400000000ff */
[----:B------:R-:W-:Y:S02]  /*1bc50*/  F2FP.F16.F32.PACK_AB R29, RZ, R29 ;  /* 0x0000001dff1d723e */ /* 0x000fe400000000ff */
[----:B------:R-:W-:Y:S02]  /*1bc60*/  F2FP.F16.F32.PACK_AB R30, RZ, R30 ;  /* 0x0000001eff1e723e */ /* 0x000fe400000000ff */
[----:B------:R-:W-:Y:S01]  /*1bc70*/  F2FP.F16.F32.PACK_AB R31, RZ, R31 ;  /* 0x0000001fff1f723e */ /* 0x000fe200000000ff */
[----:B------:R0:W-:Y:S04]  /*1bc80*/  @P2 STG.E.U16 desc[UR6][R8.64+0x1c0], R26 ;  /* 0x0001c01a08002986 */ /* 0x0001e8000c101506 */
[----:B------:R0:W-:Y:S04]  /*1bc90*/  @P3 STG.E.U16 desc[UR6][R8.64+0x1c2], R27 ;  /* 0x0001c21b08003986 */ /* 0x0001e8000c101506 */
[----:B------:R0:W-:Y:S04]  /*1bca0*/  @P5 STG.E.U16 desc[UR6][R6.64+0x1d0], R28 ;  /* 0x0001d01c06005986 */ /* 0x0001e8000c101506 */
[----:B------:R0:W-:Y:S04]  /*1bcb0*/  @P4 STG.E.U16 desc[UR6][R6.64+0x1d2], R29 ;  /* 0x0001d21d06004986 */ /* 0x0001e8000c101506 */
[----:B------:R0:W-:Y:S04]  /*1bcc0*/  @P1 STG.E.U16 desc[UR6][R8.64+0x1d0], R30 ;  /* 0x0001d01e08001986 */ /* 0x0001e8000c101506 */
[----:B------:R0:W-:Y:S02]  /*1bcd0*/  @P0 STG.E.U16 desc[UR6][R8.64+0x1d2], R31 ;  /* 0x0001d21f08000986 */ /* 0x0001e4000c101506 */
.L_x_508:
[----:B------:R-:W-:Y:S05]  /*1bce0*/  BSYNC B0 ;  /* 0x0000000000007941 */ /* 0x000fea0003800000 */
.L_x_32:
[----:B0-----:R-:W2:Y:S04]  /*1bcf0*/  LDL.LU R5, [R1+0xc0] ;  /* 0x0000c00001057983 */ /* 0x001ea80000300800 */
[----:B------:R-:W2:Y:S01]  /*1bd00*/  LDL.LU R4, [R1+0xc4] ;  /* 0x0000c40001047983 */ /* 0x000ea20000300800 */
[----:B------:R-:W-:Y:S01]  /*1bd10*/  ULDC UR4, c[0x0][0xc] ;  /* 0x0000030000047ab9 */ /* 0x000fe20000000800 */
[----:B------:R-:W-:Y:S01]  /*1bd20*/  ULDC UR5, c[0x0][0x10] ;  /* 0x0000040000057ab9 */ /* 0x000fe20000000800 */
[----:B------:R-:W2:Y:S01]  /*1bd30*/  LDC R3, c[0x0][0x14] ;  /* 0x00000500ff037b82 */ /* 0x000ea20000000800 */
[----:B------:R-:W-:Y:S01]  /*1bd40*/  UIMAD.WIDE.U32 UR4, UR4, UR5, URZ ;  /* 0x00000005040472a5 */ /* 0x000fe2000f8e003f */
[----:B------:R0:W5:Y:S01]  /*1bd50*/  LDL R28, [R1+0xdc] ;  /* 0x0000dc00011c7983 */ /* 0x0001620000100800 */
[----:B------:R-:W-:Y:S01]  /*1bd60*/  PRMT R0, RZ, 0x7610, R0 ;  /* 0x00007610ff007816 */ /* 0x000fe20000000000 */
[----:B---3--:R-:W-:-:S03]  /*1bd70*/  IMAD.MOV.U32 R19, RZ, RZ, -0x1 ;  /* 0xffffffffff137424 */ /* 0x008fc600078e00ff */
[----:B--2---:R-:W-:-:S04]  /*1bd80*/  IMAD.WIDE.U32 R4, R3, UR4, R4 ;  /* 0x0000000403047c25 */ /* 0x004fc8000f8e0004 */
[----:B------:R-:W-:Y:S01]  /*1bd90*/  IMAD R3, R3, UR5, RZ ;  /* 0x0000000503037c24 */ /* 0x000fe2000f8e02ff */
[----:B------:R-:W-:Y:S01]  /*1bda0*/  ULDC.64 UR4, c[0x0][0x650] ;  /* 0x0001940000047ab9 */ /* 0x000fe20000000a00 */
[----:B------:R-:W-:Y:S01]  /*1bdb0*/  IMAD.MOV.U32 R21, RZ, RZ, R4 ;  /* 0x000000ffff157224 */ /* 0x000fe200078e0004 */
[----:B------:R-:W-:Y:S02]  /*1bdc0*/  ISETP.GE.U32.AND P0, PT, R4, UR4, PT ;  /* 0x0000000404007c0c */ /* 0x000fe4000bf06070 */
[----:B------:R-:W-:Y:S01]  /*1bdd0*/  IADD3 R23, R5, R3, RZ ;  /* 0x0000000305177210 */ /* 0x000fe20007ffe0ff */
[----:B------:R-:W-:-:S03]  /*1bde0*/  IMAD.MOV.U32 R3, RZ, RZ, -0x1 ;  /* 0xffffffffff037424 */ /* 0x000fc600078e00ff */
[----:B------:R-:W-:Y:S01]  /*1bdf0*/  ISETP.GE.U32.AND.EX P0, PT, R23, UR5, PT, P0 ;  /* 0x0000000517007c0c */ /* 0x000fe2000bf06100 */
[----:B------:R0:W-:Y:S04]  /*1be00*/  STL [R1+0xc0], R23 ;  /* 0x0000c01701007387 */ /* 0x0001e80000100800 */
[----:B------:R0:W-:Y:S04]  /*1be10*/  STL [R1+0xc4], R21 ;  /* 0x0000c41501007387 */ /* 0x0001e80000100800 */
[----:B------:R0:W-:Y:S04]  /*1be20*/  STL [R1+0xbc], R3 ;  /* 0x0000bc0301007387 */ /* 0x0001e80000100800 */
[----:B------:R-:W-:Y:S05]  /*1be30*/  @P0 BRA `(.L_x_509) ;  /* 0x0000000400780947 */ /* 0x000fea0003800000 */
[----:B-----5:R-:W2:Y:S01]  /*1be40*/  S2R R17, SR_CTAID.X ;  /* 0x0000000000117919 */ /* 0x020ea20000002500 */
[----:B----4-:R-:W3:Y:S01]  /*1be50*/  LDC.64 R10, c[0x0][0x628] ;  /* 0x00018a00ff0a7b82 */ /* 0x010ee20000000a00 */
[----:B------:R-:W-:Y:S01]  /*1be60*/  ULDC UR4, c[0x0][0x150] ;  /* 0x0000540000047ab9 */ /* 0x000fe20000000800 */
[----:B-1----:R-:W-:Y:S01]  /*1be70*/  IMAD.MOV.U32 R8, RZ, RZ, R21 ;  /* 0x000000ffff087224 */ /* 0x002fe200078e0015 */
[----:B------:R-:W1:Y:S01]  /*1be80*/  S2R R19, SR_CTAID.Y ;  /* 0x0000000000137919 */ /* 0x000e620000002600 */
[----:B------:R-:W-:-:S04]  /*1be90*/  IMAD.MOV.U32 R9, RZ, RZ, R23 ;  /* 0x000000ffff097224 */ /* 0x000fc800078e0017 */
[----:B------:R-:W4:Y:S08]  /*1bea0*/  LDC R20, c[0x0][0x144] ;  /* 0x00005100ff147b82 */ /* 0x000f300000000800 */
[----:B------:R-:W0:Y:S08]  /*1beb0*/  LDC R12, c[0x0][0x630] ;  /* 0x00018c00ff0c7b82 */ /* 0x000e300000000800 */
[----:B------:R-:W0:Y:S01]  /*1bec0*/  LDC.64 R14, c[0x0][0x620] ;  /* 0x00018800ff0e7b82 */ /* 0x000e220000000a00 */
[----:B---3--:R-:W-:-:S04]  /*1bed0*/  ISETP.NE.U32.AND P0, PT, R10, RZ, PT ;  /* 0x000000ff0a00720c */ /* 0x008fc80003f05070 */
[----:B------:R-:W-:Y:S02]  /*1bee0*/  ISETP.NE.AND.EX P0, PT, R11, RZ, PT, P0 ;  /* 0x000000ff0b00720c */ /* 0x000fe40003f05300 */
[----:B--2---:R-:W-:-:S05]  /*1bef0*/  I2FP.F32.U32 R0, R17 ;  /* 0x0000001100007245 */ /* 0x004fca0000201000 */
[----:B------:R-:W-:-:S04]  /*1bf00*/  FMUL R0, R0, UR4 ;  /* 0x0000000400007c20 */ /* 0x000fc80008400000 */
[----:B------:R2:W3:Y:S02]  /*1bf10*/  F2I.U32.TRUNC.NTZ R18, R0 ;  /* 0x0000000000127305 */ /* 0x0004e4000020f000 */
[----:B-1--4-:R-:W-:Y:S05]  /*1bf20*/  @!P0 BRA `(.L_x_510) ;  /* 0x0000000000288947 */ /* 0x012fea0003800000 */
[----:B--2---:R-:W0:Y:S02]  /*1bf30*/  LDC R0, c[0x0][0x634] ;  /* 0x00018d00ff007b82 */ /* 0x004e240000000800 */
[----:B0-----:R-:W-:-:S05]  /*1bf40*/  IADD3 R3, P0, R21, R0, RZ ;  /* 0x0000000015037210 */ /* 0x001fca0007f1e0ff */
        /* <DEDUP_REMOVED lines=8> */
.L_x_510:
[-CC-:B0-----:R-:W-:Y:S01]  /*1bfd0*/  SHF.R.U64 R13, R8, R12.reuse, R9.reuse ;  /* 0x0000000c080d7219 */ /* 0x181fe20000001209 */
[----:B------:R-:W0:Y:S01]  /*1bfe0*/  LDC.64 R24, c[0x0][0x640] ;  /* 0x00019000ff187b82 */ /* 0x000e220000000a00 */
[----:B--2---:R-:W-:Y:S01]  /*1bff0*/  SHF.R.U32.HI R0, RZ, R12, R9 ;  /* 0x0000000cff007219 */ /* 0x004fe20000011609 */
[----:B------:R-:W-:Y:S01]  /*1c000*/  IMAD.MOV.U32 R4, RZ, RZ, R21 ;  /* 0x000000ffff047224 */ /* 0x000fe200078e0015 */
[----:B------:R-:W-:Y:S01]  /*1c010*/  IADD3 R3, P0, RZ, -R13, RZ ;  /* 0x8000000dff037210 */ /* 0x000fe20007f1e0ff */
[----:B---3--:R-:W-:Y:S01]  /*1c020*/  IMAD.MOV R18, RZ, RZ, -R18 ;  /* 0x000000ffff127224 */ /* 0x008fe200078e0a12 */
[----:B------:R-:W-:Y:S01]  /*1c030*/  ULDC UR4, c[0x0][0x154] ;  /* 0x0000550000047ab9 */ /* 0x000fe20000000800 */
[----:B------:R-:W-:Y:S01]  /*1c040*/  IMAD.MOV.U32 R7, RZ, RZ, 0x1 ;  /* 0x00000001ff077424 */ /* 0x000fe200078e00ff */
[----:B------:R-:W-:Y:S01]  /*1c050*/  IADD3.X R5, RZ, ~R0, RZ, P0, !PT ;  /* 0x80000000ff057210 */ /* 0x000fe200007fe4ff */
[----:B------:R-:W1:Y:S01]  /*1c060*/  LDC R6, c[0x0][0x618] ;  /* 0x00018600ff067b82 */ /* 0x000e620000000800 */
[----:B------:R-:W-:-:S03]  /*1c070*/  IMAD R20, R20, R18, R17 ;  /* 0x0000001214147224 */ /* 0x000fc600078e0211 */
[-C--:B------:R-:W-:Y:S02]  /*1c080*/  IMAD R0, R5, R14.reuse, RZ ;  /* 0x0000000e05007224 */ /* 0x080fe400078e02ff */
[----:B------:R-:W-:Y:S02]  /*1c090*/  IMAD.MOV.U32 R5, RZ, RZ, R23 ;  /* 0x000000ffff057224 */ /* 0x000fe400078e0017 */
[----:B------:R-:W2:Y:S01]  /*1c0a0*/  LDC R8, c[0x0][0x608] ;  /* 0x00018200ff087b82 */ /* 0x000ea20000000800 */
[----:B------:R-:W-:-:S04]  /*1c0b0*/  IMAD.WIDE.U32 R4, R3, R14, R4 ;  /* 0x0000000e03047225 */ /* 0x000fc800078e0004 */
[----:B------:R-:W-:Y:S01]  /*1c0c0*/  IMAD R3, R3, R15, R0 ;  /* 0x0000000f03037224 */ /* 0x000fe200078e0200 */
[----:B------:R-:W-:Y:S02]  /*1c0d0*/  I2FP.F32.U32 R0, R19 ;  /* 0x0000001300007245 */ /* 0x000fe40000201000 */
[----:B------:R-:W3:Y:S01]  /*1c0e0*/  LDC R22, c[0x0][0x658] ;  /* 0x00019600ff167b82 */ /* 0x000ee20000000800 */
[----:B0-----:R-:W-:Y:S01]  /*1c0f0*/  ISETP.NE.U32.AND P0, PT, R24, RZ, PT ;  /* 0x000000ff1800720c */ /* 0x001fe20003f05070 */
[----:B------:R-:W-:Y:S02]  /*1c100*/  IMAD.IADD R3, R5, 0x1, R3 ;  /* 0x0000000105037824 */ /* 0x000fe400078e0203 */
[----:B------:R-:W-:Y:S01]  /*1c110*/  FMUL R0, R0, UR4 ;  /* 0x0000000400007c20 */ /* 0x000fe20008400000 */
[----:B------:R-:W-:Y:S01]  /*1c120*/  ISETP.NE.AND.EX P0, PT, R25, RZ, PT, P0 ;  /* 0x000000ff1900720c */ /* 0x000fe20003f05300 */
[----:B------:R-:W-:Y:S02]  /*1c130*/  IMAD.MOV.U32 R5, RZ, RZ, -0x1 ;  /* 0xffffffffff057424 */ /* 0x000fe400078e00ff */
[----:B------:R-:W0:Y:S01]  /*1c140*/  LDC R18, c[0x0][0x148] ;  /* 0x00005200ff127b82 */ /* 0x000e220000000800 */
[-CC-:B-1----:R-:W-:Y:S01]  /*1c150*/  SHF.R.U64 R12, R4, R6.reuse, R3.reuse ;  /* 0x00000006040c7219 */ /* 0x182fe20000001203 */
[----:B------:R1:W4:Y:S01]  /*1c160*/  F2I.U32.TRUNC.NTZ R14, R0 ;  /* 0x00000000000e7305 */ /* 0x000322000020f000 */
[----:B------:R-:W-:-:S05]  /*1c170*/  SHF.R.U32.HI R3, RZ, R6, R3 ;  /* 0x00000006ff037219 */ /* 0x000fca0000011603 */
[----:B------:R-:W0:Y:S01]  /*1c180*/  LDC R17, c[0x0][0x600] ;  /* 0x00018000ff117b82 */ /* 0x000e220000000800 */
[-CC-:B--2---:R-:W-:Y:S02]  /*1c190*/  SHF.R.U64 R10, R12, R8.reuse, R3.reuse ;  /* 0x000000080c0a7219 */ /* 0x184fe40000001203 */
[----:B------:R-:W-:-:S05]  /*1c1a0*/  SHF.R.U32.HI R3, RZ, R8, R3 ;  /* 0x00000008ff037219 */ /* 0x000fca0000011603 */
[----:B------:R-:W2:Y:S01]  /*1c1b0*/  LDC R23, c[0x0][0x648] ;  /* 0x00019200ff177b82 */ /* 0x000ea20000000800 */
[-C--:B---3--:R-:W-:Y:S02]  /*1c1c0*/  SHF.L.U32 R4, R5, R22.reuse, RZ ;  /* 0x0000001605047219 */ /* 0x088fe400000006ff */
[-CC-:B------:R-:W-:Y:S02]  /*1c1d0*/  SHF.R.U64 R15, R10, R22.reuse, R3.reuse ;  /* 0x000000160a0f7219 */ /* 0x180fe40000001203 */
[----:B------:R-:W-:Y:S02]  /*1c1e0*/  SHF.R.U32.HI R5, RZ, R22, R3 ;  /* 0x00000016ff057219 */ /* 0x000fe40000011603 */
[----:B------:R-:W-:Y:S01]  /*1c1f0*/  LOP3.LUT R21, RZ, R4, RZ, 0x33, !PT ;  /* 0x00000004ff157212 */ /* 0x000fe200078e33ff */
[----:B------:R-:W3:Y:S01]  /*1c200*/  LDC R26, c[0x0][0x638] ;  /* 0x00018e00ff1a7b82 */ /* 0x000ee20000000800 */
[----:B------:R-:W-:Y:S01]  /*1c210*/  SHF.L.U32 R22, R7, R22, RZ ;  /* 0x0000001607167219 */ /* 0x000fe200000006ff */
[----:B------:R-:W-:-:S06]  /*1c220*/  IMAD.MOV.U32 R4, RZ, RZ, R15 ;  /* 0x000000ffff047224 */ /* 0x000fcc00078e000f */
[----:B------:R-:W0:Y:S01]  /*1c230*/  LDC R27, c[0x0][0x610] ;  /* 0x00018400ff1b7b82 */ /* 0x000e220000000800 */
[----:B-1--4-:R-:W-:Y:S05]  /*1c240*/  @!P0 BRA `(.L_x_511) ;  /* 0x0000000000288947 */ /* 0x012fea0003800000 */
[----:B------:R-:W1:Y:S02]  /*1c250*/  LDC R0, c[0x0][0x64c] ;  /* 0x00019300ff007b82 */ /* 0x000e640000000800 */
[----:B-1----:R-:W-:-:S05]  /*1c260*/  IADD3 R3, P0, R15, R0, RZ ;  /* 0x000000000f037210 */ /* 0x002fca0007f1e0ff */
[----:B------:R-:W-:-:S04]  /*1c270*/  IMAD.X R11, RZ, RZ, R5, P0 ;  /* 0x000000ffff0b7224 */ /* 0x000fc800000e0605 */
[----:B------:R-:W-:-:S04]  /*1c280*/  IMAD.WIDE.U32 R4, R11, R24, RZ ;  /* 0x000000180b047225 */ /* 0x000fc800078e00ff */
[----:B------:R-:W-:-:S04]  /*1c290*/  IMAD.WIDE.U32 R6, P0, R3, R25, R4 ;  /* 0x0000001903067225 */ /* 0x000fc80007800004 */
[----:B------:R-:W-:Y:S01]  /*1c2a0*/  IMAD.WIDE.U32 R4, R3, R24, RZ ;  /* 0x0000001803047225 */ /* 0x000fe200078e00ff */
[----:B------:R-:W-:-:S03]  /*1c2b0*/  IADD3.X R9, RZ, RZ, RZ, P0, !PT ;  /* 0x000000ffff097210 */ /* 0x000fc600007fe4ff */
[----:B------:R-:W-:Y:S01]  /*1c2c0*/  IMAD.MOV.U32 R8, RZ, RZ, R7 ;  /* 0x000000ffff087224 */ /* 0x000fe200078e0007 */
[----:B------:R-:W-:-:S05]  /*1c2d0*/  IADD3 RZ, P0, R5, R6, RZ ;  /* 0x0000000605ff7210 */ /* 0x000fca0007f1e0ff */
[----:B------:R-:W-:-:S08]  /*1c2e0*/  IMAD.WIDE.U32.X R4, R11, R25, R8, P0 ;  /* 0x000000190b047225 */ /* 0x000fd000000e0408 */
.L_x_511:
[----:B------:R-:W1:Y:S01]  /*1c2f0*/  LDC R3, c[0x0][0x65c] ;  /* 0x00019700ff037b82 */ /* 0x000e620000000800 */
[----:B--2---:R-:W-:Y:S01]  /*1c300*/  SHF.R.U64 R0, R4, R23, R5 ;  /* 0x0000001704007219 */ /* 0x004fe20000001205 */
[----:B0-----:R-:W-:Y:S01]  /*1c310*/  VIADD R5, R17, 0xffffffff ;  /* 0xffffffff11057836 */ /* 0x001fe20000000000 */
[----:B------:R2:W-:Y:S01]  /*1c320*/  STL [R1+0xbc], R13 ;  /* 0x0000bc0d01007387 */ /* 0x0005e20000100800 */
[----:B------:R-:W-:Y:S02]  /*1c330*/  IMAD.MOV R14, RZ, RZ, -R14 ;  /* 0x000000ffff0e7224 */ /* 0x000fe400078e0a0e */
[----:B------:R-:W-:Y:S01]  /*1c340*/  IMAD.MOV R4, RZ, RZ, -R0 ;  /* 0x000000ffff047224 */ /* 0x000fe200078e0a00 */
[----:B------:R-:W-:Y:S01]  /*1c350*/  LOP3.LUT R5, R12, R5, RZ, 0xc0, !PT ;  /* 0x000000050c057212 */ /* 0x000fe200078ec0ff */
[----:B------:R-:W-:Y:S01]  /*1c360*/  IMAD.MOV.U32 R6, RZ, RZ, 0x1 ;  /* 0x00000001ff067424 */ /* 0x000fe200078e00ff */
[----:B-1----:R-:W-:Y:S02]  /*1c370*/  ISETP.NE.AND P0, PT, R3, 0x1, PT ;  /* 0x000000010300780c */ /* 0x002fe40003f05270 */
[----:B------:R-:W-:-:S05]  /*1c380*/  LOP3.LUT R3, R10, R21, RZ, 0xc0, !PT ;  /* 0x000000150a037212 */ /* 0x000fca00078ec0ff */
[----:B------:R-:W-:Y:S02]  /*1c390*/  IMAD R3, R22, R0, R3 ;  /* 0x0000000016037224 */ /* 0x000fe400078e0203 */
[----:B---3--:R-:W-:-:S04]  /*1c3a0*/  IMAD R0, R4, R26, R15 ;  /* 0x0000001a04007224 */ /* 0x008fc800078e020f */
[----:B------:R-:W-:Y:S02]  /*1c3b0*/  @P0 IMAD R20, R18, R14, R19 ;  /* 0x0000000e12140224 */ /* 0x000fe400078e0213 */
[----:B------:R-:W-:Y:S01]  /*1c3c0*/  IMAD R4, R0, R17, R5 ;  /* 0x0000001100047224 */ /* 0x000fe200078e0205 */
[----:B------:R-:W-:Y:S01]  /*1c3d0*/  PRMT R0, R6, 0x7610, R0 ;  /* 0x0000761006007816 */ /* 0x000fe20000000000 */
[----:B------:R-:W-:-:S05]  /*1c3e0*/  IMAD R3, R3, R27, R20 ;  /* 0x0000001b03037224 */ /* 0x000fca00078e0214 */
[----:B------:R-:W-:Y:S02]  /*1c3f0*/  SEL R28, R3, R4, !P0 ;  /* 0x00000004031c7207 */ /* 0x000fe40004000000 */
[----:B------:R-:W-:-:S03]  /*1c400*/  SEL R19, R4, R3, !P0 ;  /* 0x0000000304137207 */ /* 0x000fc60004000000 */
[----:B------:R2:W-:Y:S04]  /*1c410*/  STL [R1+0xdc], R28 ;  /* 0x0000dc1c01007387 */ /* 0x0005e80000100800 */
.L_x_509:
[----:B------:R-:W-:Y:S01]  /*1c420*/  LOP3.LUT P0, RZ, R0, 0xff, RZ, 0xc0, !PT ;  /* 0x000000ff00ff7812 */ /* 0x000fe2000780c0ff */
[----:B-----5:R-:W-:-:S12]  /*1c430*/  IMAD.MOV.U32 R18, RZ, RZ, R28 ;  /* 0x000000ffff127224 */ /* 0x020fd800078e001c */
[----:B------:R-:W-:Y:S05]  /*1c440*/  @P0 BRA `(.L_x_512) ;  /* 0xfffffe4c00b80947 */ /* 0x000fea000383ffff */
[----:B------:R-:W-:Y:S05]  /*1c450*/  EXIT ;  /* 0x000000000000794d */ /* 0x000fea0003800000 */
.L_x_7:
[----:B------:R-:W2:Y:S01]  /*1c460*/  LDL R20, [R1+0xc4] ;  /* 0x0000c40001147983 */ /* 0x000ea20000100800 */
[----:B------:R-:W-:-:S03]  /*1c470*/  ULDC.64 UR4, c[0x0][0x650] ;  /* 0x0001940000047ab9 */ /* 0x000fc60000000a00 */
[----:B------:R-:W3:Y:S01]  /*1c480*/  LDL R24, [R1+0xc0] ;  /* 0x0000c00001187983 */ /* 0x000ee20000100800 */
[----:B------:R-:W-:Y:S01]  /*1c490*/  PRMT R6, RZ, 0x7610, R6 ;  /* 0x00007610ff067816 */ /* 0x000fe20000000006 */
[----:B------:R-:W-:Y:S01]  /*1c4a0*/  IMAD.MOV.U32 R12, RZ, RZ, -0x1 ;  /* 0xffffffffff0c7424 */ /* 0x000fe200078e00ff */
[----:B------:R-:W-:Y:S01]  /*1c4b0*/  MOV R13, 0xffffffff ;  /* 0xffffffff000d7802 */ /* 0x000fe20000000f00 */
[----:B------:R-:W-:Y:S01]  /*1c4c0*/  IMAD.MOV.U32 R17, RZ, RZ, -0x1 ;  /* 0xffffffffff117424 */ /* 0x000fe200078e00ff */
[----:B--2---:R-:W-:-:S04]  /*1c4d0*/  ISETP.GE.U32.AND P0, PT, R20, UR4, PT ;  /* 0x0000000414007c0c */ /* 0x004fc8000bf06070 */
[----:B---3--:R-:W-:-:S13]  /*1c4e0*/  ISETP.GE.U32.AND.EX P0, PT, R24, UR5, PT, P0 ;  /* 0x0000000518007c0c */ /* 0x008fda000bf06100 */
[----:B------:R-:W-:Y:S05]  /*1c4f0*/  @P0 BRA `(.L_x_513) ;  /* 0x0000000400340947 */ /* 0x000fea0003800000 */
        /* <DEDUP_REMOVED lines=10> */
[----:B0-----:R-:W-:-:S04]  /*1c5a0*/  IMAD.X R15, RZ, RZ, R24, P0 ;  /* 0x000000ffff0f7224 */ /* 0x001fc800000e0618 */
[----:B------:R-:W-:-:S04]  /*1c5b0*/  IMAD.WIDE.U32 R6, R15, R12, RZ ;  /* 0x0000000c0f067225 */ /* 0x000fc800078e00ff */
[----:B------:R-:W-:-:S04]  /*1c5c0*/  IMAD.WIDE.U32 R8, P0, R11, R13, R6 ;  /* 0x0000000d0b087225 */ /* 0x000fc80007800006 */
[----:B------:R-:W-:-:S04]  /*1c5d0*/  IMAD.WIDE.U32 R6, R11, R12, RZ ;  /* 0x0000000c0b067225 */ /* 0x000fc800078e00ff */
[----:B------:R-:W-:Y:S01]  /*1c5e0*/  IMAD.X R11, RZ, RZ, RZ, P0 ;  /* 0x000000ffff0b7224 */ /* 0x000fe200000e06ff */
[----:B------:R-:W-:Y:S01]  /*1c5f0*/  IADD3 RZ, P0, R7, R8, RZ ;  /* 0x0000000807ff7210 */ /* 0x000fe20007f1e0ff */
[----:B------:R-:W-:-:S04]  /*1c600*/  IMAD.MOV.U32 R10, RZ, RZ, R9 ;  /* 0x000000ffff0a7224 */ /* 0x000fc800078e0009 */
[----:B------:R-:W-:-:S08]  /*1c610*/  IMAD.WIDE.U32.X R10, R15, R13, R10, P0 ;  /* 0x0000000d0f0a7225 */ /* 0x000fd000000e040a */
.L_x_514:
[----:B0-----:R-:W0:Y:S01]  /*1c620*/  LDC.64 R22, c[0x0][0x640] ;  /* 0x00019000ff167b82 */ /* 0x001e220000000a00 */
[-CC-:B------:R-:W-:Y:S02]  /*1c630*/  SHF.R.U64 R15, R10, R16.reuse, R11.reuse ;  /* 0x000000100a0f7219 */ /* 0x180fe4000000120b */
[----:B------:R-:W-:Y:S02]  /*1c640*/  SHF.R.U32.HI R6, RZ, R16, R11 ;  /* 0x00000010ff067219 */ /* 0x000fe4000001160b */
[----:B------:R-:W-:-:S03]  /*1c650*/  IADD3 R9, P0, RZ, -R15, RZ ;  /* 0x8000000fff097210 */ /* 0x000fc60007f1e0ff */
[----:B------:R-:W1:Y:S02]  /*1c660*/  LDC R10, c[0x0][0x618] ;  /* 0x00018600ff0a7b82 */ /* 0x000e640000000800 */
[----:B------:R-:W-:Y:S02]  /*1c670*/  IMAD.X R7, RZ, RZ, ~R6, P0 ;  /* 0x000000ffff077224 */ /* 0x000fe400000e0e06 */
[----:B------:R-:W-:Y:S02]  /*1c680*/  IMAD.MOV.U32 R6, RZ, RZ, R20 ;  /* 0x000000ffff067224 */ /* 0x000fe400078e0014 */
[----:B------:R-:W-:Y:S02]  /*1c690*/  IMAD R8, R7, R18, RZ ;  /* 0x0000001207087224 */ /* 0x000fe400078e02ff */
[----:B------:R-:W2:Y:S01]  /*1c6a0*/  LDC R16, c[0x0][0x608] ;  /* 0x00018200ff107b82 */ /* 0x000ea20000000800 */
[----:B------:R-:W-:Y:S02]  /*1c6b0*/  IMAD.MOV.U32 R7, RZ, RZ, R24 ;  /* 0x000000ffff077224 */ /* 0x000fe400078e0018 */
[----:B------:R-:W-:-:S02]  /*1c6c0*/  IMAD.MOV.U32 R24, RZ, RZ, 0x1 ;  /* 0x00000001ff187424 */ /* 0x000fc400078e00ff */
[----:B------:R-:W-:-:S03]  /*1c6d0*/  IMAD.WIDE.U32 R6, R9, R18, R6 ;  /* 0x0000001209067225 */ /* 0x000fc600078e0006 */
[----:B------:R-:W3:Y:S01]  /*1c6e0*/  LDC R21, c[0x0][0x658] ;  /* 0x00019600ff157b82 */ /* 0x000ee20000000800 */
[----:B------:R-:W-:Y:S01]  /*1c6f0*/  IMAD R9, R9, R19, R8 ;  /* 0x0000001309097224 */ /* 0x000fe200078e0208 */
[----:B0-----:R-:W-:Y:S01]  /*1c700*/  ISETP.NE.U32.AND P0, PT, R22, RZ, PT ;  /* 0x000000ff1600720c */ /* 0x001fe20003f05070 */
[----:B------:R-:W-:-:S03]  /*1c710*/  IMAD.MOV.U32 R8, RZ, RZ, -0x1 ;  /* 0xffffffffff087424 */ /* 0x000fc600078e00ff */
[----:B------:R-:W-:Y:S02]  /*1c720*/  IADD3 R7, R7, R9, RZ ;  /* 0x0000000907077210 */ /* 0x000fe40007ffe0ff */
[----:B------:R-:W0:Y:S01]  /*1c730*/  LDC R18, c[0x0][0x600] ;  /* 0x00018000ff127b82 */ /* 0x000e220000000800 */
[----:B------:R-:W-:Y:S02]  /*1c740*/  ISETP.NE.AND.EX P0, PT, R23, RZ, PT, P0 ;  /* 0x000000ff1700720c */ /* 0x000fe40003f05300 */
[-CC-:B-1----:R-:W-:Y:S02]  /*1c750*/  SHF.R.U64 R12, R6, R10.reuse, R7.reuse ;  /* 0x0000000a060c7219 */ /* 0x182fe40000001207 */
[----:B------:R-:W-:-:S03]  /*1c760*/  SHF.R.U32.HI R7, RZ, R10, R7 ;  /* 0x0000000aff077219 */ /* 0x000fc60000011607 */
[----:B------:R-:W1:Y:S01]  /*1c770*/  LDC R19, c[0x0][0x648] ;  /* 0x00019200ff137b82 */ /* 0x000e620000000800 */
[-CC-:B--2---:R-:W-:Y:S02]  /*1c780*/  SHF.R.U64 R17, R12, R16.reuse, R7.reuse ;  /* 0x000000100c117219 */ /* 0x184fe40000001207 */
[----:B------:R-:W-:-:S05]  /*1c790*/  SHF.R.U32.HI R6, RZ, R16, R7 ;  /* 0x00000010ff067219 */ /* 0x000fca0000011607 */
[----:B------:R-:W2:Y:S01]  /*1c7a0*/  LDC R20, c[0x0][0x638] ;  /* 0x00018e00ff147b82 */ /* 0x000ea20000000800 */
[-CC-:B---3--:R-:W-:Y:S02]  /*1c7b0*/  SHF.R.U64 R16, R17, R21.reuse, R6.reuse ;  /* 0x0000001511107219 */ /* 0x188fe40000001206 */
[-C--:B------:R-:W-:Y:S02]  /*1c7c0*/  SHF.L.U32 R8, R8, R21.reuse, RZ ;  /* 0x0000001508087219 */ /* 0x080fe400000006ff */
[----:B------:R-:W-:Y:S01]  /*1c7d0*/  SHF.R.U32.HI R7, RZ, R21, R6 ;  /* 0x00000015ff077219 */ /* 0x000fe20000011606 */
[----:B------:R-:W-:Y:S01]  /*1c7e0*/  IMAD.MOV.U32 R6, RZ, RZ, R16 ;  /* 0x000000ffff067224 */ /* 0x000fe200078e0010 */
[----:B------:R-:W-:Y:S01]  /*1c7f0*/  LOP3.LUT R26, RZ, R8, RZ, 0x33, !PT ;  /* 0x00000008ff1a7212 */ /* 0x000fe200078e33ff */
[----:B------:R-:W3:Y:S01]  /*1c800*/  LDC R25, c[0x0][0x610] ;  /* 0x00018400ff197b82 */ /* 0x000ee20000000800 */
        /* <DEDUP_REMOVED lines=11> */
.L_x_515:
[----:B------:R-:W4:Y:S01]  /*1c8c0*/  LDC R8, c[0x0][0x65c] ;  /* 0x00019700ff087b82 */ /* 0x000f220000000800 */
[----:B-1----:R-:W-:Y:S01]  /*1c8d0*/  SHF.R.U64 R6, R6, R19, R7 ;  /* 0x0000001306067219 */ /* 0x002fe20000001207 */
[----:B0-----:R-:W-:Y:S01]  /*1c8e0*/  VIADD R9, R18, 0xffffffff ;  /* 0xffffffff12097836 */ /* 0x001fe20000000000 */
[----:B------:R-:W-:Y:S01]  /*1c8f0*/  SHF.L.U32 R24, R24, R21, RZ ;  /* 0x0000001518187219 */ /* 0x000fe200000006ff */
[----:B------:R-:W-:Y:S01]  /*1c900*/  IMAD.MOV.U32 R13, RZ, RZ, R15 ;  /* 0x000000ffff0d7224 */ /* 0x000fe200078e000f */
[----:B------:R-:W-:Y:S01]  /*1c910*/  LOP3.LUT R3, R17, R26, RZ, 0xc0, !PT ;  /* 0x0000001a11037212 */ /* 0x000fe200078ec0ff */
[----:B------:R-:W-:-:S04]  /*1c920*/  IMAD.MOV R7, RZ, RZ, -R6 ;  /* 0x000000ffff077224 */ /* 0x000fc800078e0a06 */
[----:B------:R-:W-:Y:S01]  /*1c930*/  IMAD R3, R24, R6, R3 ;  /* 0x0000000618037224 */ /* 0x000fe200078e0203 */
[----:B------:R-:W-:Y:S02]  /*1c940*/  MOV R6, 0x1 ;  /* 0x0000000100067802 */ /* 0x000fe40000000f00 */
[----:B----4-:R-:W-:-:S13]  /*1c950*/  ISETP.NE.AND P0, PT, R8, 0x1, PT ;  /* 0x000000010800780c */ /* 0x010fda0003f05270 */
[----:B------:R-:W-:Y:S01]  /*1c960*/  @P0 IMAD R4, R5, R14, R2 ;  /* 0x0000000e05040224 */ /* 0x000fe200078e0202 */
[----:B------:R-:W-:Y:S01]  /*1c970*/  LOP3.LUT R5, R12, R9, RZ, 0xc0, !PT ;  /* 0x000000090c057212 */ /* 0x000fe200078ec0ff */
[----:B--2---:R-:W-:Y:S02]  /*1c980*/  IMAD R2, R7, R20, R16 ;  /* 0x0000001407027224 */ /* 0x004fe400078e0210 */
[----:B---3--:R-:W-:Y:S02]  /*1c990*/  IMAD R4, R3, R25, R4 ;  /* 0x0000001903047224 */ /* 0x008fe400078e0204 */
[----:B------:R-:W-:-:S05]  /*1c9a0*/  IMAD R3, R2, R18, R5 ;  /* 0x0000001202037224 */ /* 0x000fca00078e0205 */
[----:B------:R-:W-:Y:S02]  /*1c9b0*/  SEL R17, R3, R4, !P0 ;  /* 0x0000000403117207 */ /* 0x000fe40004000000 */
[----:B------:R-:W-:-:S07]  /*1c9c0*/  SEL R12, R4, R3, !P0 ;  /* 0x00000003040c7207 */ /* 0x000fce0004000000 */
.L_x_513:
[----:B------:R-:W-:-:S08]  /*1c9d0*/  NOP ;  /* 0x0000000000007918 */ /* 0x000fd00000000000 */
[----:B0-----:R-:W0:-:S00]  /*1c9e0*/  USETMAXREG.DEALLOC.CTAPOOL 0x28 ;  /* 0x00000028000079c8 */ /* 0x001e0000080e0500 */
[----:B0-----:R-:W-:-:S13]  /*1c9f0*/  ISETP.NE.AND P0, PT, R0, RZ, PT ;  /* 0x000000ff0000720c */ /* 0x001fda0003f05270 */
[----:B------:R-:W-:Y:S05]  /*1ca00*/  @P0 EXIT ;  /* 0x000000000000094d */ /* 0x000fea0003800000 */
[----:B------:R-:W-:Y:S01]  /*1ca10*/  LOP3.LUT P0, RZ, R6, 0xff, RZ, 0xc0, !PT ;  /* 0x000000ff06ff7812 */ /* 0x000fe2000780c0ff */
[----:B------:R-:W-:Y:S02]  /*1ca20*/  IMAD.MOV.U32 R0, RZ, RZ, 0x1 ;  /* 0x00000001ff007424 */ /* 0x000fe400078e00ff */
[----:B------:R-:W-:-:S10]  /*1ca30*/  IMAD.MOV.U32 R6, RZ, RZ, RZ ;  /* 0x000000ffff067224 */ /* 0x000fd400078e00ff */
[----:B------:R-:W-:Y:S05]  /*1ca40*/  @!P0 BRA `(.L_x_516) ;  /* 0x0000000c00608947 */ /* 0x000fea0003800000 */
[----:B------:R-:W2:Y:S01]  /*1ca50*/  LDL R2, [R1+0xb8] ;  /* 0x0000b80001027983 */ /* 0x000ea20000100800 */
[----:B------:R-:W0:Y:S01]  /*1ca60*/  LDC R0, c[0x0][0x28c] ;  /* 0x0000a300ff007b82 */ /* 0x000e220000000800 */
[----:B------:R-:W-:Y:S01]  /*1ca70*/  ULDC UR5, c[0x0][0x600] ;  /* 0x0001800000057ab9 */ /* 0x000fe20000000800 */
[----:B------:R-:W-:Y:S01]  /*1ca80*/  ULDC UR4, c[0x0][0xc] ;  /* 0x0000030000047ab9 */ /* 0x000fe20000000800 */
[----:B------:R-:W1:Y:S01]  /*1ca90*/  S2R R8, SR_CgaCtaId ;  /* 0x0000000000087919 */ /* 0x000e620000008800 */
[----:B------:R-:W-:Y:S01]  /*1caa0*/  UIADD3 UR16, UR5, -0x1, URZ ;  /* 0xffffffff05107890 */ /* 0x000fe2000fffe03f */
[----:B------:R-:W-:Y:S01]  /*1cab0*/  BSSY B0, `(.L_x_516) ;  /* 0x00000d1000007945 */ /* 0x000fe20003800000 */
[----:B------:R-:W-:Y:S01]  /*1cac0*/  ULDC UR6, c[0x0][0x658] ;  /* 0x0001960000067ab9 */ /* 0x000fe20000000800 */
[----:B------:R-:W-:Y:S01]  /*1cad0*/  ULDC UR5, c[0x0][0x10] ;  /* 0x0000040000057ab9 */ /* 0x000fe20000000800 */
[----:B------:R-:W-:Y:S01]  /*1cae0*/  UMOV UR7, 0xffffffff ;  /* 0xffffffff00077882 */ /* 0x000fe20000000000 */
[----:B------:R-:W-:Y:S01]  /*1caf0*/  UMOV UR8, 0x1 ;  /* 0x0000000100087882 */ /* 0x000fe20000000000 */
[----:B------:R-:W-:Y:S01]  /*1cb00*/  UIMAD.WIDE.U32 UR4, UR4, UR5, URZ ;  /* 0x00000005040472a5 */ /* 0x000fe2000f8e003f */
[----:B------:R-:W-:Y:S01]  /*1cb10*/  IMAD.MOV.U32 R9, RZ, RZ, 0x1 ;  /* 0x00000001ff097424 */ /* 0x000fe200078e00ff */
[----:B------:R-:W-:Y:S01]  /*1cb20*/  USHF.L.U32 UR7, UR7, UR6, URZ ;  /* 0x0000000607077299 */ /* 0x000fe2000800063f */
[----:B------:R-:W-:Y:S01]  /*1cb30*/  IMAD.MOV.U32 R6, RZ, RZ, RZ ;  /* 0x000000ffff067224 */ /* 0x000fe200078e00ff */
[----:B------:R-:W-:-:S02]  /*1cb40*/  USHF.L.U32 UR18, UR8, UR6, URZ ;  /* 0x0000000608127299 */ /* 0x000fc4000800063f */
[----:B------:R-:W-:Y:S01]  /*1cb50*/  ULOP3.LUT UR17, URZ, UR7, URZ, 0x33, !UPT ;  /* 0x000000073f117292 */ /* 0x000fe2000f8e333f */
[----:B------:R-:W-:Y:S01]  /*1cb60*/  ULDC UR6, c[0x0][0x14] ;  /* 0x0000050000067ab9 */ /* 0x000fe20000000800 */
[----:B------:R-:W-:Y:S01]  /*1cb70*/  ULDC.64 UR22, c[0x0][0x198] ;  /* 0x0000660000167ab9 */ /* 0x000fe20000000a00 */
[----:B------:R-:W-:Y:S02]  /*1cb80*/  UIMAD.WIDE.U32 UR20, UR4, UR6, URZ ;  /* 0x00000006041472a5 */ /* 0x000fe4000f8e003f */
[----:B------:R-:W-:Y:S01]  /*1cb90*/  UIMAD UR13, UR5, UR6, URZ ;  /* 0x00000006050d72a4 */ /* 0x000fe2000f8e023f */
[----:B0-----:R-:W-:-:S03]  /*1cba0*/  VIADD R0, R0, 0x3f ;  /* 0x0000003f00007836 */ /* 0x001fc60000000000 */
[----:B------:R-:W-:Y:S02]  /*1cbb0*/  UIADD3 UR13, UR21, UR13, URZ ;  /* 0x0000000d150d7290 */ /* 0x000fe4000fffe03f */
[----:B------:R-:W-:-:S04]  /*1cbc0*/  SHF.R.S32.HI R3, RZ, 0x1f, R0 ;  /* 0x0000001fff037819 */ /* 0x000fc80000011400 */
[----:B------:R-:W-:Y:S01]  /*1cbd0*/  LEA.HI R3, R3, R0, RZ, 0x6 ;  /* 0x0000000003037211 */ /* 0x000fe200078f30ff */
[----:B------:R-:W-:Y:S01]  /*1cbe0*/  IMAD.MOV.U32 R0, RZ, RZ, 0x1 ;  /* 0x00000001ff007424 */ /* 0x000fe200078e00ff */
[----:B-1----:R-:W-:Y:S02]  /*1cbf0*/  LOP3.LUT R8, R8, 0x1, RZ, 0xc0, !PT ;  /* 0x0000000108087812 */ /* 0x002fe400078ec0ff */
[----:B------:R-:W-:-:S05]  /*1cc00*/  SHF.R.S32.HI R7, RZ, 0x6, R3 ;  /* 0x00000006ff077819 */ /* 0x000fca0000011403 */
[----:B------:R-:W-:Y:S01]  /*1cc10*/  VIADD R10, R7, 0x1 ;  /* 0x00000001070a7836 */ /* 0x000fe20000000000 */
[----:B--2---:R-:W-:-:S07]  /*1cc20*/  LOP3.LUT R11, R2, 0x2, RZ, 0xfc, !PT ;  /* 0x00000002020b7812 */ /* 0x004fce00078efcff */
.L_x_527:
[----:B------:R-:W-:-:S03]  /*1cc30*/  UMOV UR4, 0xffffffff ;  /* 0xffffffff00047882 */ /* 0x000fc60000000000 */
[----:B------:R-:W-:Y:S05]  /*1cc40*/  BRA.DIV UR4, `(.L_x_517) ;  /* 0x0000000e04d07947 */ /* 0x000fea000b800000 */
[----:B------:R-:W-:-:S13]  /*1cc50*/  ELECT P6, URZ, PT ;  /* 0x00000000003f782f */ /* 0x000fda00038c0000 */
.L_x_538:
[----:B------:R-:W0:Y:S01]  /*1cc60*/  LDC R2, c[0x0][0x28c] ;  /* 0x0000a300ff027b82 */ /* 0x000e220000000800 */
[----:B------:R-:W-:Y:S01]  /*1cc70*/  BSSY B1, `(.L_x_518) ;  /* 0x000003b000017945 */ /* 0x000fe20003800000 */
[----:B0-----:R-:W-:-:S13]  /*1cc80*/  ISETP.LT.OR P6, PT, R2, 0x1, !P6 ;  /* 0x000000010200780c */ /* 0x001fda00077c1670 */
[----:B------:R-:W-:Y:S05]  /*1cc90*/  @P6 BRA `(.L_x_519) ;  /* 0x0000000000e06947 */ /* 0x000fea0003800000 */
[----:B------:R-:W-:Y:S01]  /*1cca0*/  LEA R17, R17, R8, 0x1 ;  /* 0x0000000811117211 */ /* 0x000fe200078e08ff */
[----:B------:R-:W-:Y:S02]  /*1ccb0*/  IMAD R14, R12, 0xc0, RZ ;  /* 0x000000c00c0e7824 */ /* 0x000fe400078e02ff */
[----:B------:R-:W-:Y:S02]  /*1ccc0*/  IMAD.MOV.U32 R18, RZ, RZ, RZ ;  /* 0x000000ffff127224 */ /* 0x000fe400078e00ff */
[----:B------:R-:W-:Y:S02]  /*1ccd0*/  IMAD.MOV.U32 R2, RZ, RZ, R10 ;  /* 0x000000ffff027224 */ /* 0x000fe400078e000a */
[----:B------:R-:W-:Y:S02]  /*1cce0*/  IMAD.MOV.U32 R3, RZ, RZ, R0 ;  /* 0x000000ffff037224 */ /* 0x000fe400078e0000 */
[----:B------:R-:W-:Y:S02]  /*1ccf0*/  IMAD.MOV.U32 R5, RZ, RZ, R6 ;  /* 0x000000ffff057224 */ /* 0x000fe400078e0006 */
[----:B------:R-:W-:-:S07]  /*1cd00*/  IMAD R17, R17, 0x78, RZ ;  /* 0x0000007811117824 */ /* 0x000fce00078e02ff */
.L_x_522:
[----:B------:R-:W0:Y:S01]  /*1cd10*/  S2R R15, SR_CgaCtaId ;  /* 0x00000000000f7919 */ /* 0x000e220000008800 */
[----:B------:R-:W-:Y:S01]  /*1cd20*/  MOV R4, 0x400 ;  /* 0x0000040000047802 */ /* 0x000fe20000000f00 */
[----:B------:R-:W1:Y:S03]  /*1cd30*/  S2R R12, SR_TID.X ;  /* 0x00000000000c7919 */ /* 0x000e660000002100 */
[----:B0-----:R-:W-:Y:S02]  /*1cd40*/  LEA R16, R15, R4, 0x18 ;  /* 0x000000040f107211 */ /* 0x001fe400078ec0ff */
[----:B------:R-:W-:Y:S02]  /*1cd50*/  SHF.L.U32 R4, R3, 0x1f, RZ ;  /* 0x0000001f03047819 */ /* 0x000fe400000006ff */
[----:B-1----:R-:W-:Y:S01]  /*1cd60*/  LOP3.LUT P1, RZ, R12, 0x7f, RZ, 0xc0, !PT ;  /* 0x0000007f0cff7812 */ /* 0x002fe2000782c0ff */
[----:B------:R-:W-:-:S04]  /*1cd70*/  IMAD R15, R5, 0x8, R16 ;  /* 0x00000008050f7824 */ /* 0x000fc800078e0210 */
[----:B------:R-:W0:Y:S08]  /*1cd80*/  SYNCS.PHASECHK.TRANS64.TRYWAIT P0, [R15+URZ+0x20], R4 ;  /* 0x000020040f0075a7 */ /* 0x000e30000800017f */
[----:B------:R-:W1:Y:S01]  /*1cd90*/  @!P1 LDC R12, c[0x0][0x500] ;  /* 0x00014000ff0c9b82 */ /* 0x000e620000000800 */
[----:B0-----:R-:W-:Y:S05]  /*1cda0*/  @!P0 BRA `(.L_x_520) ;  /* 0x0000000c00988947 */ /* 0x001fea0003800000 */
.L_x_539:
[----:B0-----:R-:W-:Y:S01]  /*1cdb0*/  PRMT R4, R11, 0x9910, RZ ;  /* 0x000099100b047816 */ /* 0x001fe200000000ff */
[----:B-1----:R0:W-:Y:S03]  /*1cdc0*/  @!P1 SYNCS.ARRIVE.TRANS64 RZ, [R15+URZ], R12 ;  /* 0x0000000c0fff99a7 */ /* 0x0021e6000800003f */
[----:B------:R-:W-:-:S13]  /*1cdd0*/  ISETP.NE.AND P0, PT, R4, 0x2, PT ;  /* 0x000000020400780c */ /* 0x000fda0003f05270 */
[----:B0-----:R-:W-:Y:S05]  /*1cde0*/  @P0 BRA `(.L_x_521) ;  /* 0x0000000000040947 */ /* 0x001fea0003800000 */
[----:B------:R-:W-:Y:S01]  /*1cdf0*/  BPT.TRAP 0x1 ;  /* 0x000000040000795c */ /* 0x000fe20000300000 */
.L_x_521:
[----:B------:R-:W-:Y:S01]  /*1ce00*/  IMAD R4, R5, 0x2, R8 ;  /* 0x0000000205047824 */ /* 0x000fe200078e0208 */
[----:B------:R-:W-:Y:S01]  /*1ce10*/  R2UR UR9, R15 ;  /* 0x000000000f0972ca */ /* 0x000fe200000e0000 */
[C-C-:B------:R-:W-:Y:S01]  /*1ce20*/  IMAD R12, R5.reuse, 0x6000, R16.reuse ;  /* 0x00006000050c7824 */ /* 0x140fe200078e0210 */
[----:B------:R-:W-:Y:S01]  /*1ce30*/  UIADD3 UR4, UP0, UR22, 0xf0, URZ ;  /* 0x000000f016047890 */ /* 0x000fe2000ff1e03f */
[----:B------:R-:W-:Y:S01]  /*1ce40*/  IMAD R4, R4, 0x1e00, RZ ;  /* 0x00001e0004047824 */ /* 0x000fe200078e02ff */
[----:B------:R-:W-:Y:S01]  /*1ce50*/  R2UR UR11, R14 ;  /* 0x000000000e0b72ca */ /* 0x000fe200000e0000 */
[----:B------:R-:W-:Y:S01]  /*1ce60*/  UIADD3 UR24, UP1, UR22, 0x1f0, URZ ;  /* 0x000001f016187890 */ /* 0x000fe2000ff3e03f */
[----:B------:R-:W-:Y:S01]  /*1ce70*/  R2UR UR5, R12 ;  /* 0x000000000c0572ca */ /* 0x000fe200000e0000 */
[----:B------:R-:W-:Y:S01]  /*1ce80*/  IMAD R4, R4, 0x2, R16 ;  /* 0x0000000204047824 */ /* 0x000fe200078e0210 */
[----:B------:R-:W-:Y:S01]  /*1ce90*/  R2UR UR10, R18 ;  /* 0x00000000120a72ca */ /* 0x000fe200000e0000 */
[----:B------:R-:W-:Y:S01]  /*1cea0*/  VIADD R5, R5, 0x1 ;  /* 0x0000000105057836 */ /* 0x000fe20000000000 */
[----:B------:R-:W-:Y:S01]  /*1ceb0*/  R2UR UR12, R13 ;  /* 0x000000000d0c72ca */ /* 0x000fe200000e0000 */
[----:B------:R-:W-:Y:S01]  /*1cec0*/  UIADD3.X UR25, URZ, UR23, URZ, UP1, !UPT ;  /* 0x000000173f197290 */ /* 0x000fe20008ffe43f */
[----:B------:R-:W-:Y:S01]  /*1ced0*/  R2UR UR8, R4 ;  /* 0x00000000040872ca */ /* 0x000fe200000e0000 */
[----:B------:R-:W-:Y:S01]  /*1cee0*/  UMOV UR6, 0x0 ;  /* 0x0000000000067882 */ /* 0x000fe20000000000 */
[----:B------:R-:W-:Y:S01]  /*1cef0*/  IADD3 R2, R2, -0x1, RZ ;  /* 0xffffffff02027810 */ /* 0x000fe20007ffe0ff */
[----:B------:R-:W-:Y:S01]  /*1cf00*/  UMOV UR7, 0x10000000 ;  /* 0x1000000000077882 */ /* 0x000fe20000000000 */
[----:B------:R-:W-:Y:S01]  /*1cf10*/  R2UR UR19, R17 ;  /* 0x00000000111372ca */ /* 0x000fe200000e0000 */
[----:B------:R-:W-:Y:S01]  /*1cf20*/  UMOV UR26, 0x30000 ;  /* 0x00030000001a7882 */ /* 0x000fe20000000000 */
[----:B------:R-:W-:Y:S01]  /*1cf30*/  ISETP.GT.AND P1, PT, R2, 0x1, PT ;  /* 0x000000010200780c */ /* 0x000fe20003f24270 */
[----:B------:R-:W-:Y:S01]  /*1cf40*/  UIADD3 UR14, UR5, 0x100, URZ ;  /* 0x00000100050e7890 */ /* 0x000fe2000fffe03f */
[----:B------:R-:W-:Y:S01]  /*1cf50*/  ISETP.NE.AND P0, PT, R5, 0x4, PT ;  /* 0x000000040500780c */ /* 0x000fe20003f05270 */
[----:B------:R-:W-:Y:S01]  /*1cf60*/  UIADD3.X UR5, URZ, UR23, URZ, UP0, !UPT ;  /* 0x000000173f057290 */ /* 0x000fe200087fe43f */
[----:B------:R-:W-:-:S02]  /*1cf70*/  VIADD R18, R18, 0x40 ;  /* 0x0000004012127836 */ /* 0x000fc40000000000 */
[----:B------:R-:W-:Y:S01]  /*1cf80*/  SEL R4, RZ, 0x1, P0 ;  /* 0x00000001ff047807 */ /* 0x000fe20000000000 */
[----:B------:R-:W-:Y:S01]  /*1cf90*/  UIADD3 UR15, UR8, 0x18100, URZ ;  /* 0x00018100080f7890 */ /* 0x000fe2000fffe03f */
[----:B------:R-:W-:Y:S02]  /*1cfa0*/  SEL R5, R5, RZ, P0 ;  /* 0x000000ff05057207 */ /* 0x000fe40000000000 */
[----:B------:R-:W-:Y:S01]  /*1cfb0*/  UMOV UR8, UR14 ;  /* 0x0000000e00087c82 */ /* 0x000fe20008000000 */
[----:B------:R-:W-:Y:S01]  /*1cfc0*/  LOP3.LUT R3, R3, R4, RZ, 0x3c, !PT ;  /* 0x0000000403037212 */ /* 0x000fe200078e3cff */
[----:B------:R0:W-:Y:S02]  /*1cfd0*/  UTMALDG.3D [UR8], [UR4], desc[UR6] ;  /* 0x00000608040075b4 */ /* 0x0001e40008011000 */
[----:B0-----:R-:W-:Y:S01]  /*1cfe0*/  UMOV UR8, UR15 ;  /* 0x0000000f00087c82 */ /* 0x001fe20008000000 */
[----:B------:R-:W-:Y:S02]  /*1cff0*/  UMOV UR11, UR19 ;  /* 0x00000013000b7c82 */ /* 0x000fe40008000000 */
[----:B------:R0:W-:Y:S02]  /*1d000*/  UTMALDG.3D.MULTICAST [UR8], [UR24], UR26, desc[UR6] ;  /* 0x00000608180073b4 */ /* 0x0001e4000801181a */
[----:B0-----:R-:W-:Y:S05]  /*1d010*/  @P1 BRA `(.L_x_522) ;  /* 0xfffffffc003c1947 */ /* 0x001fea000383ffff */
.L_x_519:
[----:B------:R-:W-:Y:S05]  /*1d020*/  BSYNC B1 ;  /* 0x0000000000017941 */ /* 0x000fea0003800000 */
.L_x_518:
[----:B------:R-:W2:Y:S01]  /*1d030*/  LDL.LU R20, [R1+0xc0] ;  /* 0x0000c00001147983 */ /* 0x000ea20000300800 */
[----:B------:R-:W-:Y:S01]  /*1d040*/  LOP3.LUT P1, RZ, R9, 0xff, RZ, 0xc0, !PT ;  /* 0x000000ff09ff7812 */ /* 0x000fe2000782c0ff */
[C---:B------:R-:W-:Y:S01]  /*1d050*/  IMAD.IADD R6, R7.reuse, 0x1, R6 ;  /* 0x0000000107067824 */ /* 0x040fe200078e0206 */
[----:B------:R-:W-:Y:S01]  /*1d060*/  ULDC.64 UR4, c[0x0][0x650] ;  /* 0x0001940000047ab9 */ /* 0x000fe20000000a00 */
[----:B------:R-:W3:Y:S01]  /*1d070*/  LDL.LU R19, [R1+0xc4] ;  /* 0x0000c40001137983 */ /* 0x000ee20000300800 */
[----:B------:R-:W-:Y:S01]  /*1d080*/  BSSY B1, `(.L_x_523) ;  /* 0x0000071000017945 */ /* 0x000fe20003800000 */
[----:B------:R-:W-:Y:S01]  /*1d090*/  IMAD.MOV.U32 R12, RZ, RZ, -0x1 ;  /* 0xffffffffff0c7424 */ /* 0x000fe200078e00ff */
[----:B------:R-:W-:Y:S01]  /*1d0a0*/  ISETP.GT.U32.AND P0, PT, R6, 0x3, PT ;  /* 0x000000030600780c */ /* 0x000fe20003f04070 */
[----:B------:R-:W-:Y:S01]  /*1d0b0*/  IMAD.MOV.U32 R17, RZ, RZ, -0x1 ;  /* 0xffffffffff117424 */ /* 0x000fe200078e00ff */
[----:B------:R-:W-:Y:S01]  /*1d0c0*/  SHF.R.U32.HI R2, RZ, 0x2, R6 ;  /* 0x00000002ff027819 */ /* 0x000fe20000011606 */
[----:B------:R-:W-:Y:S01]  /*1d0d0*/  IMAD.MOV.U32 R13, RZ, RZ, -0x1 ;  /* 0xffffffffff0d7424 */ /* 0x000fe200078e00ff */
[----:B------:R-:W-:-:S02]  /*1d0e0*/  ISETP.LT.U32.AND P0, PT, R7, 0x4, P0 ;  /* 0x000000040700780c */ /* 0x000fc40000701070 */
[----:B------:R-:W-:Y:S01]  /*1d0f0*/  LOP3.LUT R2, R2, 0x1, RZ, 0xc0, !PT ;  /* 0x0000000102027812 */ /* 0x000fe200078ec0ff */
[----:B------:R-:W0:Y:S01]  /*1d100*/  @P1 S2R R4, SR_CgaCtaId ;  /* 0x0000000000041919 */ /* 0x000e220000008800 */
[----:B------:R-:W-:Y:S02]  /*1d110*/  @P1 MOV R3, 0x400 ;  /* 0x0000040000031802 */ /* 0x000fe40000000f00 */
[----:B------:R-:W-:Y:S02]  /*1d120*/  LOP3.LUT R6, R6, 0x3, RZ, 0xc0, !PT ;  /* 0x0000000306067812 */ /* 0x000fe400078ec0ff */
[----:B------:R-:W-:Y:S02]  /*1d130*/  PRMT R9, RZ, 0x7610, R9 ;  /* 0x00007610ff097816 */ /* 0x000fe40000000009 */
[----:B0-----:R-:W-:-:S04]  /*1d140*/  @P1 LEA R3, R4, R3, 0x18 ;  /* 0x0000000304031211 */ /* 0x001fc800078ec0ff */
[----:B------:R0:W-:Y:S01]  /*1d150*/  @P1 SYNCS.ARRIVE.TRANS64.A1T0 RZ, [R3+URZ+0x58], RZ ;  /* 0x000058ff03ff19a7 */ /* 0x0001e2000810003f */
[----:B------:R-:W-:-:S04]  /*1d160*/  ISETP.NE.U32.AND P1, PT, R2, 0x1, PT ;  /* 0x000000010200780c */ /* 0x000fc80003f25070 */
[----:B------:R-:W-:Y:S02]  /*1d170*/  ISETP.GT.U32.AND P1, PT, R7, 0x3, !P1 ;  /* 0x000000030700780c */ /* 0x000fe40004f24070 */
[----:B0-----:R-:W-:Y:S02]  /*1d180*/  SEL R3, RZ, 0x1, !P0 ;  /* 0x00000001ff037807 */ /* 0x001fe40004000000 */
[----:B------:R-:W-:-:S04]  /*1d190*/  SEL R2, RZ, 0x1, !P1 ;  /* 0x00000001ff027807 */ /* 0x000fc80004800000 */
[----:B------:R-:W-:Y:S02]  /*1d1a0*/  LOP3.LUT R0, R2, R0, R3, 0x96, !PT ;  /* 0x0000000002007212 */ /* 0x000fe400078e9603 */
[----:B------:R-:W-:Y:S02]  /*1d1b0*/  PRMT R2, RZ, 0x7610, R2 ;  /* 0x00007610ff027816 */ /* 0x000fe40000000002 */
[----:B---3--:R-:W-:-:S04]  /*1d1c0*/  IADD3 R19, P2, R19, UR20, RZ ;  /* 0x0000001413137c10 */ /* 0x008fc8000ff5e0ff */
[----:B--2---:R-:W-:Y:S01]  /*1d1d0*/  IADD3.X R20, R20, UR13, RZ, P2, !PT ;  /* 0x0000000d14147c10 */ /* 0x004fe200097fe4ff */
[----:B------:R0:W-:Y:S01]  /*1d1e0*/  STL [R1+0xc4], R19 ;  /* 0x0000c41301007387 */ /* 0x0001e20000100800 */
[----:B------:R-:W-:-:S03]  /*1d1f0*/  ISETP.GE.U32.AND P2, PT, R19, UR4, PT ;  /* 0x0000000413007c0c */ /* 0x000fc6000bf46070 */
[----:B------:R0:W-:Y:S01]  /*1d200*/  STL [R1+0xc0], R20 ;  /* 0x0000c01401007387 */ /* 0x0001e20000100800 */
[----:B------:R-:W-:-:S13]  /*1d210*/  ISETP.GE.U32.AND.EX P0, PT, R20, UR5, PT, P2 ;  /* 0x0000000514007c0c */ /* 0x000fda000bf06120 */
[----:B0-----:R-:W-:Y:S05]  /*1d220*/  @P0 BRA `(.L_x_524) ;  /* 0x0000000400580947 */ /* 0x001fea0003800000 */
[----:B------:R-:W0:Y:S01]  /*1d230*/  S2R R14, SR_CTAID.X ;  /* 0x00000000000e7919 */ /* 0x000e220000002500 */
[----:B------:R-:W-:Y:S01]  /*1d240*/  ULDC.64 UR4, c[0x0][0x628] ;  /* 0x00018a0000047ab9 */ /* 0x000fe20000000a00 */
[----:B------:R-:W1:Y:S01]  /*1d250*/  LDC R15, c[0x0][0x144] ;  /* 0x00005100ff0f7b82 */ /* 0x000e620000000800 */
[----:B------:R-:W-:Y:S01]  /*1d260*/  ISETP.NE.U32.AND P0, PT, RZ, UR4, PT ;  /* 0x00000004ff007c0c */ /* 0x000fe2000bf05070 */
[----:B------:R-:W2:Y:S01]  /*1d270*/  S2R R12, SR_CTAID.Y ;  /* 0x00000000000c7919 */ /* 0x000ea20000002600 */
[----:B------:R-:W-:Y:S01]  /*1d280*/  ULDC UR7, c[0x0][0x630] ;  /* 0x00018c0000077ab9 */ /* 0x000fe20000000800 */
[----:B------:R-:W-:Y:S01]  /*1d290*/  ULDC UR8, c[0x0][0x150] ;  /* 0x0000540000087ab9 */ /* 0x000fe20000000800 */
[----:B------:R-:W-:Y:S01]  /*1d2a0*/  ISETP.NE.AND.EX P0, PT, RZ, UR5, PT, P0 ;  /* 0x00000005ff007c0c */ /* 0x000fe2000bf05300 */
[----:B------:R-:W-:Y:S02]  /*1d2b0*/  IMAD.MOV.U32 R2, RZ, RZ, R19 ;  /* 0x000000ffff027224 */ /* 0x000fe400078e0013 */
[----:B------:R-:W-:Y:S01]  /*1d2c0*/  IMAD.MOV.U32 R3, RZ, RZ, R20 ;  /* 0x000000ffff037224 */ /* 0x000fe200078e0014 */
[----:B0-----:R-:W-:-:S09]  /*1d2d0*/  I2FP.F32.U32 R16, R14 ;  /* 0x0000000e00107245 */ /* 0x001fd20000201000 */
[----:B------:R-:W-:Y:S05]  /*1d2e0*/  @!P0 BRA `(.L_x_525) ;  /* 0x0000000000288947 */ /* 0x000fea0003800000 */
[----:B------:R-:W-:Y:S02]  /*1d2f0*/  ULDC UR6, c[0x0][0x634] ;  /* 0x00018d0000067ab9 */ /* 0x000fe40000000800 */
[----:B------:R-:W-:-:S05]  /*1d300*/  IADD3 R3, P0, R19, UR6, RZ ;  /* 0x0000000613037c10 */ /* 0x000fca000ff1e0ff */
[----:B------:R-:W-:-:S04]  /*1d310*/  IMAD.X R13, RZ, RZ, R20, P0 ;  /* 0x000000ffff0d7224 */ /* 0x000fc800000e0614 */
[----:B------:R-:W-:-:S04]  /*1d320*/  IMAD.WIDE.U32 R4, R13, UR4, RZ ;  /* 0x000000040d047c25 */ /* 0x000fc8000f8e00ff */
[----:B------:R-:W-:-:S04]  /*1d330*/  IMAD.WIDE.U32 R4, P0, R3, UR5, R4 ;  /* 0x0000000503047c25 */ /* 0x000fc8000f800004 */
[----:B------:R-:W-:-:S04]  /*1d340*/  IMAD.WIDE.U32 R2, R3, UR4, RZ ;  /* 0x0000000403027c25 */ /* 0x000fc8000f8e00ff */
[----:B------:R-:W-:Y:S01]  /*1d350*/  IMAD.MOV.U32 R2, RZ, RZ, R5 ;  /* 0x000000ffff027224 */ /* 0x000fe200078e0005 */
[----:B------:R-:W-:Y:S02]  /*1d360*/  IADD3 RZ, P1, R3, R4, RZ ;  /* 0x0000000403ff7210 */ /* 0x000fe40007f3e0ff */
[----:B------:R-:W-:-:S03]  /*1d370*/  IADD3.X R3, RZ, RZ, RZ, P0, !PT ;  /* 0x000000ffff037210 */ /* 0x000fc600007fe4ff */
[----:B------:R-:W-:-:S08]  /*1d380*/  IMAD.WIDE.U32.X R2, R13, UR5, R2, P1 ;  /* 0x000000050d027c25 */ /* 0x000fd000088e0402 */
.L_x_525:
[----:B------:R-:W-:Y:S01]  /*1d390*/  FMUL R16, R16, UR8 ;  /* 0x0000000810107c20 */ /* 0x000fe20008400000 */
[--C-:B------:R-:W-:Y:S01]  /*1d3a0*/  SHF.R.U64 R13, R2, UR7, R3.reuse ;  /* 0x00000007020d7c19 */ /* 0x100fe20008001203 */
[----:B------:R-:W-:Y:S01]  /*1d3b0*/  ULDC.64 UR4, c[0x0][0x620] ;  /* 0x0001880000047ab9 */ /* 0x000fe20000000a00 */
[----:B------:R-:W-:Y:S01]  /*1d3c0*/  SHF.R.U32.HI R2, RZ, UR7, R3 ;  /* 0x00000007ff027c19 */ /* 0x000fe20008011603 */
[----:B------:R-:W-:Y:S01]  /*1d3d0*/  IMAD.MOV.U32 R3, RZ, RZ, R20 ;  /* 0x000000ffff037224 */ /* 0x000fe200078e0014 */
[----:B------:R-:W-:Y:S01]  /*1d3e0*/  IADD3 R17, P0, RZ, -R13, RZ ;  /* 0x8000000dff117210 */ /* 0x000fe20007f1e0ff */
[----:B------:R-:W0:Y:S01]  /*1d3f0*/  F2I.U32.TRUNC.NTZ R16, R16 ;  /* 0x0000001000107305 */ /* 0x000e22000020f000 */
[----:B------:R-:W-:-:S03]  /*1d400*/  ULDC.64 UR6, c[0x0][0x640] ;  /* 0x0001900000067ab9 */ /* 0x000fc60000000a00 */
[----:B------:R-:W-:Y:S01]  /*1d410*/  IMAD.X R2, RZ, RZ, ~R2, P0 ;  /* 0x000000ffff027224 */ /* 0x000fe200000e0e02 */
[----:B------:R-:W-:-:S03]  /*1d420*/  ISETP.NE.U32.AND P0, PT, RZ, UR6, PT ;  /* 0x00000006ff007c0c */ /* 0x000fc6000bf05070 */
[----:B------:R-:W-:Y:S01]  /*1d430*/  IMAD R2, R2, UR4, RZ ;  /* 0x0000000402027c24 */ /* 0x000fe2000f8e02ff */
[----:B------:R-:W-:-:S03]  /*1d440*/  ISETP.NE.AND.EX P0, PT, RZ, UR7, PT, P0 ;  /* 0x00000007ff007c0c */ /* 0x000fc6000bf05300 */
[C---:B------:R-:W-:Y:S01]  /*1d450*/  IMAD R5, R17.reuse, UR5, R2 ;  /* 0x0000000511057c24 */ /* 0x040fe2000f8e0202 */
[----:B------:R-:W-:Y:S01]  /*1d460*/  ULDC UR5, c[0x0][0x154] ;  /* 0x0000550000057ab9 */ /* 0x000fe20000000800 */
[----:B------:R-:W-:Y:S02]  /*1d470*/  IMAD.MOV.U32 R2, RZ, RZ, R19 ;  /* 0x000000ffff027224 */ /* 0x000fe400078e0013 */
[----:B0-----:R-:W-:Y:S02]  /*1d480*/  IMAD.MOV R4, RZ, RZ, -R16 ;  /* 0x000000ffff047224 */ /* 0x001fe400078e0a10 */
[----:B------:R-:W-:Y:S01]  /*1d490*/  IMAD.WIDE.U32 R2, R17, UR4, R2 ;  /* 0x0000000411027c25 */ /* 0x000fe2000f8e0002 */
[----:B------:R-:W-:-:S03]  /*1d4a0*/  ULDC UR4, c[0x0][0x618] ;  /* 0x0001860000047ab9 */ /* 0x000fc60000000800 */
[----:B-1----:R-:W-:Y:S01]  /*1d4b0*/  IMAD R14, R15, R4, R14 ;  /* 0x000000040f0e7224 */ /* 0x002fe200078e020e */
[----:B--2---:R-:W-:Y:S01]  /*1d4c0*/  I2FP.F32.U32 R4, R12 ;  /* 0x0000000c00047245 */ /* 0x004fe20000201000 */
[----:B------:R-:W-:Y:S01]  /*1d4d0*/  IMAD.IADD R3, R3, 0x1, R5 ;  /* 0x0000000103037824 */ /* 0x000fe200078e0205 */
[----:B------:R-:W0:Y:S03]  /*1d4e0*/  LDC R15, c[0x0][0x148] ;  /* 0x00005200ff0f7b82 */ /* 0x000e260000000800 */
[----:B------:R-:W-:Y:S01]  /*1d4f0*/  FMUL R4, R4, UR5 ;  /* 0x0000000504047c20 */ /* 0x000fe20008400000 */
[--C-:B------:R-:W-:Y:S02]  /*1d500*/  SHF.R.U64 R16, R2, UR4, R3.reuse ;  /* 0x0000000402107c19 */ /* 0x100fe40008001203 */
[----:B------:R-:W-:Y:S01]  /*1d510*/  SHF.R.U32.HI R3, RZ, UR4, R3 ;  /* 0x00000004ff037c19 */ /* 0x000fe20008011603 */
[----:B------:R-:W-:Y:S01]  /*1d520*/  ULDC UR4, c[0x0][0x608] ;  /* 0x0001820000047ab9 */ /* 0x000fe20000000800 */
[----:B------:R1:W2:Y:S02]  /*1d530*/  F2I.U32.TRUNC.NTZ R19, R4 ;  /* 0x0000000400137305 */ /* 0x0002a4000020f000 */
[----:B------:R-:W-:-:S02]  /*1d540*/  SHF.R.U64 R18, R16, UR4, R3 ;  /* 0x0000000410127c19 */ /* 0x000fc40008001203 */
[----:B------:R-:W-:Y:S01]  /*1d550*/  SHF.R.U32.HI R3, RZ, UR4, R3 ;  /* 0x00000004ff037c19 */ /* 0x000fe20008011603 */
[----:B------:R-:W-:-:S03]  /*1d560*/  ULDC UR4, c[0x0][0x658] ;  /* 0x0001960000047ab9 */ /* 0x000fc60000000800 */
[--C-:B------:R-:W-:Y:S02]  /*1d570*/  SHF.R.U64 R17, R18, UR4, R3.reuse ;  /* 0x0000000412117c19 */ /* 0x100fe40008001203 */
[----:B------:R-:W-:-:S03]  /*1d580*/  SHF.R.U32.HI R21, RZ, UR4, R3 ;  /* 0x00000004ff157c19 */ /* 0x000fc60008011603 */
[----:B------:R-:W-:Y:S02]  /*1d590*/  IMAD.MOV.U32 R2, RZ, RZ, R17 ;  /* 0x000000ffff027224 */ /* 0x000fe400078e0011 */
[----:B------:R-:W-:Y:S01]  /*1d5a0*/  IMAD.MOV.U32 R3, RZ, RZ, R21 ;  /* 0x000000ffff037224 */ /* 0x000fe200078e0015 */
[----:B-12---:R-:W-:Y:S06]  /*1d5b0*/  @!P0 BRA `(.L_x_526) ;  /* 0x0000000000288947 */ /* 0x006fec0003800000 */
[----:B------:R-:W-:Y:S02]  /*1d5c0*/  ULDC UR4, c[0x0][0x64c] ;  /* 0x0001930000047ab9 */ /* 0x000fe40000000800 */
[----:B------:R-:W-:-:S04]  /*1d5d0*/  IADD3 R3, P0, R17, UR4, RZ ;  /* 0x0000000411037c10 */ /* 0x000fc8000ff1e0ff */
[----:B------:R-:W-:-:S05]  /*1d5e0*/  IADD3.X R21, RZ, R21, RZ, P0, !PT ;  /* 0x00000015ff157210 */ /* 0x000fca00007fe4ff */
[----:B------:R-:W-:-:S04]  /*1d5f0*/  IMAD.WIDE.U32 R4, R21, UR6, RZ ;  /* 0x0000000615047c25 */ /* 0x000fc8000f8e00ff */
[----:B------:R-:W-:-:S04]  /*1d600*/  IMAD.WIDE.U32 R4, P0, R3, UR7, R4 ;  /* 0x0000000703047c25 */ /* 0x000fc8000f800004 */
[----:B------:R-:W-:-:S04]  /*1d610*/  IMAD.WIDE.U32 R2, R3, UR6, RZ ;  /* 0x0000000603027c25 */ /* 0x000fc8000f8e00ff */
[----:B------:R-:W-:Y:S01]  /*1d620*/  IMAD.MOV.U32 R2, RZ, RZ, R5 ;  /* 0x000000ffff027224 */ /* 0x000fe200078e0005 */
[----:B------:R-:W-:Y:S01]  /*1d630*/  IADD3 RZ, P1, R3, R4, RZ ;  /* 0x0000000403ff7210 */ /* 0x000fe20007f3e0ff */
[----:B------:R-:W-:-:S04]  /*1d640*/  IMAD.X R3, RZ, RZ, RZ, P0 ;  /* 0x000000ffff037224 */ /* 0x000fc800000e06ff */
[----:B------:R-:W-:-:S08]  /*1d650*/  IMAD.WIDE.U32.X R2, R21, UR7, R2, P1 ;  /* 0x0000000715027c25 */ /* 0x000fd000088e0402 */
.L_x_526:
[----:B------:R-:W1:Y:S01]  /*1d660*/  LDC R4, c[0x0][0x65c] ;  /* 0x00019700ff047b82 */ /* 0x000e620000000800 */
[----:B------:R-:W-:Y:S01]  /*1d670*/  ULDC UR4, c[0x0][0x648] ;  /* 0x0001920000047ab9 */ /* 0x000fe20000000800 */
[----:B------:R-:W-:Y:S01]  /*1d680*/  LOP3.LUT R18, R18, UR17, RZ, 0xc0, !PT ;  /* 0x0000001112127c12 */ /* 0x000fe2000f8ec0ff */
[----:B------:R-:W-:Y:S01]  /*1d690*/  IMAD.MOV R19, RZ, RZ, -R19 ;  /* 0x000000ffff137224 */ /* 0x000fe200078e0a13 */
[----:B------:R-:W-:Y:S01]  /*1d6a0*/  SHF.R.U64 R3, R2, UR4, R3 ;  /* 0x0000000402037c19 */ /* 0x000fe20008001203 */
[----:B------:R-:W-:Y:S01]  /*1d6b0*/  ULDC UR4, c[0x0][0x638] ;  /* 0x00018e0000047ab9 */ /* 0x000fe20000000800 */
[----:B------:R-:W-:Y:S01]  /*1d6c0*/  LOP3.LUT R16, R16, UR16, RZ, 0xc0, !PT ;  /* 0x0000001010107c12 */ /* 0x000fe2000f8ec0ff */
[----:B------:R-:W-:Y:S02]  /*1d6d0*/  ULDC UR5, c[0x0][0x610] ;  /* 0x0001840000057ab9 */ /* 0x000fe40000000800 */
[----:B------:R-:W-:Y:S02]  /*1d6e0*/  IMAD.MOV R2, RZ, RZ, -R3 ;  /* 0x000000ffff027224 */ /* 0x000fe400078e0a03 */
[----:B------:R-:W-:-:S02]  /*1d6f0*/  IMAD R3, R3, UR18, R18 ;  /* 0x0000001203037c24 */ /* 0x000fc4000f8e0212 */
[----:B------:R-:W-:Y:S01]  /*1d700*/  IMAD R17, R2, UR4, R17 ;  /* 0x0000000402117c24 */ /* 0x000fe2000f8e0211 */
[----:B------:R-:W-:Y:S01]  /*1d710*/  ULDC UR4, c[0x0][0x600] ;  /* 0x0001800000047ab9 */ /* 0x000fe20000000800 */
[----:B------:R-:W-:Y:S01]  /*1d720*/  IMAD.MOV.U32 R2, RZ, RZ, 0x1 ;  /* 0x00000001ff027424 */ /* 0x000fe200078e00ff */
[----:B-1----:R-:W-:-:S13]  /*1d730*/  ISETP.NE.AND P0, PT, R4, 0x1, PT ;  /* 0x000000010400780c */ /* 0x002fda0003f05270 */
[----:B0-----:R-:W-:-:S04]  /*1d740*/  @P0 IMAD R14, R15, R19, R12 ;  /* 0x000000130f0e0224 */ /* 0x001fc800078e020c */
[----:B------:R-:W-:Y:S02]  /*1d750*/  IMAD R14, R3, UR5, R14 ;  /* 0x00000005030e7c24 */ /* 0x000fe4000f8e020e */
[----:B------:R-:W-:-:S05]  /*1d760*/  IMAD R3, R17, UR4, R16 ;  /* 0x0000000411037c24 */ /* 0x000fca000f8e0210 */
[----:B------:R-:W-:Y:S02]  /*1d770*/  SEL R17, R3, R14, !P0 ;  /* 0x0000000e03117207 */ /* 0x000fe40004000000 */
[----:B------:R-:W-:-:S07]  /*1d780*/  SEL R12, R14, R3, !P0 ;  /* 0x000000030e0c7207 */ /* 0x000fce0004000000 */
.L_x_524:
[----:B------:R-:W-:Y:S05]  /*1d790*/  BSYNC B1 ;  /* 0x0000000000017941 */ /* 0x000fea0003800000 */
.L_x_523:
[----:B------:R-:W-:-:S13]  /*1d7a0*/  LOP3.LUT P0, RZ, R2, 0xff, RZ, 0xc0, !PT ;  /* 0x000000ff02ff7812 */ /* 0x000fda000780c0ff */
[----:B------:R-:W-:Y:S05]  /*1d7b0*/  @P0 BRA `(.L_x_527) ;  /* 0xfffffff4001c0947 */ /* 0x000fea000383ffff */
[----:B------:R-:W-:Y:S05]  /*1d7c0*/  BSYNC B0 ;  /* 0x0000000000007941 */ /* 0x000fea0003800000 */
.L_x_516:
[----:B------:R-:W-:-:S03]  /*1d7d0*/  UMOV UR4, 0xffffffff ;  /* 0xffffffff00047882 */ /* 0x000fc60000000000 */
[----:B------:R-:W-:Y:S05]  /*1d7e0*/  BRA.DIV UR4, `(.L_x_528) ;  /* 0x00000006041c7947 */ /* 0x000fea000b800000 */
[----:B------:R-:W-:-:S13]  /*1d7f0*/  ELECT P6, URZ, PT ;  /* 0x00000000003f782f */ /* 0x000fda00038c0000 */
.L_x_542:
[----:B------:R-:W-:Y:S04]  /*1d800*/  BSSY B0, `(.L_x_529) ;  /* 0x000002c000007945 */ /* 0x000fe80003800000 */
[----:B------:R-:W-:Y:S05]  /*1d810*/  @!P6 BRA `(.L_x_530) ;  /* 0x0000000000a8e947 */ /* 0x000fea0003800000 */
[----:B------:R-:W2:Y:S02]  /*1d820*/  LDL.LU R2, [R1+0xb8] ;  /* 0x0000b80001027983 */ /* 0x000ea40000300800 */
[----:B--2---:R-:W-:-:S04]  /*1d830*/  LOP3.LUT R2, R2, 0x2, RZ, 0xfc, !PT ;  /* 0x0000000202027812 */ /* 0x004fc800078efcff */
[----:B------:R-:W-:-:S13]  /*1d840*/  ISETP.NE.AND P0, PT, R2, 0x3, PT ;  /* 0x000000030200780c */ /* 0x000fda0003f05270 */
[----:B------:R-:W-:Y:S05]  /*1d850*/  @!P0 BRA `(.L_x_531) ;  /* 0x0000000000048947 */ /* 0x000fea0003800000 */
[----:B------:R-:W-:Y:S01]  /*1d860*/  BPT.TRAP 0x1 ;  /* 0x000000040000795c */ /* 0x000fe20000300000 */
.L_x_531:
[----:B------:R-:W0:Y:S01]  /*1d870*/  S2R R3, SR_CgaCtaId ;  /* 0x0000000000037919 */ /* 0x000e220000008800 */
[----:B------:R-:W-:-:S04]  /*1d880*/  MOV R2, 0x400 ;  /* 0x0000040000027802 */ /* 0x000fc80000000f00 */
[----:B0-----:R-:W-:Y:S02]  /*1d890*/  LEA R3, R3, R2, 0x18 ;  /* 0x0000000203037211 */ /* 0x001fe400078ec0ff */
[----:B------:R-:W-:-:S03]  /*1d8a0*/  SHF.L.U32 R2, R0, 0x1f, RZ ;  /* 0x0000001f00027819 */ /* 0x000fc600000006ff */
[----:B------:R-:W-:-:S04]  /*1d8b0*/  VIADD R3, R3, 0x20 ;  /* 0x0000002003037836 */ /* 0x000fc80000000000 */
[C---:B------:R-:W-:Y:S02]  /*1d8c0*/  IMAD R7, R6.reuse, 0x8, R3 ;  /* 0x0000000806077824 */ /* 0x040fe400078e0203 */
[----:B------:R-:W-:Y:S02]  /*1d8d0*/  VIADD R6, R6, 0x1 ;  /* 0x0000000106067836 */ /* 0x000fe40000000000 */
[----:B------:R-:W0:Y:S03]  /*1d8e0*/  SYNCS.PHASECHK.TRANS64.TRYWAIT P0, [R7+URZ], R2 ;  /* 0x00000002070075a7 */ /* 0x000e26000800017f */
[----:B------:R-:W-:-:S04]  /*1d8f0*/  ISETP.NE.AND P1, PT, R6, 0x4, PT ;  /* 0x000000040600780c */ /* 0x000fc80003f25270 */
[----:B------:R-:W-:Y:S02]  /*1d900*/  SEL R5, RZ, 0x1, P1 ;  /* 0x00000001ff057807 */ /* 0x000fe40000800000 */
[----:B------:R-:W-:Y:S02]  /*1d910*/  SEL R6, R6, RZ, P1 ;  /* 0x000000ff06067207 */ /* 0x000fe40000800000 */
[----:B------:R-:W-:Y:S02]  /*1d920*/  LOP3.LUT R5, R0, R5, RZ, 0x3c, !PT ;  /* 0x0000000500057212 */ /* 0x000fe400078e3cff */
[----:B------:R-:W-:Y:S02]  /*1d930*/  LEA R9, R6, R3, 0x3 ;  /* 0x0000000306097211 */ /* 0x000fe400078e18ff */
[----:B------:R-:W-:Y:S01]  /*1d940*/  SHF.L.U32 R4, R5, 0x1f, RZ ;  /* 0x0000001f05047819 */ /* 0x000fe200000006ff */
[----:B0-----:R-:W-:Y:S06]  /*1d950*/  @!P0 BRA `(.L_x_532) ;  /* 0x0000000000e08947 */ /* 0x001fec0003800000 */
.L_x_543:
[----:B------:R-:W1:Y:S01]  /*1d960*/  SYNCS.PHASECHK.TRANS64.TRYWAIT P0, [R9+URZ], R4 ;  /* 0x00000004090075a7 */ /* 0x000e62000800017f */
[----:B------:R-:W-:-:S05]  /*1d970*/  VIADD R0, R6, 0x1 ;  /* 0x0000000106007836 */ /* 0x000fca0000000000 */
[----:B------:R-:W-:-:S04]  /*1d980*/  ISETP.NE.AND P1, PT, R0, 0x4, PT ;  /* 0x000000040000780c */ /* 0x000fc80003f25270 */
[----:B0-----:R-:W-:Y:S02]  /*1d990*/  SEL R2, RZ, 0x1, P1 ;  /* 0x00000001ff027807 */ /* 0x001fe40000800000 */
[----:B------:R-:W-:Y:S02]  /*1d9a0*/  SEL R0, R0, RZ, P1 ;  /* 0x000000ff00007207 */ /* 0x000fe40000800000 */
[----:B------:R-:W-:-:S03]  /*1d9b0*/  LOP3.LUT R7, R5, R2, RZ, 0x3c, !PT ;  /* 0x0000000205077212 */ /* 0x000fc600078e3cff */
[----:B------:R-:W-:Y:S01]  /*1d9c0*/  IMAD R6, R0, 0x8, R3 ;  /* 0x0000000800067824 */ /* 0x000fe200078e0203 */
[----:B------:R-:W-:Y:S01]  /*1d9d0*/  SHF.L.U32 R5, R7, 0x1f, RZ ;  /* 0x0000001f07057819 */ /* 0x000fe200000006ff */
[----:B-1----:R-:W-:Y:S06]  /*1d9e0*/  @!P0 BRA `(.L_x_533) ;  /* 0x0000000000d08947 */ /* 0x002fec0003800000 */
.L_x_544:
[----:B------:R-:W1:Y:S01]  /*1d9f0*/  SYNCS.PHASECHK.TRANS64.TRYWAIT P0, [R6+URZ], R5 ;  /* 0x00000005060075a7 */ /* 0x000e62000800017f */
[----:B------:R-:W-:-:S05]  /*1da00*/  VIADD R0, R0, 0x1 ;  /* 0x0000000100007836 */ /* 0x000fca0000000000 */
[----:B------:R-:W-:-:S04]  /*1da10*/  ISETP.NE.AND P1, PT, R0, 0x4, PT ;  /* 0x000000040000780c */ /* 0x000fc80003f25270 */
[----:B------:R-:W-:Y:S02]  /*1da20*/  SEL R2, RZ, 0x1, P1 ;  /* 0x00000001ff027807 */ /* 0x000fe40000800000 */
[----:B------:R-:W-:Y:S02]  /*1da30*/  SEL R0, R0, RZ, P1 ;  /* 0x000000ff00007207 */ /* 0x000fe40000800000 */
[----:B------:R-:W-:Y:S01]  /*1da40*/  LOP3.LUT R2, R7, R2, RZ, 0x3c, !PT ;  /* 0x0000000207027212 */ /* 0x000fe200078e3cff */
[----:B-1----:R-:W-:Y:S06]  /*1da50*/  @!P0 BRA `(.L_x_534) ;  /* 0x0000000000c88947 */ /* 0x002fec0003800000 */
.L_x_545:
[----:B------:R-:W-:Y:S01]  /*1da60*/  IMAD R3, R0, 0x8, R3 ;  /* 0x0000000800037824 */ /* 0x000fe200078e0203 */
[----:B------:R-:W-:-:S07]  /*1da70*/  SHF.L.U32 R0, R2, 0x1f, RZ ;  /* 0x0000001f02007819 */ /* 0x000fce00000006ff */
.L_x_535:
[----:B--2---:R2:W3:Y:S02]  /*1da80*/  SYNCS.PHASECHK.TRANS64.TRYWAIT P0, [R3+URZ], R0 ;  /* 0x00000000030075a7 */ /* 0x0044e4000800017f */
[----:B---3--:R-:W-:Y:S05]  /*1da90*/  @!P0 NANOSLEEP.SYNCS 0x989680 ;  /* 0x009896800000895d */ /* 0x008fea0003900000 */
[----:B------:R-:W3:Y:S02]  /*1daa0*/  @!P0 SYNCS.PHASECHK.TRANS64 P0, [R3+URZ], R0 ;  /* 0x00000000030085a7 */ /* 0x000ee4000800007f */
[----:B---3--:R-:W-:Y:S05]  /*1dab0*/  @!P0 BRA `(.L_x_535) ;  /* 0xfffffffc00f08947 */ /* 0x008fea000383ffff */
.L_x_530:
[----:B------:R-:W-:Y:S05]  /*1dac0*/  BSYNC B0 ;  /* 0x0000000000007941 */ /* 0x000fea0003800000 */
.L_x_529:
[----:B------:R-:W-:Y:S05]  /*1dad0*/  EXIT ;  /* 0x000000000000794d */ /* 0x000fea0003800000 */
.L_x_21:
[----:B--2---:R2:W3:Y:S02]  /*1dae0*/  SYNCS.PHASECHK.TRANS64.TRYWAIT P1, [R3+URZ], R0 ;  /* 0x00000000030075a7 */ /* 0x0044e4000802017f */
[----:B---3--:R-:W-:Y:S05]  /*1daf0*/  @!P1 NANOSLEEP.SYNCS 0x989680 ;  /* 0x009896800000995d */ /* 0x008fea0003900000 */
[----:B------:R-:W3:Y:S02]  /*1db00*/  @!P1 SYNCS.PHASECHK.TRANS64 P1, [R3+URZ], R0 ;  /* 0x00000000030095a7 */ /* 0x000ee4000802007f */
[----:B---3--:R-:W-:Y:S05]  /*1db10*/  @!P1 BRA `(.L_x_21) ;  /* 0xfffffffc00f09947 */ /* 0x008fea000383ffff */
[----:B------:R-:W-:Y:S05]  /*1db20*/  BRA `(.L_x_20) ;  /* 0xfffffe3800dc7947 */ /* 0x000fea000383ffff */
.L_x_26:
[----:B--2---:R-:W-:-:S04]  /*1db30*/  IMAD.U32 R9, RZ, RZ, UR4 ;  /* 0x00000004ff097e24 */ /* 0x004fc8000f8e00ff */
[----:B------:R2:W3:Y:S03]  /*1db40*/  SYNCS.PHASECHK.TRANS64.TRYWAIT P1, [R9+URZ], R5 ;  /* 0x00000005090075a7 */ /* 0x0004e6000802017f */
[----:B---3--:R-:W-:Y:S05]  /*1db50*/  @!P1 NANOSLEEP.SYNCS 0x989680 ;  /* 0x009896800000995d */ /* 0x008fea0003900000 */
[----:B------:R-:W3:Y:S02]  /*1db60*/  @!P1 SYNCS.PHASECHK.TRANS64 P1, [R9+URZ], R5 ;  /* 0x00000005090095a7 */ /* 0x000ee4000802007f */
[----:B---3--:R-:W-:Y:S05]  /*1db70*/  @!P1 BRA `(.L_x_26) ;  /* 0xfffffffc00ec9947 */ /* 0x008fea000383ffff */
[----:B------:R-:W-:Y:S05]  /*1db80*/  BRA `(.L_x_25) ;  /* 0xfffffe8400dc7947 */ /* 0x000fea000383ffff */
.L_x_517:
[----:B------:R-:W-:Y:S01]  /*1db90*/  BSSY B1, `(.L_x_536) ;  /* 0x0000006000017945 */ /* 0x000fe20003800000 */
[----:B------:R-:W-:-:S07]  /*1dba0*/  IMAD.MOV.U32 R15, RZ, RZ, -0x1 ;  /* 0xffffffffff0f7424 */ /* 0x000fce00078e00ff */
[----:B------:R-:W-:Y:S05]  /*1dbb0*/  WARPSYNC.COLLECTIVE R15, `(.L_x_537) ;  /* 0x000000000f0c7348 */ /* 0x000fea0003c00000 */
[----:B------:R-:W-:Y:S02]  /*1dbc0*/  ELECT P6, UR62, PT ;  /* 0x00000000003e782f */ /* 0x000fe400038c0000 */
[----:B------:R-:W-:Y:S01]  /*1dbd0*/  MOV R14, UR62 ;  /* 0x0000003e000e7c02 */ /* 0x000fe20008000f00 */
[----:B------:R-:W-:Y:S10]  /*1dbe0*/  ENDCOLLECTIVE ;  /* 0x000000000000791b */ /* 0x000ff40003800000 */
.L_x_537:
[----:B------:R-:W-:Y:S05]  /*1dbf0*/  BSYNC B1 ;  /* 0x0000000000017941 */ /* 0x000fea0003800000 */
.L_x_536:
[----:B------:R-:W-:Y:S05]  /*1dc00*/  BRA `(.L_x_538) ;  /* 0xfffffff000147947 */ /* 0x000fea000383ffff */
.L_x_520:
[----:B0-----:R0:W2:Y:S02]  /*1dc10*/  SYNCS.PHASECHK.TRANS64.TRYWAIT P0, [R15+URZ+0x20], R4 ;  /* 0x000020040f0075a7 */ /* 0x0010a4000800017f */
[----:B--2---:R-:W-:Y:S05]  /*1dc20*/  @!P0 NANOSLEEP.SYNCS 0x989680 ;  /* 0x009896800000895d */ /* 0x004fea0003900000 */
[----:B------:R-:W2:Y:S02]  /*1dc30*/  @!P0 SYNCS.PHASECHK.TRANS64 P0, [R15+URZ+0x20], R4 ;  /* 0x000020040f0085a7 */ /* 0x000ea4000800007f */
[----:B--2---:R-:W-:Y:S05]  /*1dc40*/  @!P0 BRA `(.L_x_520) ;  /* 0xfffffffc00f08947 */ /* 0x004fea000383ffff */
[----:B------:R-:W-:Y:S05]  /*1dc50*/  BRA `(.L_x_539) ;  /* 0xfffffff000547947 */ /* 0x000fea000383ffff */
.L_x_528:
[----:B------:R-:W-:Y:S01]  /*1dc60*/  BSSY B0, `(.L_x_540) ;  /* 0x0000006000007945 */ /* 0x000fe20003800000 */
[----:B------:R-:W-:-:S07]  /*1dc70*/  IMAD.MOV.U32 R15, RZ, RZ, -0x1 ;  /* 0xffffffffff0f7424 */ /* 0x000fce00078e00ff */
[----:B------:R-:W-:Y:S05]  /*1dc80*/  WARPSYNC.COLLECTIVE R15, `(.L_x_541) ;  /* 0x000000000f0c7348 */ /* 0x000fea0003c00000 */
[----:B------:R-:W-:Y:S02]  /*1dc90*/  ELECT P6, UR62, PT ;  /* 0x00000000003e782f */ /* 0x000fe400038c0000 */
[----:B------:R-:W-:Y:S01]  /*1dca0*/  MOV R14, UR62 ;  /* 0x0000003e000e7c02 */ /* 0x000fe20008000f00 */
[----:B------:R-:W-:Y:S10]  /*1dcb0*/  ENDCOLLECTIVE ;  /* 0x000000000000791b */ /* 0x000ff40003800000 */
.L_x_541:
[----:B------:R-:W-:Y:S05]  /*1dcc0*/  BSYNC B0 ;  /* 0x0000000000007941 */ /* 0x000fea0003800000 */
.L_x_540:
[----:B------:R-:W-:Y:S05]  /*1dcd0*/  BRA `(.L_x_542) ;  /* 0xfffffff800c87947 */ /* 0x000fea000383ffff */
.L_x_532:
[----:B0-----:R0:W1:Y:S02]  /*1dce0*/  SYNCS.PHASECHK.TRANS64.TRYWAIT P0, [R7+URZ], R2 ;  /* 0x00000002070075a7 */ /* 0x001064000800017f */
[----:B-1----:R-:W-:Y:S05]  /*1dcf0*/  @!P0 NANOSLEEP.SYNCS 0x989680 ;  /* 0x009896800000895d */ /* 0x002fea0003900000 */
[----:B------:R-:W1:Y:S02]  /*1dd00*/  @!P0 SYNCS.PHASECHK.TRANS64 P0, [R7+URZ], R2 ;  /* 0x00000002070085a7 */ /* 0x000e64000800007f */
[----:B-1----:R-:W-:Y:S05]  /*1dd10*/  @!P0 BRA `(.L_x_532) ;  /* 0xfffffffc00f08947 */ /* 0x002fea000383ffff */
[----:B------:R-:W-:Y:S05]  /*1dd20*/  BRA `(.L_x_543) ;  /* 0xfffffffc000c7947 */ /* 0x000fea000383ffff */
.L_x_533:
[----:B0-----:R0:W1:Y:S02]  /*1dd30*/  SYNCS.PHASECHK.TRANS64.TRYWAIT P0, [R9+URZ], R4 ;  /* 0x00000004090075a7 */ /* 0x001064000800017f */
[----:B-1----:R-:W-:Y:S05]  /*1dd40*/  @!P0 NANOSLEEP.SYNCS 0x989680 ;  /* 0x009896800000895d */ /* 0x002fea0003900000 */
[----:B------:R-:W1:Y:S02]  /*1dd50*/  @!P0 SYNCS.PHASECHK.TRANS64 P0, [R9+URZ], R4 ;  /* 0x00000004090085a7 */ /* 0x000e64000800007f */
[----:B-1----:R-:W-:Y:S05]  /*1dd60*/  @!P0 BRA `(.L_x_533) ;  /* 0xfffffffc00f08947 */ /* 0x002fea000383ffff */
[----:B------:R-:W-:Y:S05]  /*1dd70*/  BRA `(.L_x_544) ;  /* 0xfffffffc001c7947 */ /* 0x000fea000383ffff */
.L_x_534:
[----:B-1----:R1:W2:Y:S02]  /*1dd80*/  SYNCS.PHASECHK.TRANS64.TRYWAIT P0, [R6+URZ], R5 ;  /* 0x00000005060075a7 */ /* 0x0022a4000800017f */
[----:B--2---:R-:W-:Y:S05]  /*1dd90*/  @!P0 NANOSLEEP.SYNCS 0x989680 ;  /* 0x009896800000895d */ /* 0x004fea0003900000 */
[----:B------:R-:W2:Y:S02]  /*1dda0*/  @!P0 SYNCS.PHASECHK.TRANS64 P0, [R6+URZ], R5 ;  /* 0x00000005060085a7 */ /* 0x000ea4000800007f */
[----:B--2---:R-:W-:Y:S05]  /*1ddb0*/  @!P0 BRA `(.L_x_534) ;  /* 0xfffffffc00f08947 */ /* 0x004fea000383ffff */
[----:B------:R-:W-:Y:S05]  /*1ddc0*/  BRA `(.L_x_545) ;  /* 0xfffffffc00247947 */ /* 0x000fea000383ffff */
.L_x_546:
[----:B------:R-:W-:-:S00]  /*1ddd0*/  BRA `(.L_x_546) ;  /* 0xfffffffc00fc7947 */ /* 0x000fc0000383ffff */
[----:B------:R-:W-:-:S00]  /*1dde0*/  NOP ;  /* 0x0000000000007918 */ /* 0x000fc00000000000 */
        /* <DEDUP_REMOVED lines=9> */
.L_x_547:


//--------------------- .nv.global.init           --------------------------
	.section	.nv.global.init,"aw",@progbits
.nv.global.init:
	.type		$str$22,@object
	.size		$str$22,($str$23 - $str$22)
$str$22:
        /*0000*/ 	.byte	0x6b, 0x5f, 0x74, 0x69, 0x6c, 0x65, 0x5f, 0x63, 0x6f, 0x75, 0x6e, 0x74, 0x20, 0x3e, 0x3d, 0x20
        /*0010*/ 	.byte	0x31, 0x00
	.type		$str$23,@object
	.size		$str$23,(__unnamed_1 - $str$23)
$str$23:
        /*0012*/ 	.byte	0x2f, 0x74, 0x6d, 0x70, 0x2f, 0x63, 0x75, 0x74, 0x6c, 0x61, 0x73, 0x73, 0x5f, 0x73, 0x77, 0x65
        /*0022*/ 	.byte	0x65, 0x70, 0x5f, 0x73, 0x72, 0x63, 0x2f, 0x69, 0x6e, 0x63, 0x6c, 0x75, 0x64, 0x65, 0x2f, 0x63
        /*0032*/ 	.byte	0x75, 0x74, 0x6c, 0x61, 0x73, 0x73, 0x2f, 0x67, 0x65, 0x6d, 0x6d, 0x2f, 0x63, 0x6f, 0x6c, 0x6c
        /*0042*/ 	.byte	0x65, 0x63, 0x74, 0x69, 0x76, 0x65, 0x2f, 0x73, 0x6d, 0x39, 0x30, 0x5f, 0x6d, 0x6d, 0x61, 0x5f
        /*0052*/ 	.byte	0x74, 0x6d, 0x61, 0x5f, 0x67, 0x6d, 0x6d, 0x61, 0x5f, 0x73, 0x73, 0x5f, 0x77, 0x61, 0x72, 0x70
        /*0062*/ 	.byte	0x73, 0x70, 0x65, 0x63, 0x69, 0x61, 0x6c, 0x69, 0x7a, 0x65, 0x64, 0x2e, 0x68, 0x70, 0x70, 0x00
	.type		__unnamed_1,@object
	.size		__unnamed_1,(.L_0 - __unnamed_1)
__unnamed_1:
        /* <DEDUP_REMOVED lines=181> */
        /*0bc2*/ 	.byte	0x74, 0x69, 0x74, 0x79, 0x5d, 0x00
.L_0:


//--------------------- .nv.shared._ZN7cutlass13device_kernelINS_4gemm6kernel13GemmUniversalIN4cute5tupleIJiiiiEEENS1_10collective13CollectiveMmaINS1_34MainloopSm90TmaGmmaWarpSpecializedILi4ENS5_IJNS4_1CILi2EEENSA_ILi1EEESC_EEENS1_35KernelTmaWarpSpecializedCooperativeEEENS5_IJNSA_ILi192EEENSA_ILi240EEENSA_ILi64EEEEEENS_6half_tENS5_IJlSC_lEEESK_SL_NS4_8TiledMMAINS4_8MMA_AtomIJNS4_4SM904GMMA25MMA_64x16x16_F32F16F16_SSILNSP_5MajorE0ELSR_0ELNSP_7ScaleInE1ELSS_1EEEEEENS4_6LayoutISD_NS5_IJSC_NSA_ILi0EEESW_EEEEENS5_IJNS4_10UnderscoreESZ_SZ_EEEEENS4_13SM90_TMA_LOADENS4_14ComposedLayoutINS4_7SwizzleILi3ELi4ELi3EEENS4_18smem_ptr_flag_bitsILi16EEENSV_INS5_IJNSA_ILi8EEESI_EEENS5_IJSI_SC_EEEEEEEvNS4_8identityENS4_23SM90_TMA_LOAD_MULTICASTES1C_vS1D_EENS_8epilogue10collective6detail29Sm90TmaWarpSpecializedAdapterINS1H_15DefaultEpilogueISK_SL_SL_NS1G_6thread17LinearCombinationISK_Li1EffLNS1L_9ScaleType4KindE0ELNS_15FloatRoundStyleE2ESK_EENS1_15EpilogueDefaultEEEEEvvEEEEvNT_6ParamsE --------------------------
	.section	.nv.shared._ZN7cutlass13device_kernelINS_4gemm6kernel13GemmUniversalIN4cute5tupleIJiiiiEEENS1_10collective13CollectiveMmaINS1_34MainloopSm90TmaGmmaWarpSpecializedILi4ENS5_IJNS4_1CILi2EEENSA_ILi1EEESC_EEENS1_35KernelTmaWarpSpecializedCooperativeEEENS5_IJNSA_ILi192EEENSA_ILi240EEENSA_ILi64EEEEEENS_6half_tENS5_IJlSC_lEEESK_SL_NS4_8TiledMMAINS4_8MMA_AtomIJNS4_4SM904GMMA25MMA_64x16x16_F32F16F16_SSILNSP_5MajorE0ELSR_0ELNSP_7ScaleInE1ELSS_1EEEEEENS4_6LayoutISD_NS5_IJSC_NSA_ILi0EEESW_EEEEENS5_IJNS4_10UnderscoreESZ_SZ_EEEEENS4_13SM90_TMA_LOADENS4_14ComposedLayoutINS4_7SwizzleILi3ELi4ELi3EEENS4_18smem_ptr_flag_bitsILi16EEENSV_INS5_IJNSA_ILi8EEESI_EEENS5_IJSI_SC_EEEEEEEvNS4_8identityENS4_23SM90_TMA_LOAD_MULTICASTES1C_vS1D_EENS_8epilogue10collective6detail29Sm90TmaWarpSpecializedAdapterINS1H_15DefaultEpilogueISK_SL_SL_NS1G_6thread17LinearCombinationISK_Li1EffLNS1L_9ScaleType4KindE0ELNS_15FloatRoundStyleE2ESK_EENS1_15EpilogueDefaultEEEEEvvEEEEvNT_6ParamsE,"aw",@nobits
	.sectionflags	@""
	.align	16
	.zero		1024


//--------------------- .nv.shared.reserved.0     --------------------------
	.section	.nv.shared.reserved.0,"aw",@nobits
	.weak		__nv_reservedSMEM_offset_0_alias
	.size		__nv_reservedSMEM_offset_0_alias, 0, 0
	.other		__nv_reservedSMEM_offset_0_alias,@"STO_CUDA_RESERVED_SHARED STV_DEFAULT"
__nv_reservedSMEM_offset_0_alias:
	.zero		0


//--------------------- .nv.global                --------------------------
	.section	.nv.global,"aw",@nobits
.nv.global:
	.type		_ZN40_INTERNAL_9ffdde48_4_k_cu_47e9671f_161414cute1_E,@object
	.size		_ZN40_INTERNAL_9ffdde48_4_k_cu_47e9671f_161414cute1_E,(_ZN40_INTERNAL_9ffdde48_4_k_cu_47e9671f_161414cuda3std3__45__cpo6cbeginE - _ZN40_INTERNAL_9ffdde48_4_k_cu_47e9671f_161414cute1_E)
_ZN40_INTERNAL_9ffdde48_4_k_cu_47e9671f_161414cute1_E:
	.zero		1
	.type		_ZN40_INTERNAL_9ffdde48_4_k_cu_47e9671f_161414cuda3std3__45__cpo6cbeginE,@object
	.size		_ZN40_INTERNAL_9ffdde48_4_k_cu_47e9671f_161414cuda3std3__45__cpo6cbeginE,(_ZN40_INTERNAL_9ffdde48_4_k_cu_47e9671f_161414cuda3std3__48in_placeE - _ZN40_INTERNAL_9ffdde48_4_k_cu_47e9671f_161414cuda3std3__45__cpo6cbeginE)
_ZN40_INTERNAL_9ffdde48_4_k_cu_47e9671f_161414cuda3std3__45__cpo6cbeginE:
	.zero		1
	.type		_ZN40_INTERNAL_9ffdde48_4_k_cu_47e9671f_161414cuda3std3__48in_placeE,@object
	.size		_ZN40_INTERNAL_9ffdde48_4_k_cu_47e9671f_161414cuda3std3__48in_placeE,(_ZN40_INTERNAL_9ffdde48_4_k_cu_47e9671f_161414cuda3std6ranges3__45__cpo9iter_moveE - _ZN40_INTERNAL_9ffdde48_4_k_cu_47e9671f_161414cuda3std3__48in_placeE)
_ZN40_INTERNAL_9ffdde48_4_k_cu_47e9671f_161414cuda3std3__48in_placeE:
	.zero		1
	.type		_ZN40_INTERNAL_9ffdde48_4_k_cu_47e9671f_161414cuda3std6ranges3__45__cpo9iter_moveE,@object
	.size		_ZN40_INTERNAL_9ffdde48_4_k_cu_47e9671f_161414cuda3std6ranges3__45__cpo9iter_moveE,(_ZN40_INTERNAL_9ffdde48_4_k_cu_47e9671f_161414cuda3std3__45__cpo5beginE - _ZN40_INTERNAL_9ffdde48_4_k_cu_47e9671f_161414cuda3std6ranges3__45__cpo9iter_moveE)
_ZN40_INTERNAL_9ffdde48_4_k_cu_47e9671f_161414cuda3std6ranges3__45__cpo9iter_moveE:
	.zero		1
	.type		_ZN40_INTERNAL_9ffdde48_4_k_cu_47e9671f_161414cuda3std3__45__cpo5beginE,@object
	.size		_ZN40_INTERNAL_9ffdde48_4_k_cu_47e9671f_161414cuda3std3__45__cpo5beginE,(_ZN40_INTERNAL_9ffdde48_4_k_cu_47e9671f_161414cuda3std3__442_GLOBAL__N__9ffdde48_4_k_cu_47e9671f_161416ignoreE - _ZN40_INTERNAL_9ffdde48_4_k_cu_47e9671f_161414cuda3std3__45__cpo5beginE)
_ZN40_INTERNAL_9ffdde48_4_k_cu_47e9671f_161414cuda3std3__45__cpo5beginE:
	.zero		1
	.type		_ZN40_INTERNAL_9ffdde48_4_k_cu_47e9671f_161414cuda3std3__442_GLOBAL__N__9ffdde48_4_k_cu_47e9671f_161416ignoreE,@object
	.size		_ZN40_INTERNAL_9ffdde48_4_k_cu_47e9671f_161414cuda3std3__442_GLOBAL__N__9ffdde48_4_k_cu_47e9671f_161416ignoreE,(_ZN40_INTERNAL_9ffdde48_4_k_cu_47e9671f_161414cute7productE - _ZN40_INTERNAL_9ffdde48_4_k_cu_47e9671f_161414cuda3std3__442_GLOBAL__N__9ffdde48_4_k_cu_47e9671f_161416ignoreE)
_ZN40_INTERNAL_9ffdde48_4_k_cu_47e9671f_161414cuda3std3__442_GLOBAL__N__9ffdde48_4_k_cu_47e9671f_161416ignoreE:
	.zero		1
	.type		_ZN40_INTERNAL_9ffdde48_4_k_cu_47e9671f_161414cute7productE,@object
	.size		_ZN40_INTERNAL_9ffdde48_4_k_cu_47e9671f_161414cute7productE,(_ZN40_INTERNAL_9ffdde48_4_k_cu_47e9671f_161414cuda3std3__45__cpo3endE - _ZN40_INTERNAL_9ffdde48_4_k_cu_47e9671f_161414cute7productE)
_ZN40_INTERNAL_9ffdde48_4_k_cu_47e9671f_161414cute7productE:
	.zero		1
	.type		_ZN40_INTERNAL_9ffdde48_4_k_cu_47e9671f_161414cuda3std3__45__cpo3endE,@object
	.size		_ZN40_INTERNAL_9ffdde48_4_k_cu_47e9671f_161414cuda3std3__45__cpo3endE,(_ZN40_INTERNAL_9ffdde48_4_k_cu_47e9671f_161414cuda3std3__419piecewise_constructE - _ZN40_INTERNAL_9ffdde48_4_k_cu_47e9671f_161414cuda3std3__45__cpo3endE)
_ZN40_INTERNAL_9ffdde48_4_k_cu_47e9671f_161414cuda3std3__45__cpo3endE:
	.zero		1
	.type		_ZN40_INTERNAL_9ffdde48_4_k_cu_47e9671f_161414cuda3std3__419piecewise_constructE,@object
	.size		_ZN40_INTERNAL_9ffdde48_4_k_cu_47e9671f_161414cuda3std3__419piecewise_constructE,(_ZN40_INTERNAL_9ffdde48_4_k_cu_47e9671f_161414cuda3std3__45__cpo4cendE - _ZN40_INTERNAL_9ffdde48_4_k_cu_47e9671f_161414cuda3std3__419piecewise_constructE)
_ZN40_INTERNAL_9ffdde48_4_k_cu_47e9671f_161414cuda3std3__419piecewise_constructE:
	.zero		1
	.type		_ZN40_INTERNAL_9ffdde48_4_k_cu_47e9671f_161414cuda3std3__45__cpo4cendE,@object
	.size		_ZN40_INTERNAL_9ffdde48_4_k_cu_47e9671f_161414cuda3std3__45__cpo4cendE,(_ZN40_INTERNAL_9ffdde48_4_k_cu_47e9671f_161414cuda3std6ranges3__45__cpo4swapE - _ZN40_INTERNAL_9ffdde48_4_k_cu_47e9671f_161414cuda3std3__45__cpo4cendE)
_ZN40_INTERNAL_9ffdde48_4_k_cu_47e9671f_161414cuda3std3__45__cpo4cendE:
	.zero		1
	.type		_ZN40_INTERNAL_9ffdde48_4_k_cu_47e9671f_161414cuda3std6ranges3__45__cpo4swapE,@object
	.size		_ZN40_INTERNAL_9ffdde48_4_k_cu_47e9671f_161414cuda3std6ranges3__45__cpo4swapE,(.L_8 - _ZN40_INTERNAL_9ffdde48_4_k_cu_47e9671f_161414cuda3std6ranges3__45__cpo4swapE)
_ZN40_INTERNAL_9ffdde48_4_k_cu_47e9671f_161414cuda3std6ranges3__45__cpo4swapE:
	.zero		1
.L_8:


//--------------------- .nv.constant0._ZN7cutlass13device_kernelINS_4gemm6kernel13GemmUniversalIN4cute5tupleIJiiiiEEENS1_10collective13CollectiveMmaINS1_34MainloopSm90TmaGmmaWarpSpecializedILi4ENS5_IJNS4_1CILi2EEENSA_ILi1EEESC_EEENS1_35KernelTmaWarpSpecializedCooperativeEEENS5_IJNSA_ILi192EEENSA_ILi240EEENSA_ILi64EEEEEENS_6half_tENS5_IJlSC_lEEESK_SL_NS4_8TiledMMAINS4_8MMA_AtomIJNS4_4SM904GMMA25MMA_64x16x16_F32F16F16_SSILNSP_5MajorE0ELSR_0ELNSP_7ScaleInE1ELSS_1EEEEEENS4_6LayoutISD_NS5_IJSC_NSA_ILi0EEESW_EEEEENS5_IJNS4_10UnderscoreESZ_SZ_EEEEENS4_13SM90_TMA_LOADENS4_14ComposedLayoutINS4_7SwizzleILi3ELi4ELi3EEENS4_18smem_ptr_flag_bitsILi16EEENSV_INS5_IJNSA_ILi8EEESI_EEENS5_IJSI_SC_EEEEEEEvNS4_8identityENS4_23SM90_TMA_LOAD_MULTICASTES1C_vS1D_EENS_8epilogue10collective6detail29Sm90TmaWarpSpecializedAdapterINS1H_15DefaultEpilogueISK_SL_SL_NS1G_6thread17LinearCombinationISK_Li1EffLNS1L_9ScaleType4KindE0ELNS_15FloatRoundStyleE2ESK_EENS1_15EpilogueDefaultEEEEEvvEEEEvNT_6ParamsE --------------------------
	.section	.nv.constant0._ZN7cutlass13device_kernelINS_4gemm6kernel13GemmUniversalIN4cute5tupleIJiiiiEEENS1_10collective13CollectiveMmaINS1_34MainloopSm90TmaGmmaWarpSpecializedILi4ENS5_IJNS4_1CILi2EEENSA_ILi1EEESC_EEENS1_35KernelTmaWarpSpecializedCooperativeEEENS5_IJNSA_ILi192EEENSA_ILi240EEENSA_ILi64EEEEEENS_6half_tENS5_IJlSC_lEEESK_SL_NS4_8TiledMMAINS4_8MMA_AtomIJNS4_4SM904GMMA25MMA_64x16x16_F32F16F16_SSILNSP_5MajorE0ELSR_0ELNSP_7ScaleInE1ELSS_1EEEEEENS4_6LayoutISD_NS5_IJSC_NSA_ILi0EEESW_EEEEENS5_IJNS4_10UnderscoreESZ_SZ_EEEEENS4_13SM90_TMA_LOADENS4_14ComposedLayoutINS4_7SwizzleILi3ELi4ELi3EEENS4_18smem_ptr_flag_bitsILi16EEENSV_INS5_IJNSA_ILi8EEESI_EEENS5_IJSI_SC_EEEEEEEvNS4_8identityENS4_23SM90_TMA_LOAD_MULTICASTES1C_vS1D_EENS_8epilogue10collective6detail29Sm90TmaWarpSpecializedAdapterINS1H_15DefaultEpilogueISK_SL_SL_NS1G_6thread17LinearCombinationISK_Li1EffLNS1L_9ScaleType4KindE0ELNS_15FloatRoundStyleE2ESK_EENS1_15EpilogueDefaultEEEEEvvEEEEvNT_6ParamsE,"a",@progbits
	.sectionflags	@""
	.align	4
.nv.constant0._ZN7cutlass13device_kernelINS_4gemm6kernel13GemmUniversalIN4cute5tupleIJiiiiEEENS1_10collective13CollectiveMmaINS1_34MainloopSm90TmaGmmaWarpSpecializedILi4ENS5_IJNS4_1CILi2EEENSA_ILi1EEESC_EEENS1_35KernelTmaWarpSpecializedCooperativeEEENS5_IJNSA_ILi192EEENSA_ILi240EEENSA_ILi64EEEEEENS_6half_tENS5_IJlSC_lEEESK_SL_NS4_8TiledMMAINS4_8MMA_AtomIJNS4_4SM904GMMA25MMA_64x16x16_F32F16F16_SSILNSP_5MajorE0ELSR_0ELNSP_7ScaleInE1ELSS_1EEEEEENS4_6LayoutISD_NS5_IJSC_NSA_ILi0EEESW_EEEEENS5_IJNS4_10UnderscoreESZ_SZ_EEEEENS4_13SM90_TMA_LOADENS4_14ComposedLayoutINS4_7SwizzleILi3ELi4ELi3EEENS4_18smem_ptr_flag_bitsILi16EEENSV_INS5_IJNSA_ILi8EEESI_EEENS5_IJSI_SC_EEEEEEEvNS4_8identityENS4_23SM90_TMA_LOAD_MULTICASTES1C_vS1D_EENS_8epilogue10collective6detail29Sm90TmaWarpSpecializedAdapterINS1H_15DefaultEpilogueISK_SL_SL_NS1G_6thread17LinearCombinationISK_Li1EffLNS1L_9ScaleType4KindE0ELNS_15FloatRoundStyleE2ESK_EENS1_15EpilogueDefaultEEEEEvvEEEEvNT_6ParamsE:
	.zero		1664


//--------------------- SYMBOLS --------------------------

	.type		.nv.reservedSmem.offset0,@object
	.size		.nv.reservedSmem.offset0,0x4
	.type		__assertfail,@function
